def attn_fwd(
    Q,
    K,
    V,
    Out,
    Lse,
    sm_scale,
    stride_qz,
    stride_qh,
    stride_qm,
    stride_qk,
    stride_kz,
    stride_kh,
    stride_kn,
    stride_kk,
    stride_vz,
    stride_vh,
    stride_vn,
    stride_vk,
    stride_oz,
    stride_oh,
    stride_om,
    stride_ok,
    seqlen_q,
    seqlen_k,
    BLOCK_M: tl.constexpr,
    BLOCK_N: tl.constexpr,
    HEAD_DIM: tl.constexpr,
    CAUSAL: tl.constexpr,
):
    start_m = tl.program_id(0)
    off_hz = tl.program_id(1)
    q_off = off_hz * stride_qh
    k_off = off_hz * stride_kh
    v_off = off_hz * stride_vh
    offs_m = start_m * BLOCK_M + tl.arange(0, BLOCK_M)
    offs_d = tl.arange(0, HEAD_DIM)
    offs_n = tl.arange(0, BLOCK_N)
    q_ptrs = Q + q_off + offs_m[:, None] * stride_qm + offs_d[None, :] * stride_qk
    k_ptrs = K + k_off + offs_d[:, None] * stride_kk + offs_n[None, :] * stride_kn
    v_ptrs = V + v_off + offs_n[:, None] * stride_vn + offs_d[None, :] * stride_vk
    m_i = tl.full([BLOCK_M], float("-inf"), dtype=tl.float32)
    l_i = tl.zeros([BLOCK_M], dtype=tl.float32) + 1.0
    acc = tl.zeros([BLOCK_M, HEAD_DIM], dtype=tl.float32)
    q = tl.load(q_ptrs)
    acc, l_i, m_i = _attn_fwd_inner(
        acc,
        l_i,
        m_i,
        q,
        k_ptrs,
        v_ptrs,
        sm_scale,
        stride_kn,
        stride_vn,
        start_m,
        seqlen_k,
        BLOCK_M,
        BLOCK_N,
        HEAD_DIM,
        CAUSAL,
    )
    acc = acc / l_i[:, None]
    lse = m_i + tl.math.log2(l_i) / 1.4426950408889634
    o_ptrs = (
        Out
        + off_hz * stride_oh
        + offs_m[:, None] * stride_om
        + offs_d[None, :] * stride_ok
    )
    tl.store(o_ptrs, acc.to(Out.dtype.element_ty))
    tl.store(Lse + off_hz * seqlen_q + offs_m, lse)

# config = {"BLOCK_M": 256, "BLOCK_N": 64, "HEAD_DIM": 256, "arch": "sm_80", "causal": true, "dtype": "bf16", "num_stages": 3, "num_warps": 8}
# arch = sm_80


// ===== COMPILED SASS (sm_80) =====

	.target	sm_80

	.elftype	@"ET_EXEC"


//--------------------- .note.nv.tkinfo           --------------------------
	.section	.note.nv.tkinfo,"",@"SHT_NOTE"
	.sectionflags	@"SHF_NOTE_NV_TKINFO"
	.tkinfo
        /*0018*/ 	.word	0x00000002
        /*0030*/ 	.string	""
        /*0030*/ 	.string	"ptxas"
        /*0030*/ 	.string	"Cuda compilation tools, release 13.0, V13.0.88"
        /*0030*/ 	.string	"Build cuda_13.0.r13.0/compiler.36424714_0"
        /*0030*/ 	.string	"-v  -suppress-debug-info  -lineinfo  -arch sm_80 "



//--------------------- .note.nv.cuinfo           --------------------------
	.section	.note.nv.cuinfo,"",@"SHT_NOTE"
	.sectionflags	@"SHF_NOTE_NV_CUINFO"
        /*0018*/ 	.short	0x0002
        /*001a*/ 	.short	0x0050
        /*001c*/ 	.short	0x0082
	.zero		2


//--------------------- .nv.info                  --------------------------
	.section	.nv.info,"",@"SHT_CUDA_INFO"
	.align	4


	//----- nvinfo : EIATTR_REGCOUNT
	.align		4
        /*0000*/ 	.byte	0x04, 0x2f
        /*0002*/ 	.short	(.L_2 - .L_1)
	.align		4
.L_1:
        /*0004*/ 	.word	index@(attn_fwd)
        /*0008*/ 	.word	0x00000020


	//----- nvinfo : EIATTR_FRAME_SIZE
	.align		4
.L_2:
        /*000c*/ 	.byte	0x04, 0x11
        /*000e*/ 	.short	(.L_4 - .L_3)
	.align		4
.L_3:
        /*0010*/ 	.word	index@(attn_fwd)
        /*0014*/ 	.word	0x000032a8


	//----- nvinfo : EIATTR_MIN_STACK_SIZE
	.align		4
.L_4:
        /*0018*/ 	.byte	0x04, 0x12
        /*001a*/ 	.short	(.L_6 - .L_5)
	.align		4
.L_5:
        /*001c*/ 	.word	index@(attn_fwd)
        /*0020*/ 	.word	0x000032a8
.L_6:


//--------------------- .nv.info.attn_fwd         --------------------------
	.section	.nv.info.attn_fwd,"",@"SHT_CUDA_INFO"
	.sectionflags	@""
	.align	4


	//----- nvinfo : EIATTR_CUDA_API_VERSION
	.align		4
        /*0000*/ 	.byte	0x04, 0x37
        /*0002*/ 	.short	(.L_8 - .L_7)
.L_7:
        /*0004*/ 	.word	0x00000082


	//----- nvinfo : EIATTR_SW2861232_WAR
	.align		4
.L_8:
        /*0008*/ 	.byte	0x01, 0x35
	.zero		2


	//----- nvinfo : EIATTR_PARAM_CBANK
	.align		4
        /*000c*/ 	.byte	0x04, 0x0a
        /*000e*/ 	.short	(.L_10 - .L_9)
	.align		4
.L_9:
        /*0010*/ 	.word	index@(.nv.constant0.attn_fwd)
        /*0014*/ 	.short	0x0160
        /*0016*/ 	.short	0x0088


	//----- nvinfo : EIATTR_CBANK_PARAM_SIZE
	.align		4
.L_10:
        /*0018*/ 	.byte	0x03, 0x19
        /*001a*/ 	.short	0x0088


	//----- nvinfo : EIATTR_KPARAM_INFO
	.align		4
        /*001c*/ 	.byte	0x04, 0x17
        /*001e*/ 	.short	(.L_12 - .L_11)
.L_11:
        /*0020*/ 	.word	0x00000000
        /*0024*/ 	.short	0x0019
        /*0026*/ 	.short	0x0080
        /*0028*/ 	.byte	0x00, 0xf4, 0x21, 0x00


	//----- nvinfo : EIATTR_KPARAM_INFO
	.align		4
.L_12:
        /*002c*/ 	.byte	0x04, 0x17
        /*002e*/ 	.short	(.L_14 - .L_13)
.L_13:
        /*0030*/ 	.word	0x00000000
        /*0034*/ 	.short	0x0018
        /*0036*/ 	.short	0x0078
        /*0038*/ 	.byte	0x00, 0xf4, 0x21, 0x00


	//----- nvinfo : EIATTR_KPARAM_INFO
	.align		4
.L_14:
        /*003c*/ 	.byte	0x04, 0x17
        /*003e*/ 	.short	(.L_16 - .L_15)
.L_15:
        /*0040*/ 	.word	0x00000000
        /*0044*/ 	.short	0x0017
        /*0046*/ 	.short	0x0070
        /*0048*/ 	.byte	0x00, 0xf0, 0x11, 0x00


	//----- nvinfo : EIATTR_KPARAM_INFO
	.align		4
.L_16:
        /*004c*/ 	.byte	0x04, 0x17
        /*004e*/ 	.short	(.L_18 - .L_17)
.L_17:
        /*0050*/ 	.word	0x00000000
        /*0054*/ 	.short	0x0016
        /*0056*/ 	.short	0x006c
        /*0058*/ 	.byte	0x00, 0xf0, 0x11, 0x00


	//----- nvinfo : EIATTR_KPARAM_INFO
	.align		4
.L_18:
        /*005c*/ 	.byte	0x04, 0x17
        /*005e*/ 	.short	(.L_20 - .L_19)
.L_19:
        /*0060*/ 	.word	0x00000000
        /*0064*/ 	.short	0x0015
        /*0066*/ 	.short	0x0068
        /*0068*/ 	.byte	0x00, 0xf0, 0x11, 0x00


	//----- nvinfo : EIATTR_KPARAM_INFO
	.align		4
.L_20:
        /*006c*/ 	.byte	0x04, 0x17
        /*006e*/ 	.short	(.L_22 - .L_21)
.L_21:
        /*0070*/ 	.word	0x00000000
        /*0074*/ 	.short	0x0014
        /*0076*/ 	.short	0x0064
        /*0078*/ 	.byte	0x00, 0xf0, 0x11, 0x00


	//----- nvinfo : EIATTR_KPARAM_INFO
	.align		4
.L_22:
        /*007c*/ 	.byte	0x04, 0x17
        /*007e*/ 	.short	(.L_24 - .L_23)
.L_23:
        /*0080*/ 	.word	0x00000000
        /*0084*/ 	.short	0x0013
        /*0086*/ 	.short	0x0060
        /*0088*/ 	.byte	0x00, 0xf0, 0x11, 0x00


	//----- nvinfo : EIATTR_KPARAM_INFO
	.align		4
.L_24:
        /*008c*/ 	.byte	0x04, 0x17
        /*008e*/ 	.short	(.L_26 - .L_25)
.L_25:
        /*0090*/ 	.word	0x00000000
        /*0094*/ 	.short	0x0012
        /*0096*/ 	.short	0x005c
        /*0098*/ 	.byte	0x00, 0xf0, 0x11, 0x00


	//----- nvinfo : EIATTR_KPARAM_INFO
	.align		4
.L_26:
        /*009c*/ 	.byte	0x04, 0x17
        /*009e*/ 	.short	(.L_28 - .L_27)
.L_27:
        /*00a0*/ 	.word	0x00000000
        /*00a4*/ 	.short	0x0011
        /*00a6*/ 	.short	0x0058
        /*00a8*/ 	.byte	0x00, 0xf0, 0x11, 0x00


	//----- nvinfo : EIATTR_KPARAM_INFO
	.align		4
.L_28:
        /*00ac*/ 	.byte	0x04, 0x17
        /*00ae*/ 	.short	(.L_30 - .L_29)
.L_29:
        /*00b0*/ 	.word	0x00000000
        /*00b4*/ 	.short	0x0010
        /*00b6*/ 	.short	0x0054
        /*00b8*/ 	.byte	0x00, 0xf0, 0x11, 0x00


	//----- nvinfo : EIATTR_KPARAM_INFO
	.align		4
.L_30:
        /*00bc*/ 	.byte	0x04, 0x17
        /*00be*/ 	.short	(.L_32 - .L_31)
.L_31:
        /*00c0*/ 	.word	0x00000000
        /*00c4*/ 	.short	0x000f
        /*00c6*/ 	.short	0x0050
        /*00c8*/ 	.byte	0x00, 0xf0, 0x11, 0x00


	//----- nvinfo : EIATTR_KPARAM_INFO
	.align		4
.L_32:
        /*00cc*/ 	.byte	0x04, 0x17
        /*00ce*/ 	.short	(.L_34 - .L_33)
.L_33:
        /*00d0*/ 	.word	0x00000000
        /*00d4*/ 	.short	0x000e
        /*00d6*/ 	.short	0x004c
        /*00d8*/ 	.byte	0x00, 0xf0, 0x11, 0x00


	//----- nvinfo : EIATTR_KPARAM_INFO
	.align		4
.L_34:
        /*00dc*/ 	.byte	0x04, 0x17
        /*00de*/ 	.short	(.L_36 - .L_35)
.L_35:
        /*00e0*/ 	.word	0x00000000
        /*00e4*/ 	.short	0x000d
        /*00e6*/ 	.short	0x0048
        /*00e8*/ 	.byte	0x00, 0xf0, 0x11, 0x00


	//----- nvinfo : EIATTR_KPARAM_INFO
	.align		4
.L_36:
        /*00ec*/ 	.byte	0x04, 0x17
        /*00ee*/ 	.short	(.L_38 - .L_37)
.L_37:
        /*00f0*/ 	.word	0x00000000
        /*00f4*/ 	.short	0x000c
        /*00f6*/ 	.short	0x0044
        /*00f8*/ 	.byte	0x00, 0xf0, 0x11, 0x00


	//----- nvinfo : EIATTR_KPARAM_INFO
	.align		4
.L_38:
        /*00fc*/ 	.byte	0x04, 0x17
        /*00fe*/ 	.short	(.L_40 - .L_39)
.L_39:
        /*0100*/ 	.word	0x00000000
        /*0104*/ 	.short	0x000b
        /*0106*/ 	.short	0x0040
        /*0108*/ 	.byte	0x00, 0xf0, 0x11, 0x00


	//----- nvinfo : EIATTR_KPARAM_INFO
	.align		4
.L_40:
        /*010c*/ 	.byte	0x04, 0x17
        /*010e*/ 	.short	(.L_42 - .L_41)
.L_41:
        /*0110*/ 	.word	0x00000000
        /*0114*/ 	.short	0x000a
        /*0116*/ 	.short	0x003c
        /*0118*/ 	.byte	0x00, 0xf0, 0x11, 0x00


	//----- nvinfo : EIATTR_KPARAM_INFO
	.align		4
.L_42:
        /*011c*/ 	.byte	0x04, 0x17
        /*011e*/ 	.short	(.L_44 - .L_43)
.L_43:
        /*0120*/ 	.word	0x00000000
        /*0124*/ 	.short	0x0009
        /*0126*/ 	.short	0x0038
        /*0128*/ 	.byte	0x00, 0xf0, 0x11, 0x00


	//----- nvinfo : EIATTR_KPARAM_INFO
	.align		4
.L_44:
        /*012c*/ 	.byte	0x04, 0x17
        /*012e*/ 	.short	(.L_46 - .L_45)
.L_45:
        /*0130*/ 	.word	0x00000000
        /*0134*/ 	.short	0x0008
        /*0136*/ 	.short	0x0034
        /*0138*/ 	.byte	0x00, 0xf0, 0x11, 0x00


	//----- nvinfo : EIATTR_KPARAM_INFO
	.align		4
.L_46:
        /*013c*/ 	.byte	0x04, 0x17
        /*013e*/ 	.short	(.L_48 - .L_47)
.L_47:
        /*0140*/ 	.word	0x00000000
        /*0144*/ 	.short	0x0007
        /*0146*/ 	.short	0x0030
        /*0148*/ 	.byte	0x00, 0xf0, 0x11, 0x00


	//----- nvinfo : EIATTR_KPARAM_INFO
	.align		4
.L_48:
        /*014c*/ 	.byte	0x04, 0x17
        /*014e*/ 	.short	(.L_50 - .L_49)
.L_49:
        /*0150*/ 	.word	0x00000000
        /*0154*/ 	.short	0x0006
        /*0156*/ 	.short	0x002c
        /*0158*/ 	.byte	0x00, 0xf0, 0x11, 0x00


	//----- nvinfo : EIATTR_KPARAM_INFO
	.align		4
.L_50:
        /*015c*/ 	.byte	0x04, 0x17
        /*015e*/ 	.short	(.L_52 - .L_51)
.L_51:
        /*0160*/ 	.word	0x00000000
        /*0164*/ 	.short	0x0005
        /*0166*/ 	.short	0x0028
        /*0168*/ 	.byte	0x00, 0xf0, 0x11, 0x00


	//----- nvinfo : EIATTR_KPARAM_INFO
	.align		4
.L_52:
        /*016c*/ 	.byte	0x04, 0x17
        /*016e*/ 	.short	(.L_54 - .L_53)
.L_53:
        /*0170*/ 	.word	0x00000000
        /*0174*/ 	.short	0x0004
        /*0176*/ 	.short	0x0020
        /*0178*/ 	.byte	0x00, 0xf4, 0x21, 0x00


	//----- nvinfo : EIATTR_KPARAM_INFO
	.align		4
.L_54:
        /*017c*/ 	.byte	0x04, 0x17
        /*017e*/ 	.short	(.L_56 - .L_55)
.L_55:
        /*0180*/ 	.word	0x00000000
        /*0184*/ 	.short	0x0003
        /*0186*/ 	.short	0x0018
        /*0188*/ 	.byte	0x00, 0xf4, 0x21, 0x00


	//----- nvinfo : EIATTR_KPARAM_INFO
	.align		4
.L_56:
        /*018c*/ 	.byte	0x04, 0x17
        /*018e*/ 	.short	(.L_58 - .L_57)
.L_57:
        /*0190*/ 	.word	0x00000000
        /*0194*/ 	.short	0x0002
        /*0196*/ 	.short	0x0010
        /*0198*/ 	.byte	0x00, 0xf4, 0x21, 0x00


	//----- nvinfo : EIATTR_KPARAM_INFO
	.align		4
.L_58:
        /*019c*/ 	.byte	0x04, 0x17
        /*019e*/ 	.short	(.L_60 - .L_59)
.L_59:
        /*01a0*/ 	.word	0x00000000
        /*01a4*/ 	.short	0x0001
        /*01a6*/ 	.short	0x0008
        /*01a8*/ 	.byte	0x00, 0xf4, 0x21, 0x00


	//----- nvinfo : EIATTR_KPARAM_INFO
	.align		4
.L_60:
        /*01ac*/ 	.byte	0x04, 0x17
        /*01ae*/ 	.short	(.L_62 - .L_61)
.L_61:
        /*01b0*/ 	.word	0x00000000
        /*01b4*/ 	.short	0x0000
        /*01b6*/ 	.short	0x0000
        /*01b8*/ 	.byte	0x00, 0xf4, 0x21, 0x00


	//----- nvinfo : EIATTR_MAXREG_COUNT
	.align		4
.L_62:
        /*01bc*/ 	.byte	0x03, 0x1b
        /*01be*/ 	.short	0x00ff


	//----- nvinfo : EIATTR_NUM_BARRIERS
	.align		4
        /*01c0*/ 	.byte	0x02, 0x4c
        /*01c2*/ 	.byte	0x01
	.zero		1


	//----- nvinfo : EIATTR_ANNOTATIONS
	.align		4
        /*01c4*/ 	.byte	0x04, 0x55
        /*01c6*/ 	.short	(.L_64 - .L_63)


	//   ....[0]....
.L_63:
        /*01c8*/ 	.word	0x00000001
        /*01cc*/ 	.byte	0x30, 0x04, 0x00, 0x00, 0x01, 0x00, 0x00, 0x00, 0x40, 0x04, 0x00, 0x00, 0x01, 0x00, 0x00, 0x00
        /* <DEDUP_REMOVED lines=1038> */
        /*42bc*/ 	.byte	0x20, 0x26, 0x01, 0x00, 0x01, 0x00, 0x00, 0x00, 0x30, 0x26, 0x01, 0x00


	//----- nvinfo : EIATTR_MERCURY_ISA_VERSION
	.align		4
.L_64:
        /*42c8*/ 	.byte	0x03, 0x5f
        /*42ca*/ 	.short	0x0000


	//----- nvinfo : EIATTR_COOP_GROUP_MASK_REGIDS
	.align		4
        /*42cc*/ 	.byte	0x04, 0x29
        /*42ce*/ 	.short	(.L_66 - .L_65)


	//   ....[0]....
.L_65:
        /*42d0*/ 	.word	0xffffffff


	//   ....[1]....
        /*42d4*/ 	.word	0xffffffff


	//   ....[2]....
        /*42d8*/ 	.word	0xffffffff


	//   ....[3]....
        /*42dc*/ 	.word	0xffffffff


	//   ....[4]....
        /*42e0*/ 	.word	0xffffffff


	//   ....[5]....
        /*42e4*/ 	.word	0xffffffff


	//   ....[6]....
        /*42e8*/ 	.word	0xffffffff


	//   ....[7]....
        /*42ec*/ 	.word	0xffffffff


	//   ....[8]....
        /*42f0*/ 	.word	0xffffffff


	//   ....[9]....
        /*42f4*/ 	.word	0xffffffff


	//   ....[10]....
        /*42f8*/ 	.word	0xffffffff


	//   ....[11]....
        /*42fc*/ 	.word	0xffffffff


	//   ....[12]....
        /*4300*/ 	.word	0xffffffff


	//   ....[13]....
        /*4304*/ 	.word	0xffffffff


	//   ....[14]....
        /*4308*/ 	.word	0xffffffff


	//   ....[15]....
        /*430c*/ 	.word	0xffffffff


	//----- nvinfo : EIATTR_COOP_GROUP_INSTR_OFFSETS
	.align		4
.L_66:
        /*4310*/ 	.byte	0x04, 0x28
        /*4312*/ 	.short	(.L_68 - .L_67)


	//   ....[0]....
.L_67:
        /*4314*/ 	.word	0x00021b60


	//   ....[1]....
        /*4318*/ 	.word	0x00021b70


	//   ....[2]....
        /*431c*/ 	.word	0x00021b90


	//   ....[3]....
        /*4320*/ 	.word	0x00022040


	//   ....[4]....
        /*4324*/ 	.word	0x00022060


	//   ....[5]....
        /*4328*/ 	.word	0x000221e0


	//   ....[6]....
        /*432c*/ 	.word	0x000222a0


	//   ....[7]....
        /*4330*/ 	.word	0x00022400


	//   ....[8]....
        /*4334*/ 	.word	0x00034230


	//   ....[9]....
        /*4338*/ 	.word	0x00034240


	//   ....[10]....
        /*433c*/ 	.word	0x00034890


	//   ....[11]....
        /*4340*/ 	.word	0x000349f0


	//   ....[12]....
        /*4344*/ 	.word	0x00034ab0


	//   ....[13]....
        /*4348*/ 	.word	0x00034ac0


	//   ....[14]....
        /*434c*/ 	.word	0x00034ad0


	//   ....[15]....
        /*4350*/ 	.word	0x00034ae0


	//----- nvinfo : EIATTR_EXIT_INSTR_OFFSETS
	.align		4
.L_68:
        /*4354*/ 	.byte	0x04, 0x1c
        /*4356*/ 	.short	(.L_70 - .L_69)


	//   ....[0]....
.L_69:
        /*4358*/ 	.word	0x000491e0


	//----- nvinfo : EIATTR_REQNTID
	.align		4
.L_70:
        /*435c*/ 	.byte	0x04, 0x10
        /*435e*/ 	.short	(.L_72 - .L_71)
.L_71:
        /*4360*/ 	.word	0x00000100
        /*4364*/ 	.word	0x00000001
        /*4368*/ 	.word	0x00000001
.L_72:


//--------------------- .nv.callgraph             --------------------------
	.section	.nv.callgraph,"",@"SHT_CUDA_CALLGRAPH"
	.align	4
	.sectionentsize	8
	.align		4
        /*0000*/ 	.word	0x00000000
	.align		4
        /*0004*/ 	.word	0xffffffff
	.align		4
        /*0008*/ 	.word	0x00000000
	.align		4
        /*000c*/ 	.word	0xfffffffe
	.align		4
        /*0010*/ 	.word	0x00000000
	.align		4
        /*0014*/ 	.word	0xfffffffd
	.align		4
        /*0018*/ 	.word	0x00000000
	.align		4
        /*001c*/ 	.word	0xfffffffc


//--------------------- .nv.rel.action            --------------------------
	.section	.nv.rel.action,"",@"SHT_CUDA_RELOCINFO"
	.align	8
	.sectionentsize	8
        /*0000*/ 	.byte	0x73, 0x00, 0x00, 0x00, 0x00, 0x00, 0x00, 0x00, 0x00, 0x00, 0x00, 0x11, 0x25, 0x00, 0x05, 0x36


//--------------------- .nv.constant4             --------------------------
	.section	.nv.constant4,"a",@progbits
	.align	8
	.align		8
.nv.constant4:
        /*0000*/ 	.dword	_$_str


//--------------------- .nv.constant0.attn_fwd    --------------------------
	.section	.nv.constant0.attn_fwd,"a",@progbits
	.sectionflags	@""
	.align	4
.nv.constant0.attn_fwd:
	.zero		488


//--------------------- .text.attn_fwd            --------------------------
	.section	.text.attn_fwd,"ax",@progbits
	.sectioninfo	@"SHI_REGISTERS=32"
	.align	128
        .global         attn_fwd
        .type           attn_fwd,@function
        .size           attn_fwd,(.L_x_4 - attn_fwd)
        .other          attn_fwd,@"STO_CUDA_ENTRY STV_DEFAULT"
attn_fwd:
.text.attn_fwd:
[----:B------:R-:W-:Y:S02]  /*0000*/  MOV R1, c[0x0][0x28] ;  /* 0x00000a0000017a02 */ /* 0x000fe40000000f00 */
[----:B------:R-:W0:Y:S01]  /*0010*/  S2R R3, SR_CTAID.X ;  /* 0x0000000000037919 */ /* 0x000e220000002500 */
[----:B------:R-:W-:Y:S01]  /*0020*/  ULDC.64 UR6, c[0x0][0x118] ;  /* 0x0000460000067ab9 */ /* 0x000fe20000000a00 */
[----:B------:R-:W-:Y:S02]  /*0030*/  IADD3 R1, R1, -0x32a8, RZ ;  /* 0xffffcd5801017810 */ /* 0x000fe40007ffe0ff */
[----:B------:R-:W0:Y:S04]  /*0040*/  S2R R0, SR_TID.X ;  /* 0x0000000000007919 */ /* 0x000e280000002100 */
[----:B------:R-:W1:Y:S01]  /*0050*/  S2R R2, SR_CTAID.Y ;  /* 0x0000000000027919 */ /* 0x000e620000002600 */
[----:B0-----:R-:W-:Y:S01]  /*0060*/  PRMT R0, R0, 0x6540, R3 ;  /* 0x0000654000007816 */ /* 0x001fe20000000003 */
[----:B-1----:R-:W-:-:S04]  /*0070*/  IMAD R2, R2, c[0x0][0x190], RZ ;  /* 0x0000640002027a24 */ /* 0x002fc800078e02ff */
[----:B------:R-:W-:Y:S02]  /*0080*/  IMAD R3, R0, c[0x0][0x194], RZ ;  /* 0x0000650000037a24 */ /* 0x000fe400078e02ff */
[C---:B------:R-:W-:Y:S02]  /*0090*/  IMAD.SHL.U32 R26, R2.reuse, 0x2, RZ ;  /* 0x00000002021a7824 */ /* 0x040fe400078e00ff */
[----:B------:R-:W-:Y:S01]  /*00a0*/  IMAD.HI R2, R2, 0x2, RZ ;  /* 0x0000000202027827 */ /* 0x000fe200078e02ff */
[----:B------:R-:W-:-:S03]  /*00b0*/  SHF.L.U32 R27, R3, 0x1, RZ ;  /* 0x00000001031b7819 */ /* 0x000fc600000006ff */
[----:B------:R-:W-:Y:S01]  /*00c0*/  IMAD.HI R3, R3, 0x2, RZ ;  /* 0x0000000203037827 */ /* 0x000fe200078e02ff */
[----:B------:R-:W-:-:S03]  /*00d0*/  IADD3 R26, P0, P1, R27, c[0x0][0x160], R26 ;  /* 0x000058001b1a7a10 */ /* 0x000fc6000791e01a */
[----:B------:R-:W-:Y:S01]  /*00e0*/  IMAD.MOV.U32 R0, RZ, RZ, c[0x0][0x198] ;  /* 0x00006600ff007624 */ /* 0x000fe200078e00ff */
[----:B------:R-:W-:-:S03]  /*00f0*/  IADD3.X R27, R3, c[0x0][0x164], R2, P0, P1 ;  /* 0x00005900031b7a10 */ /* 0x000fc600007e2402 */
[C---:B------:R-:W-:Y:S01]  /*0100*/  IMAD.SHL.U32 R7, R0.reuse, 0x10, RZ ;  /* 0x0000001000077824 */ /* 0x040fe200078e00ff */
[C---:B------:R-:W-:Y:S01]  /*0110*/  SHF.L.U32 R5, R0.reuse, 0x3, RZ ;  /* 0x0000000300057819 */ /* 0x040fe200000006ff */
[----:B------:R-:W2:Y:S01]  /*0120*/  LDG.E.U16 R18, [R26.64] ;  /* 0x000000061a127981 */ /* 0x000ea2000c1e1500 */
[CC--:B------:R-:W-:Y:S02]  /*0130*/  LEA R2, P0, R0.reuse, R26.reuse, 0x4 ;  /* 0x0000001a00027211 */ /* 0x0c0fe400078020ff */
[C---:B------:R-:W-:Y:S02]  /*0140*/  LEA R4, P1, R0.reuse, R26, 0x5 ;  /* 0x0000001a00047211 */ /* 0x040fe400078228ff */
[-C--:B------:R-:W-:Y:S02]  /*0150*/  LEA.HI.X.SX32 R3, R5, R27.reuse, 0x1, P0 ;  /* 0x0000001b05037211 */ /* 0x080fe400000f0eff */
[----:B------:R-:W-:Y:S01]  /*0160*/  LEA.HI.X.SX32 R5, R7, R27, 0x1, P1 ;  /* 0x0000001b07057211 */ /* 0x000fe200008f0eff */
[----:B------:R-:W-:-:S02]  /*0170*/  IMAD.SHL.U32 R9, R0, 0x40, RZ ;  /* 0x0000004000097824 */ /* 0x000fc400078e00ff */
[----:B------:R0:W3:Y:S01]  /*0180*/  LDG.E.U16 R16, [R2.64] ;  /* 0x0000000602107981 */ /* 0x0000e2000c1e1500 */
[C---:B------:R-:W-:Y:S02]  /*0190*/  SHF.L.U32 R7, R0.reuse, 0x5, RZ ;  /* 0x0000000500077819 */ /* 0x040fe400000006ff */
[CC--:B------:R-:W-:Y:S01]  /*01a0*/  LEA R14, P0, R0.reuse, R26.reuse, 0x6 ;  /* 0x0000001a000e7211 */ /* 0x0c0fe200078030ff */
[----:B------:R1:W4:Y:S01]  /*01b0*/  LDG.E.U16 R12, [R4.64] ;  /* 0x00000006040c7981 */ /* 0x000322000c1e1500 */
[CC--:B------:R-:W-:Y:S01]  /*01c0*/  LEA R6, P1, R0.reuse, R26.reuse, 0x7 ;  /* 0x0000001a00067211 */ /* 0x0c0fe200078238ff */
[C---:B------:R-:W-:Y:S01]  /*01d0*/  IMAD R21, R0.reuse, 0x110, RZ ;  /* 0x0000011000157824 */ /* 0x040fe200078e02ff */
[-C--:B------:R-:W-:Y:S02]  /*01e0*/  LEA.HI.X.SX32 R15, R7, R27.reuse, 0x1, P0 ;  /* 0x0000001b070f7211 */ /* 0x080fe400000f0eff */
[----:B------:R-:W-:Y:S01]  /*01f0*/  LEA.HI.X.SX32 R7, R9, R27, 0x1, P1 ;  /* 0x0000001b09077211 */ /* 0x000fe200008f0eff */
[C---:B0-----:R-:W-:Y:S01]  /*0200*/  IMAD R2, R0.reuse, 0x88, RZ ;  /* 0x0000008800027824 */ /* 0x041fe200078e02ff */
[----:B------:R-:W-:Y:S01]  /*0210*/  IADD3 R20, P0, R21, R26, RZ ;  /* 0x0000001a15147210 */ /* 0x000fe20007f1e0ff */
[----:B------:R0:W5:Y:S01]  /*0220*/  LDG.E.U16 R17, [R14.64] ;  /* 0x000000060e117981 */ /* 0x000162000c1e1500 */
[----:B------:R-:W-:-:S03]  /*0230*/  IMAD R9, R0, 0x12, RZ ;  /* 0x0000001200097824 */ /* 0x000fc600078e02ff */
[----:B------:R0:W5:Y:S01]  /*0240*/  LDG.E.U16 R10, [R6.64] ;  /* 0x00000006060a7981 */ /* 0x000162000c1e1500 */
[-C--:B------:R-:W-:Y:S01]  /*0250*/  LEA.HI.X.SX32 R21, R2, R27.reuse, 0x1, P0 ;  /* 0x0000001b02157211 */ /* 0x080fe200000f0eff */
[C---:B------:R-:W-:Y:S01]  /*0260*/  IMAD R3, R0.reuse, 0x9, RZ ;  /* 0x0000000900037824 */ /* 0x040fe200078e02ff */
[-C--:B------:R-:W-:Y:S01]  /*0270*/  IADD3 R2, P0, R9, R26.reuse, RZ ;  /* 0x0000001a09027210 */ /* 0x080fe20007f1e0ff */
[C---:B-1----:R-:W-:Y:S01]  /*0280*/  IMAD R5, R0.reuse, 0x24, RZ ;  /* 0x0000002400057824 */ /* 0x042fe200078e02ff */
[C---:B------:R-:W-:Y:S01]  /*0290*/  SHF.L.U32 R11, R0.reuse, 0x7, RZ ;  /* 0x00000007000b7819 */ /* 0x040fe200000006ff */
[C---:B------:R-:W-:Y:S01]  /*02a0*/  IMAD R13, R0.reuse, 0x48, RZ ;  /* 0x00000048000d7824 */ /* 0x040fe200078e02ff */
[----:B------:R-:W-:Y:S01]  /*02b0*/  LEA.HI.X.SX32 R3, R3, R27, 0x1, P0 ;  /* 0x0000001b03037211 */ /* 0x000fe200000f0eff */
[----:B------:R1:W5:Y:S04]  /*02c0*/  LDG.E.U16 R20, [R20.64] ;  /* 0x0000000614147981 */ /* 0x000368000c1e1500 */
[----:B0-----:R0:W5:Y:S01]  /*02d0*/  LDG.E.U16 R14, [R2.64] ;  /* 0x00000006020e7981 */ /* 0x001162000c1e1500 */
[CC--:B------:R-:W-:Y:S01]  /*02e0*/  LEA R22, P2, R0.reuse, R26.reuse, 0x8 ;  /* 0x0000001a00167211 */ /* 0x0c0fe200078440ff */
[----:B------:R-:W-:Y:S01]  /*02f0*/  IMAD R7, R0, 0x120, RZ ;  /* 0x0000012000077824 */ /* 0x000fe200078e02ff */
[----:B------:R-:W-:-:S02]  /*0300*/  IADD3 R8, P1, R5, R26, RZ ;  /* 0x0000001a05087210 */ /* 0x000fc40007f3e0ff */
[-C--:B------:R-:W-:Y:S01]  /*0310*/  LEA.HI.X.SX32 R23, R11, R27.reuse, 0x1, P2 ;  /* 0x0000001b0b177211 */ /* 0x080fe200010f0eff */
[----:B------:R-:W-:Y:S01]  /*0320*/  IMAD R11, R0, 0x90, RZ ;  /* 0x00000090000b7824 */ /* 0x000fe200078e02ff */
[-C--:B------:R-:W-:Y:S02]  /*0330*/  IADD3 R6, P0, R13, R26.reuse, RZ ;  /* 0x0000001a0d067210 */ /* 0x080fe40007f1e0ff */
[-C--:B------:R-:W-:Y:S01]  /*0340*/  LEA.HI.X.SX32 R9, R9, R27.reuse, 0x1, P1 ;  /* 0x0000001b09097211 */ /* 0x080fe200008f0eff */
[----:B------:R1:W5:Y:S01]  /*0350*/  LDG.E.U16 R22, [R22.64] ;  /* 0x0000000616167981 */ /* 0x000362000c1e1500 */
[-C--:B------:R-:W-:Y:S02]  /*0360*/  IADD3 R4, P2, R11, R26.reuse, RZ ;  /* 0x0000001a0b047210 */ /* 0x080fe40007f5e0ff */
[----:B0-----:R-:W-:Y:S02]  /*0370*/  IADD3 R2, P1, R7, R26, RZ ;  /* 0x0000001a07027210 */ /* 0x001fe40007f3e0ff */
[----:B------:R-:W-:-:S02]  /*0380*/  LEA.HI.X.SX32 R7, R5, R27, 0x1, P0 ;  /* 0x0000001b05077211 */ /* 0x000fc400000f0eff */
[-C--:B------:R-:W-:Y:S02]  /*0390*/  LEA.HI.X.SX32 R5, R13, R27.reuse, 0x1, P2 ;  /* 0x0000001b0d057211 */ /* 0x080fe400010f0eff */
[----:B------:R-:W-:Y:S01]  /*03a0*/  LEA.HI.X.SX32 R3, R11, R27, 0x1, P1 ;  /* 0x0000001b0b037211 */ /* 0x000fe200008f0eff */
[C---:B------:R-:W-:Y:S02]  /*03b0*/  IMAD R11, R0.reuse, 0x130, RZ ;  /* 0x00000130000b7824 */ /* 0x040fe400078e02ff */
[----:B------:R0:W5:Y:S04]  /*03c0*/  LDG.E.U16 R15, [R4.64] ;  /* 0x00000006040f7981 */ /* 0x000168000c1e1500 */
[----:B------:R1:W5:Y:S01]  /*03d0*/  LDG.E.U16 R19, [R2.64] ;  /* 0x0000000602137981 */ /* 0x000362000c1e1500 */
[----:B0-----:R-:W-:-:S02]  /*03e0*/  IMAD R5, R0, 0xa, RZ ;  /* 0x0000000a00057824 */ /* 0x001fc400078e02ff */
[----:B-1----:R-:W-:-:S03]  /*03f0*/  IMAD R3, R0, 0x5, RZ ;  /* 0x0000000500037824 */ /* 0x002fc600078e02ff */
[----:B------:R-:W-:-:S04]  /*0400*/  IADD3 R2, P0, R5, R26, RZ ;  /* 0x0000001a05027210 */ /* 0x000fc80007f1e0ff */
[----:B------:R-:W-:-:S05]  /*0410*/  LEA.HI.X.SX32 R3, R3, R27, 0x1, P0 ;  /* 0x0000001b03037211 */ /* 0x000fca00000f0eff */
[----:B------:R0:W5:Y:S04]  /*0420*/  LDG.E.U16 R24, [R2.64] ;  /* 0x0000000602187981 */ /* 0x000168000c1e1500 */
[----:B--2---:R-:W-:Y:S04]  /*0430*/  STL [R1+0x18], R18 ;  /* 0x0000181201007387 */ /* 0x004fe80000100800 */
[----:B---3--:R1:W-:Y:S04]  /*0440*/  STL [R1+0x14], R16 ;  /* 0x0000141001007387 */ /* 0x0083e80000100800 */
[----:B----4-:R2:W-:Y:S04]  /*0450*/  STL [R1+0x10], R12 ;  /* 0x0000100c01007387 */ /* 0x0105e80000100800 */
[----:B-1----:R1:W3:Y:S04]  /*0460*/  LDG.E.U16 R16, [R6.64] ;  /* 0x0000000606107981 */ /* 0x0022e8000c1e1500 */
[----:B--2---:R2:W4:Y:S01]  /*0470*/  LDG.E.U16 R12, [R8.64] ;  /* 0x00000006080c7981 */ /* 0x004522000c1e1500 */
[----:B-1----:R-:W-:-:S03]  /*0480*/  IMAD R6, R0, 0x98, RZ ;  /* 0x0000009800067824 */ /* 0x002fc600078e02ff */
[----:B-----5:R-:W-:Y:S01]  /*0490*/  STL [R1+0xc], R17 ;  /* 0x00000c1101007387 */ /* 0x020fe20000100800 */
[-C--:B--2---:R-:W-:Y:S01]  /*04a0*/  IADD3 R8, P1, R11, R26.reuse, RZ ;  /* 0x0000001a0b087210 */ /* 0x084fe20007f3e0ff */
[C---:B------:R-:W-:Y:S02]  /*04b0*/  IMAD R7, R0.reuse, 0x14, RZ ;  /* 0x0000001400077824 */ /* 0x040fe400078e02ff */
[----:B------:R1:W-:Y:S01]  /*04c0*/  STL [R1+0x4], R10 ;  /* 0x0000040a01007387 */ /* 0x0003e20000100800 */
[----:B------:R-:W-:Y:S01]  /*04d0*/  IMAD R11, R0, 0x28, RZ ;  /* 0x00000028000b7824 */ /* 0x000fe200078e02ff */
[-C--:B------:R-:W-:Y:S02]  /*04e0*/  LEA.HI.X.SX32 R9, R6, R27.reuse, 0x1, P1 ;  /* 0x0000001b06097211 */ /* 0x080fe400008f0eff */
[-C--:B------:R-:W-:Y:S02]  /*04f0*/  IADD3 R4, P1, R7, R26.reuse, RZ ;  /* 0x0000001a07047210 */ /* 0x080fe40007f3e0ff */
[----:B------:R-:W-:Y:S01]  /*0500*/  IADD3 R6, P2, R11, R26, RZ ;  /* 0x0000001a0b067210 */ /* 0x000fe20007f5e0ff */
[----:B------:R2:W5:Y:S01]  /*0510*/  LDG.E.U16 R18, [R8.64] ;  /* 0x0000000608127981 */ /* 0x000562000c1e1500 */
[----:B-1----:R-:W-:Y:S01]  /*0520*/  IMAD R10, R0, 0x50, RZ ;  /* 0x00000050000a7824 */ /* 0x002fe200078e02ff */
[----:B------:R-:W-:-:S02]  /*0530*/  LEA.HI.X.SX32 R5, R5, R27, 0x1, P1 ;  /* 0x0000001b05057211 */ /* 0x000fc400008f0eff */
[----:B------:R-:W-:Y:S01]  /*0540*/  LEA.HI.X.SX32 R7, R7, R27, 0x1, P2 ;  /* 0x0000001b07077211 */ /* 0x000fe200010f0eff */
[----:B------:R1:W-:Y:S01]  /*0550*/  STL [R1+0x3c8], R14 ;  /* 0x0003c80e01007387 */ /* 0x0003e20000100800 */
[----:B--2---:R-:W-:-:S03]  /*0560*/  IADD3 R8, P0, R10, R26, RZ ;  /* 0x0000001a0a087210 */ /* 0x004fc60007f1e0ff */
[----:B------:R2:W5:Y:S01]  /*0570*/  LDG.E.U16 R23, [R4.64] ;  /* 0x0000000604177981 */ /* 0x000562000c1e1500 */
[----:B------:R-:W-:-:S03]  /*0580*/  LEA.HI.X.SX32 R9, R11, R27, 0x1, P0 ;  /* 0x0000001b0b097211 */ /* 0x000fc600000f0eff */
[----:B------:R0:W5:Y:S04]  /*0590*/  LDG.E.U16 R21, [R6.64] ;  /* 0x0000000606157981 */ /* 0x000168000c1e1500 */
[----:B-1----:R1:W5:Y:S01]  /*05a0*/  LDG.E.U16 R14, [R8.64] ;  /* 0x00000006080e7981 */ /* 0x002362000c1e1500 */
[C---:B--2---:R-:W-:Y:S02]  /*05b0*/  IMAD R5, R0.reuse, 0xa0, RZ ;  /* 0x000000a000057824 */ /* 0x044fe400078e02ff */
[----:B------:R-:W-:-:S03]  /*05c0*/  IMAD R11, R0, 0xb0, RZ ;  /* 0x000000b0000b7824 */ /* 0x000fc600078e02ff */
[----:B0-----:R-:W-:Y:S01]  /*05d0*/  IADD3 R2, P0, R5, R26, RZ ;  /* 0x0000001a05027210 */ /* 0x001fe20007f1e0ff */
[----:B-1----:R-:W-:-:S03]  /*05e0*/  IMAD R8, R0, 0x140, RZ ;  /* 0x0000014000087824 */ /* 0x002fc600078e02ff */
[-C--:B------:R-:W-:Y:S01]  /*05f0*/  LEA.HI.X.SX32 R3, R10, R27.reuse, 0x1, P0 ;  /* 0x0000001b0a037211 */ /* 0x080fe200000f0eff */
[----:B------:R-:W-:Y:S01]  /*0600*/  IMAD R7, R0, 0x160, RZ ;  /* 0x0000016000077824 */ /* 0x000fe200078e02ff */
[-C--:B------:R-:W-:Y:S02]  /*0610*/  IADD3 R4, P0, R11, R26.reuse, RZ ;  /* 0x0000001a0b047210 */ /* 0x080fe40007f1e0ff */
[-C--:B------:R-:W-:Y:S01]  /*0620*/  IADD3 R8, P1, R8, R26.reuse, RZ ;  /* 0x0000001a08087210 */ /* 0x080fe20007f3e0ff */
[C---:B------:R-:W-:Y:S01]  /*0630*/  IMAD R6, R0.reuse, 0x150, RZ ;  /* 0x0000015000067824 */ /* 0x040fe200078e02ff */
[----:B------:R0:W2:Y:S02]  /*0640*/  LDG.E.U16 R29, [R2.64] ;  /* 0x00000006021d7981 */ /* 0x0000a4000c1e1500 */
[----:B------:R-:W-:Y:S01]  /*0650*/  LEA.HI.X.SX32 R9, R5, R27, 0x1, P1 ;  /* 0x0000001b05097211 */ /* 0x000fe200008f0eff */
[----:B------:R-:W-:Y:S01]  /*0660*/  IMAD R13, R0, 0xa8, RZ ;  /* 0x000000a8000d7824 */ /* 0x000fe200078e02ff */
[----:B------:R-:W-:Y:S01]  /*0670*/  IADD3 R6, P2, R6, R26, RZ ;  /* 0x0000001a06067210 */ /* 0x000fe20007f5e0ff */
[----:B------:R-:W-:-:S02]  /*0680*/  IMAD R10, R0, 0xc0, RZ ;  /* 0x000000c0000a7824 */ /* 0x000fc400078e02ff */
[----:B------:R1:W2:Y:S01]  /*0690*/  LDG.E.U16 R17, [R8.64] ;  /* 0x0000000608117981 */ /* 0x0002a2000c1e1500 */
[----:B0-----:R-:W-:-:S04]  /*06a0*/  IADD3 R2, P1, R7, R26, RZ ;  /* 0x0000001a07027210 */ /* 0x001fc80007f3e0ff */
[-C--:B------:R-:W-:Y:S02]  /*06b0*/  LEA.HI.X.SX32 R3, R11, R27.reuse, 0x1, P1 ;  /* 0x0000001b0b037211 */ /* 0x080fe400008f0eff */
[----:B------:R-:W-:Y:S01]  /*06c0*/  LEA.HI.X.SX32 R7, R13, R27, 0x1, P2 ;  /* 0x0000001b0d077211 */ /* 0x000fe200010f0eff */
[C---:B------:R-:W-:Y:S02]  /*06d0*/  IMAD R13, R0.reuse, 0xb8, RZ ;  /* 0x000000b8000d7824 */ /* 0x040fe400078e02ff */
[C---:B------:R-:W-:Y:S01]  /*06e0*/  IMAD R11, R0.reuse, 0x60, RZ ;  /* 0x00000060000b7824 */ /* 0x040fe200078e02ff */
[----:B----4-:R0:W-:Y:S02]  /*06f0*/  STL [R1+0x3c4], R12 ;  /* 0x0003c40c01007387 */ /* 0x0101e40000100800 */
[----:B0-----:R-:W-:-:S05]  /*0700*/  IMAD R12, R0, 0x58, RZ ;  /* 0x00000058000c7824 */ /* 0x001fca00078e02ff */
[----:B------:R-:W-:Y:S01]  /*0710*/  LEA.HI.X.SX32 R5, R12, R27, 0x1, P0 ;  /* 0x0000001b0c057211 */ /* 0x000fe200000f0eff */
[----:B---3--:R0:W-:Y:S04]  /*0720*/  STL [R1+0x3c0], R16 ;  /* 0x0003c01001007387 */ /* 0x0081e80000100800 */
[----:B------:R3:W4:Y:S04]  /*0730*/  LDG.E.U16 R28, [R4.64] ;  /* 0x00000006041c7981 */ /* 0x000728000c1e1500 */
[----:B------:R1:W-:Y:S01]  /*0740*/  STL [R1], R15 ;  /* 0x0000000f01007387 */ /* 0x0003e20000100800 */
[----:B------:R-:W-:-:S03]  /*0750*/  IMAD R12, R0, 0x18, RZ ;  /* 0x00000018000c7824 */ /* 0x000fc600078e02ff */
[----:B0-----:R0:W2:Y:S01]  /*0760*/  LDG.E.U16 R16, [R6.64] ;  /* 0x0000000606107981 */ /* 0x0010a2000c1e1500 */
[C---:B---3--:R-:W-:Y:S02]  /*0770*/  IMAD R4, R0.reuse, 0x170, RZ ;  /* 0x0000017000047824 */ /* 0x048fe400078e02ff */
[C---:B------:R-:W-:Y:S01]  /*0780*/  IMAD R5, R0.reuse, 0x30, RZ ;  /* 0x0000003000057824 */ /* 0x040fe200078e02ff */
[----:B-1----:R1:W3:Y:S04]  /*0790*/  LDG.E.U16 R15, [R2.64] ;  /* 0x00000006020f7981 */ /* 0x0022e8000c1e1500 */
[-C--:B------:R-:W-:Y:S01]  /*07a0*/  IADD3 R8, P0, R5, R26.reuse, RZ ;  /* 0x0000001a05087210 */ /* 0x080fe20007f1e0ff */
[----:B------:R-:W-:Y:S01]  /*07b0*/  STL [R1+0x3bc], R24 ;  /* 0x0003bc1801007387 */ /* 0x000fe20000100800 */
[----:B0-----:R-:W-:Y:S01]  /*07c0*/  IMAD R7, R0, 0x180, RZ ;  /* 0x0000018000077824 */ /* 0x001fe200078e02ff */
[----:B-1----:R-:W-:-:S02]  /*07d0*/  IADD3 R2, P1, R4, R26, RZ ;  /* 0x0000001a04027210 */ /* 0x002fc40007f3e0ff */
[----:B-----5:R-:W-:Y:S02]  /*07e0*/  STL [R1+0x3b8], R23 ;  /* 0x0003b81701007387 */ /* 0x020fe40000100800 */
[-C--:B------:R-:W-:Y:S02]  /*07f0*/  LEA.HI.X.SX32 R3, R13, R27.reuse, 0x1, P1 ;  /* 0x0000001b0d037211 */ /* 0x080fe400008f0eff */
[----:B------:R-:W-:Y:S01]  /*0800*/  STL [R1+0x3b4], R21 ;  /* 0x0003b41501007387 */ /* 0x000fe20000100800 */
[-C--:B------:R-:W-:Y:S02]  /*0810*/  IADD3 R6, P1, R11, R26.reuse, RZ ;  /* 0x0000001a0b067210 */ /* 0x080fe40007f3e0ff */
[----:B------:R-:W-:Y:S01]  /*0820*/  IADD3 R4, P2, R10, R26, RZ ;  /* 0x0000001a0a047210 */ /* 0x000fe20007f5e0ff */
[----:B------:R0:W-:Y:S01]  /*0830*/  STL [R1+0x8], R14 ;  /* 0x0000080e01007387 */ /* 0x0001e20000100800 */
[----:B------:R-:W-:-:S03]  /*0840*/  LEA.HI.X.SX32 R9, R12, R27, 0x1, P0 ;  /* 0x0000001b0c097211 */ /* 0x000fc600000f0eff */
[----:B0-----:R0:W5:Y:S01]  /*0850*/  LDG.E.U16 R14, [R2.64] ;  /* 0x00000006020e7981 */ /* 0x001162000c1e1500 */
[C---:B------:R-:W-:Y:S02]  /*0860*/  IMAD R12, R0.reuse, 0xc8, RZ ;  /* 0x000000c8000c7824 */ /* 0x040fe400078e02ff */
[----:B------:R-:W-:Y:S01]  /*0870*/  IMAD R13, R0, 0x68, RZ ;  /* 0x00000068000d7824 */ /* 0x000fe200078e02ff */
[----:B------:R1:W2:Y:S01]  /*0880*/  LDG.E.U16 R25, [R8.64] ;  /* 0x0000000608197981 */ /* 0x0002a2000c1e1500 */
[-C--:B0-----:R-:W-:Y:S02]  /*0890*/  IADD3 R2, P0, R7, R26.reuse, RZ ;  /* 0x0000001a07027210 */ /* 0x081fe40007f1e0ff */
[-C--:B------:R-:W-:Y:S02]  /*08a0*/  LEA.HI.X.SX32 R7, R5, R27.reuse, 0x1, P1 ;  /* 0x0000001b05077211 */ /* 0x080fe400008f0eff */
[-C--:B------:R-:W-:Y:S02]  /*08b0*/  LEA.HI.X.SX32 R5, R11, R27.reuse, 0x1, P2 ;  /* 0x0000001b0b057211 */ /* 0x080fe400010f0eff */
[----:B------:R-:W-:Y:S01]  /*08c0*/  LEA.HI.X.SX32 R3, R10, R27, 0x1, P0 ;  /* 0x0000001b0a037211 */ /* 0x000fe200000f0eff */
[----:B------:R-:W-:Y:S01]  /*08d0*/  IMAD R10, R0, 0x190, RZ ;  /* 0x00000190000a7824 */ /* 0x000fe200078e02ff */
[----:B------:R0:W2:Y:S04]  /*08e0*/  LDG.E.U16 R24, [R6.64] ;  /* 0x0000000606187981 */ /* 0x0000a8000c1e1500 */
[----:B------:R0:W2:Y:S01]  /*08f0*/  LDG.E.U16 R23, [R4.64] ;  /* 0x0000000604177981 */ /* 0x0000a2000c1e1500 */
[----:B------:R-:W-:-:S03]  /*0900*/  IADD3 R10, P1, R10, R26, RZ ;  /* 0x0000001a0a0a7210 */ /* 0x000fc60007f3e0ff */
[----:B0-----:R0:W2:Y:S01]  /*0910*/  LDG.E.U16 R5, [R2.64] ;  /* 0x0000000602057981 */ /* 0x0010a2000c1e1500 */
[----:B------:R-:W-:Y:S01]  /*0920*/  IMAD R6, R0, 0x1b0, RZ ;  /* 0x000001b000067824 */ /* 0x000fe200078e02ff */
[----:B------:R-:W-:Y:S01]  /*0930*/  LEA.HI.X.SX32 R11, R12, R27, 0x1, P1 ;  /* 0x0000001b0c0b7211 */ /* 0x000fe200008f0eff */
[C---:B0-----:R-:W-:Y:S02]  /*0940*/  IMAD R3, R0.reuse, 0xd0, RZ ;  /* 0x000000d000037824 */ /* 0x041fe400078e02ff */
[----:B------:R-:W-:Y:S01]  /*0950*/  IMAD R2, R0, 0x1a0, RZ ;  /* 0x000001a000027824 */ /* 0x000fe200078e02ff */
[-C--:B------:R-:W-:Y:S01]  /*0960*/  IADD3 R6, P1, R6, R26.reuse, RZ ;  /* 0x0000001a06067210 */ /* 0x080fe20007f3e0ff */
[----:B------:R-:W-:Y:S01]  /*0970*/  IMAD R12, R0, 0xd8, RZ ;  /* 0x000000d8000c7824 */ /* 0x000fe200078e02ff */
[-C--:B-1----:R-:W-:Y:S01]  /*0980*/  IADD3 R8, P0, R3, R26.reuse, RZ ;  /* 0x0000001a03087210 */ /* 0x082fe20007f1e0ff */
[----:B------:R0:W2:Y:S01]  /*0990*/  LDG.E.U16 R4, [R10.64] ;  /* 0x000000060a047981 */ /* 0x0000a2000c1e1500 */
[----:B------:R-:W-:-:S02]  /*09a0*/  IADD3 R2, P2, R2, R26, RZ ;  /* 0x0000001a02027210 */ /* 0x000fc40007f5e0ff */
[-C--:B------:R-:W-:Y:S02]  /*09b0*/  LEA.HI.X.SX32 R9, R13, R27.reuse, 0x1, P0 ;  /* 0x0000001b0d097211 */ /* 0x080fe400000f0eff */
[-C--:B------:R-:W-:Y:S02]  /*09c0*/  LEA.HI.X.SX32 R3, R3, R27.reuse, 0x1, P2 ;  /* 0x0000001b03037211 */ /* 0x080fe400010f0eff */
[----:B------:R-:W-:Y:S01]  /*09d0*/  LEA.HI.X.SX32 R7, R12, R27, 0x1, P1 ;  /* 0x0000001b0c077211 */ /* 0x000fe200008f0eff */
[----:B------:R1:W2:Y:S04]  /*09e0*/  LDG.E.U16 R21, [R8.64] ;  /* 0x0000000608157981 */ /* 0x0002a8000c1e1500 */
[----:B------:R0:W2:Y:S01]  /*09f0*/  LDG.E.U16 R3, [R2.64] ;  /* 0x0000000602037981 */ /* 0x0000a2000c1e1500 */
[----:B-1----:R-:W-:-:S03]  /*0a00*/  IMAD R9, R0, 0x70, RZ ;  /* 0x0000007000097824 */ /* 0x002fc600078e02ff */
[----:B0-----:R0:W2:Y:S02]  /*0a10*/  LDG.E.U16 R2, [R6.64] ;  /* 0x0000000606027981 */ /* 0x0010a4000c1e1500 */
[----:B0-----:R-:W-:Y:S01]  /*0a20*/  IMAD R7, R0, 0x38, RZ ;  /* 0x0000003800077824 */ /* 0x001fe200078e02ff */
[----:B------:R-:W-:-:S04]  /*0a30*/  IADD3 R6, P0, R9, R26, RZ ;  /* 0x0000001a09067210 */ /* 0x000fc80007f1e0ff */
[----:B------:R-:W-:-:S06]  /*0a40*/  LEA.HI.X.SX32 R7, R7, R27, 0x1, P0 ;  /* 0x0000001b07077211 */ /* 0x000fcc00000f0eff */
[----:B------:R0:W2:Y:S01]  /*0a50*/  LDG.E.U16 R7, [R6.64] ;  /* 0x0000000606077981 */ /* 0x0000a2000c1e1500 */
[C---:B------:R-:W-:Y:S02]  /*0a60*/  IMAD R13, R0.reuse, 0xe0, RZ ;  /* 0x000000e0000d7824 */ /* 0x040fe400078e02ff */
[----:B------:R-:W-:-:S03]  /*0a70*/  IMAD R8, R0, 0x1c0, RZ ;  /* 0x000001c000087824 */ /* 0x000fc600078e02ff */
[-C--:B------:R-:W-:Y:S02]  /*0a80*/  IADD3 R10, P1, R13, R26.reuse, RZ ;  /* 0x0000001a0d0a7210 */ /* 0x080fe40007f3e0ff */
[----:B------:R-:W-:Y:S02]  /*0a90*/  IADD3 R8, P2, R8, R26, RZ ;  /* 0x0000001a08087210 */ /* 0x000fe40007f5e0ff */
[-C--:B------:R-:W-:Y:S02]  /*0aa0*/  LEA.HI.X.SX32 R11, R9, R27.reuse, 0x1, P1 ;  /* 0x0000001b090b7211 */ /* 0x080fe400008f0eff */
[----:B------:R-:W-:-:S03]  /*0ab0*/  LEA.HI.X.SX32 R9, R13, R27, 0x1, P2 ;  /* 0x0000001b0d097211 */ /* 0x000fc600010f0eff */
[----:B0-----:R0:W3:Y:S04]  /*0ac0*/  LDG.E.U16 R6, [R10.64] ;  /* 0x000000060a067981 */ /* 0x0010e8000c1e1500 */
[----:B--2---:R1:W-:Y:S04]  /*0ad0*/  STL [R1+0x3b0], R7 ;  /* 0x0003b00701007387 */ /* 0x0043e80000100800 */
[----:B-1----:R1:W2:Y:S01]  /*0ae0*/  LDG.E.U16 R7, [R8.64] ;  /* 0x0000000608077981 */ /* 0x0022a2000c1e1500 */
[C---:B------:R-:W-:Y:S02]  /*0af0*/  IMAD R12, R0.reuse, 0x1d0, RZ ;  /* 0x000001d0000c7824 */ /* 0x040fe400078e02ff */
[----:B------:R-:W-:-:S03]  /*0b00*/  IMAD R13, R0, 0xe8, RZ ;  /* 0x000000e8000d7824 */ /* 0x000fc600078e02ff */
[----:B------:R-:W-:-:S04]  /*0b10*/  IADD3 R12, P0, R12, R26, RZ ;  /* 0x0000001a0c0c7210 */ /* 0x000fc80007f1e0ff */
[----:B------:R-:W-:Y:S01]  /*0b20*/  LEA.HI.X.SX32 R13, R13, R27, 0x1, P0 ;  /* 0x0000001b0d0d7211 */ /* 0x000fe200000f0eff */
[C---:B-1----:R-:W-:Y:S02]  /*0b30*/  IMAD R9, R0.reuse, 0xf0, RZ ;  /* 0x000000f000097824 */ /* 0x042fe400078e02ff */
[----:B------:R-:W-:Y:S02]  /*0b40*/  IMAD R8, R0, 0x1e0, RZ ;  /* 0x000001e000087824 */ /* 0x000fe400078e02ff */
[----:B0-----:R0:W4:Y:S03]  /*0b50*/  LDG.E.U16 R11, [R12.64] ;  /* 0x000000060c0b7981 */ /* 0x001126000c1e1500 */
[-C--:B------:R-:W-:Y:S01]  /*0b60*/  IADD3 R8, P1, R8, R26.reuse, RZ ;  /* 0x0000001a08087210 */ /* 0x080fe20007f3e0ff */
[----:B0-----:R-:W-:Y:S01]  /*0b70*/  IMAD R13, R0, 0x78, RZ ;  /* 0x00000078000d7824 */ /* 0x001fe200078e02ff */
[----:B--2---:R-:W-:Y:S04]  /*0b80*/  STL [R1+0x3a8], R7 ;  /* 0x0003a80701007387 */ /* 0x004fe80000100800 */
[----:B---3--:R0:W-:Y:S02]  /*0b90*/  STL [R1+0x3ac], R6 ;  /* 0x0003ac0601007387 */ /* 0x0081e40000100800 */
[----:B0-----:R-:W-:-:S04]  /*0ba0*/  IADD3 R6, P0, R9, R26, RZ ;  /* 0x0000001a09067210 */ /* 0x001fc80007f1e0ff */
[-C--:B------:R-:W-:Y:S02]  /*0bb0*/  LEA.HI.X.SX32 R7, R13, R27.reuse, 0x1, P0 ;  /* 0x0000001b0d077211 */ /* 0x080fe400000f0eff */
[----:B------:R-:W-:-:S03]  /*0bc0*/  LEA.HI.X.SX32 R9, R9, R27, 0x1, P1 ;  /* 0x0000001b09097211 */ /* 0x000fc600008f0eff */
[----:B------:R0:W2:Y:S04]  /*0bd0*/  LDG.E.U16 R6, [R6.64] ;  /* 0x0000000606067981 */ /* 0x0000a8000c1e1500 */
[----:B------:R1:W3:Y:S01]  /*0be0*/  LDG.E.U16 R8, [R8.64] ;  /* 0x0000000608087981 */ /* 0x0002e2000c1e1500 */
[C---:B------:R-:W-:Y:S02]  /*0bf0*/  IMAD R12, R0.reuse, 0x102, RZ ;  /* 0x00000102000c7824 */ /* 0x040fe400078e02ff */
[C---:B------:R-:W-:Y:S01]  /*0c00*/  IMAD R10, R0.reuse, 0x1f0, RZ ;  /* 0x000001f0000a7824 */ /* 0x040fe200078e02ff */
[----:B----4-:R4:W-:Y:S01]  /*0c10*/  STL [R1+0x3a4], R11 ;  /* 0x0003a40b01007387 */ /* 0x0109e20000100800 */
[----:B------:R-:W-:Y:S01]  /*0c20*/  IMAD R13, R0, 0x81, RZ ;  /* 0x00000081000d7824 */ /* 0x000fe200078e02ff */
[----:B------:R-:W-:-:S02]  /*0c30*/  IADD3 R12, P0, R12, R26, RZ ;  /* 0x0000001a0c0c7210 */ /* 0x000fc40007f1e0ff */
[----:B------:R-:W-:Y:S01]  /*0c40*/  IADD3 R10, P2, R10, R26, RZ ;  /* 0x0000001a0a0a7210 */ /* 0x000fe20007f5e0ff */
[C---:B0-----:R-:W-:Y:S01]  /*0c50*/  IMAD R7, R0.reuse, 0x89, RZ ;  /* 0x0000008900077824 */ /* 0x041fe200078e02ff */
[----:B------:R-:W-:Y:S01]  /*0c60*/  LEA.HI.X.SX32 R13, R13, R27, 0x1, P0 ;  /* 0x0000001b0d0d7211 */ /* 0x000fe200000f0eff */
[C---:B----4-:R-:W-:Y:S02]  /*0c70*/  IMAD R11, R0.reuse, 0xf8, RZ ;  /* 0x000000f8000b7824 */ /* 0x050fe400078e02ff */
[----:B-1----:R-:W-:-:S03]  /*0c80*/  IMAD R9, R0, 0x91, RZ ;  /* 0x0000009100097824 */ /* 0x002fc600078e02ff */
[----:B------:R0:W4:Y:S01]  /*0c90*/  LDG.E.U16 R13, [R12.64] ;  /* 0x000000060c0d7981 */ /* 0x000122000c1e1500 */
[----:B------:R-:W-:-:S06]  /*0ca0*/  LEA.HI.X.SX32 R11, R11, R27, 0x1, P2 ;  /* 0x0000001b0b0b7211 */ /* 0x000fcc00010f0eff */
[----:B------:R1:W4:Y:S04]  /*0cb0*/  LDG.E.U16 R11, [R10.64] ;  /* 0x000000060a0b7981 */ /* 0x000328000c1e1500 */
[----:B--2---:R2:W-:Y:S04]  /*0cc0*/  STL [R1+0x3a0], R6 ;  /* 0x0003a00601007387 */ /* 0x0045e80000100800 */
[----:B---3--:R3:W-:Y:S01]  /*0cd0*/  STL [R1+0x39c], R8 ;  /* 0x00039c0801007387 */ /* 0x0087e20000100800 */
[C---:B--2---:R-:W-:Y:S02]  /*0ce0*/  IMAD R6, R0.reuse, 0x112, RZ ;  /* 0x0000011200067824 */ /* 0x044fe400078e02ff */
[----:B---3--:R-:W-:-:S03]  /*0cf0*/  IMAD R8, R0, 0x122, RZ ;  /* 0x0000012200087824 */ /* 0x008fc600078e02ff */
[----:B------:R-:W-:-:S04]  /*0d00*/  IADD3 R6, P0, R6, R26, RZ ;  /* 0x0000001a06067210 */ /* 0x000fc80007f1e0ff */
[----:B------:R-:W-:Y:S02]  /*0d10*/  LEA.HI.X.SX32 R7, R7, R27, 0x1, P0 ;  /* 0x0000001b07077211 */ /* 0x000fe400000f0eff */
[----:B------:R-:W-:-:S03]  /*0d20*/  IADD3 R8, P1, R8, R26, RZ ;  /* 0x0000001a08087210 */ /* 0x000fc60007f3e0ff */
[----:B------:R2:W3:Y:S01]  /*0d30*/  LDG.E.U16 R6, [R6.64] ;  /* 0x0000000606067981 */ /* 0x0004e2000c1e1500 */
[----:B------:R-:W-:-:S05]  /*0d40*/  LEA.HI.X.SX32 R9, R9, R27, 0x1, P1 ;  /* 0x0000001b09097211 */ /* 0x000fca00008f0eff */
[----:B------:R2:W5:Y:S01]  /*0d50*/  LDG.E.U16 R8, [R8.64] ;  /* 0x0000000608087981 */ /* 0x000562000c1e1500 */
[C---:B0-----:R-:W-:Y:S02]  /*0d60*/  IMAD R12, R0.reuse, 0x142, RZ ;  /* 0x00000142000c7824 */ /* 0x041fe400078e02ff */
[----:B-1----:R-:W-:Y:S01]  /*0d70*/  IMAD R10, R0, 0x132, RZ ;  /* 0x00000132000a7824 */ /* 0x002fe200078e02ff */
[----:B----4-:R0:W-:Y:S02]  /*0d80*/  STL [R1+0x398], R11 ;  /* 0x0003980b01007387 */ /* 0x0101e40000100800 */
[-C--:B------:R-:W-:Y:S02]  /*0d90*/  IADD3 R12, P0, R12, R26.reuse, RZ ;  /* 0x0000001a0c0c7210 */ /* 0x080fe40007f1e0ff */
[----:B------:R1:W-:Y:S01]  /*0da0*/  STL [R1+0x394], R13 ;  /* 0x0003940d01007387 */ /* 0x0003e20000100800 */
[----:B------:R-:W-:Y:S01]  /*0db0*/  IADD3 R10, P2, R10, R26, RZ ;  /* 0x0000001a0a0a7210 */ /* 0x000fe20007f5e0ff */
[----:B--2---:R-:W-:-:S02]  /*0dc0*/  IMAD R7, R0, 0xa9, RZ ;  /* 0x000000a900077824 */ /* 0x004fc400078e02ff */
[C---:B0-----:R-:W-:Y:S02]  /*0dd0*/  IMAD R11, R0.reuse, 0x99, RZ ;  /* 0x00000099000b7824 */ /* 0x041fe400078e02ff */
[----:B-1----:R-:W-:-:S03]  /*0de0*/  IMAD R13, R0, 0xa1, RZ ;  /* 0x000000a1000d7824 */ /* 0x002fc600078e02ff */
[-C--:B------:R-:W-:Y:S02]  /*0df0*/  LEA.HI.X.SX32 R11, R11, R27.reuse, 0x1, P2 ;  /* 0x0000001b0b0b7211 */ /* 0x080fe400010f0eff */
[----:B------:R-:W-:Y:S01]  /*0e00*/  LEA.HI.X.SX32 R13, R13, R27, 0x1, P0 ;  /* 0x0000001b0d0d7211 */ /* 0x000fe200000f0eff */
[----:B------:R-:W-:-:S03]  /*0e10*/  IMAD R9, R0, 0xb1, RZ ;  /* 0x000000b100097824 */ /* 0x000fc600078e02ff */
[----:B------:R0:W2:Y:S04]  /*0e20*/  LDG.E.U16 R11, [R10.64] ;  /* 0x000000060a0b7981 */ /* 0x0000a8000c1e1500 */
[----:B------:R1:W4:Y:S04]  /*0e30*/  LDG.E.U16 R13, [R12.64] ;  /* 0x000000060c0d7981 */ /* 0x000328000c1e1500 */
[----:B---3--:R3:W-:Y:S04]  /*0e40*/  STL [R1+0x390], R6 ;  /* 0x0003900601007387 */ /* 0x0087e80000100800 */
[----:B-----5:R5:W-:Y:S01]  /*0e50*/  STL [R1+0x38c], R8 ;  /* 0x00038c0801007387 */ /* 0x020be20000100800 */
[----:B---3--:R-:W-:-:S05]  /*0e60*/  IMAD R6, R0, 0x152, RZ ;  /* 0x0000015200067824 */ /* 0x008fca00078e02ff */
[----:B------:R-:W-:Y:S01]  /*0e70*/  IADD3 R6, P0, R6, R26, RZ ;  /* 0x0000001a06067210 */ /* 0x000fe20007f1e0ff */
[----:B-----5:R-:W-:-:S03]  /*0e80*/  IMAD R8, R0, 0x162, RZ ;  /* 0x0000016200087824 */ /* 0x020fc600078e02ff */
[----:B------:R-:W-:Y:S02]  /*0e90*/  LEA.HI.X.SX32 R7, R7, R27, 0x1, P0 ;  /* 0x0000001b07077211 */ /* 0x000fe400000f0eff */
[----:B------:R-:W-:-:S03]  /*0ea0*/  IADD3 R8, P1, R8, R26, RZ ;  /* 0x0000001a08087210 */ /* 0x000fc60007f3e0ff */
[----:B------:R3:W5:Y:S01]  /*0eb0*/  LDG.E.U16 R6, [R6.64] ;  /* 0x0000000606067981 */ /* 0x000762000c1e1500 */
[----:B------:R-:W-:-:S05]  /*0ec0*/  LEA.HI.X.SX32 R9, R9, R27, 0x1, P1 ;  /* 0x0000001b09097211 */ /* 0x000fca00008f0eff */
[----:B------:R3:W5:Y:S01]  /*0ed0*/  LDG.E.U16 R8, [R8.64] ;  /* 0x0000000608087981 */ /* 0x000762000c1e1500 */
[C---:B-1----:R-:W-:Y:S02]  /*0ee0*/  IMAD R12, R0.reuse, 0x182, RZ ;  /* 0x00000182000c7824 */ /* 0x042fe400078e02ff */
[----:B0-----:R-:W-:Y:S01]  /*0ef0*/  IMAD R10, R0, 0x172, RZ ;  /* 0x00000172000a7824 */ /* 0x001fe200078e02ff */
[----:B--2---:R0:W-:Y:S02]  /*0f00*/  STL [R1+0x388], R11 ;  /* 0x0003880b01007387 */ /* 0x0041e40000100800 */
[-C--:B------:R-:W-:Y:S02]  /*0f10*/  IADD3 R12, P0, R12, R26.reuse, RZ ;  /* 0x0000001a0c0c7210 */ /* 0x080fe40007f1e0ff */
[----:B----4-:R1:W-:Y:S01]  /*0f20*/  STL [R1+0x384], R13 ;  /* 0x0003840d01007387 */ /* 0x0103e20000100800 */
[----:B------:R-:W-:Y:S01]  /*0f30*/  IADD3 R10, P2, R10, R26, RZ ;  /* 0x0000001a0a0a7210 */ /* 0x000fe20007f5e0ff */
[----:B---3--:R-:W-:-:S02]  /*0f40*/  IMAD R7, R0, 0xc9, RZ ;  /* 0x000000c900077824 */ /* 0x008fc400078e02ff */
[C---:B0-----:R-:W-:Y:S02]  /*0f50*/  IMAD R11, R0.reuse, 0xb9, RZ ;  /* 0x000000b9000b7824 */ /* 0x041fe400078e02ff */
[----:B-1----:R-:W-:-:S03]  /*0f60*/  IMAD R13, R0, 0xc1, RZ ;  /* 0x000000c1000d7824 */ /* 0x002fc600078e02ff */
[-C--:B------:R-:W-:Y:S02]  /*0f70*/  LEA.HI.X.SX32 R11, R11, R27.reuse, 0x1, P2 ;  /* 0x0000001b0b0b7211 */ /* 0x080fe400010f0eff */
[----:B------:R-:W-:Y:S01]  /*0f80*/  LEA.HI.X.SX32 R13, R13, R27, 0x1, P0 ;  /* 0x0000001b0d0d7211 */ /* 0x000fe200000f0eff */
[----:B------:R-:W-:-:S03]  /*0f90*/  IMAD R9, R0, 0xd1, RZ ;  /* 0x000000d100097824 */ /* 0x000fc600078e02ff */
[----:B------:R0:W2:Y:S04]  /*0fa0*/  LDG.E.U16 R11, [R10.64] ;  /* 0x000000060a0b7981 */ /* 0x0000a8000c1e1500 */
[----:B------:R1:W3:Y:S04]  /*0fb0*/  LDG.E.U16 R13, [R12.64] ;  /* 0x000000060c0d7981 */ /* 0x0002e8000c1e1500 */
[----:B-----5:R4:W-:Y:S04]  /*0fc0*/  STL [R1+0x380], R6 ;  /* 0x0003800601007387 */ /* 0x0209e80000100800 */
[----:B------:R5:W-:Y:S01]  /*0fd0*/  STL [R1+0x37c], R8 ;  /* 0x00037c0801007387 */ /* 0x000be20000100800 */
[----:B----4-:R-:W-:-:S05]  /*0fe0*/  IMAD R6, R0, 0x192, RZ ;  /* 0x0000019200067824 */ /* 0x010fca00078e02ff */
[----:B------:R-:W-:Y:S01]  /*0ff0*/  IADD3 R6, P0, R6, R26, RZ ;  /* 0x0000001a06067210 */ /* 0x000fe20007f1e0ff */
[----:B-----5:R-:W-:-:S03]  /*1000*/  IMAD R8, R0, 0x1a2, RZ ;  /* 0x000001a200087824 */ /* 0x020fc600078e02ff */
[----:B------:R-:W-:Y:S02]  /*1010*/  LEA.HI.X.SX32 R7, R7, R27, 0x1, P0 ;  /* 0x0000001b07077211 */ /* 0x000fe400000f0eff */
[----:B------:R-:W-:-:S03]  /*1020*/  IADD3 R8, P1, R8, R26, RZ ;  /* 0x0000001a08087210 */ /* 0x000fc60007f3e0ff */
[----:B------:R4:W5:Y:S01]  /*1030*/  LDG.E.U16 R6, [R6.64] ;  /* 0x0000000606067981 */ /* 0x000962000c1e1500 */
[----:B------:R-:W-:-:S05]  /*1040*/  LEA.HI.X.SX32 R9, R9, R27, 0x1, P1 ;  /* 0x0000001b09097211 */ /* 0x000fca00008f0eff */
[----:B------:R4:W5:Y:S01]  /*1050*/  LDG.E.U16 R8, [R8.64] ;  /* 0x0000000608087981 */ /* 0x000962000c1e1500 */
[C---:B0-----:R-:W-:Y:S02]  /*1060*/  IMAD R10, R0.reuse, 0x1b2, RZ ;  /* 0x000001b2000a7824 */ /* 0x041fe400078e02ff */
[----:B-1----:R-:W-:Y:S01]  /*1070*/  IMAD R12, R0, 0x1c2, RZ ;  /* 0x000001c2000c7824 */ /* 0x002fe200078e02ff */
[----:B--2---:R0:W-:Y:S02]  /*1080*/  STL [R1+0x378], R11 ;  /* 0x0003780b01007387 */ /* 0x0041e40000100800 */
[-C--:B------:R-:W-:Y:S02]  /*1090*/  IADD3 R10, P2, R10, R26.reuse, RZ ;  /* 0x0000001a0a0a7210 */ /* 0x080fe40007f5e0ff */
[----:B---3--:R1:W-:Y:S01]  /*10a0*/  STL [R1+0x374], R13 ;  /* 0x0003740d01007387 */ /* 0x0083e20000100800 */
[----:B------:R-:W-:Y:S01]  /*10b0*/  IADD3 R12, P0, R12, R26, RZ ;  /* 0x0000001a0c0c7210 */ /* 0x000fe20007f1e0ff */
[----:B0-----:R-:W-:-:S02]  /*10c0*/  IMAD R11, R0, 0xd9, RZ ;  /* 0x000000d9000b7824 */ /* 0x001fc400078e02ff */
[----:B-1----:R-:W-:-:S03]  /*10d0*/  IMAD R13, R0, 0xe1, RZ ;  /* 0x000000e1000d7824 */ /* 0x002fc600078e02ff */
[-C--:B------:R-:W-:Y:S01]  /*10e0*/  LEA.HI.X.SX32 R11, R11, R27.reuse, 0x1, P2 ;  /* 0x0000001b0b0b7211 */ /* 0x080fe200010f0eff */
[C---:B----4-:R-:W-:Y:S01]  /*10f0*/  IMAD R7, R0.reuse, 0xe9, RZ ;  /* 0x000000e900077824 */ /* 0x050fe200078e02ff */
        /* <DEDUP_REMOVED lines=23> */
[----:B----4-:R-:W-:Y:S01]  /*1270*/  IMAD R7, R0, 0x19, RZ ;  /* 0x0000001900077824 */ /* 0x010fe200078e02ff */
[----:B------:R-:W-:-:S04]  /*1280*/  LEA.HI.X.SX32 R13, R13, R27, 0x1, P0 ;  /* 0x0000001b0d0d7211 */ /* 0x000fc800000f0eff */
[----:B------:R0:W2:Y:S01]  /*1290*/  LDG.E.U16 R11, [R10.64] ;  /* 0x000000060a0b7981 */ /* 0x0000a2000c1e1500 */
[----:B------:R-:W-:-:S03]  /*12a0*/  IMAD R9, R0, 0x21, RZ ;  /* 0x0000002100097824 */ /* 0x000fc600078e02ff */
        /* <DEDUP_REMOVED lines=19> */
[-C--:B------:R-:W-:Y:S02]  /*13e0*/  LEA.HI.X.SX32 R11, R11, R27.reuse, 0x1, P2 ;  /* 0x0000001b0b0b7211 */ /* 0x080fe400010f0eff */
[----:B------:R-:W-:Y:S01]  /*13f0*/  LEA.HI.X.SX32 R13, R13, R27, 0x1, P0 ;  /* 0x0000001b0d0d7211 */ /* 0x000fe200000f0eff */
[----:B----4-:R-:W-:-:S03]  /*1400*/  IMAD R7, R0, 0x39, RZ ;  /* 0x0000003900077824 */ /* 0x010fc600078e02ff */
[----:B------:R0:W2:Y:S04]  /*1410*/  LDG.E.U16 R11, [R10.64] ;  /* 0x000000060a0b7981 */ /* 0x0000a8000c1e1500 */
[----:B------:R1:W3:Y:S01]  /*1420*/  LDG.E.U16 R13, [R12.64] ;  /* 0x000000060c0d7981 */ /* 0x0002e2000c1e1500 */
[----:B------:R-:W-:-:S03]  /*1430*/  IMAD R9, R0, 0x41, RZ ;  /* 0x0000004100097824 */ /* 0x000fc600078e02ff */
[----:B-----5:R4:W-:Y:S04]  /*1440*/  STL [R1+0x350], R6 ;  /* 0x0003500601007387 */ /* 0x0209e80000100800 */
[----:B------:R5:W-:Y:S01]  /*1450*/  STL [R1+0x34c], R8 ;  /* 0x00034c0801007387 */ /* 0x000be20000100800 */
[----:B----4-:R-:W-:-:S05]  /*1460*/  IMAD R6, R0, 0x72, RZ ;  /* 0x0000007200067824 */ /* 0x010fca00078e02ff */
[----:B------:R-:W-:Y:S01]  /*1470*/  IADD3 R6, P0, R6, R26, RZ ;  /* 0x0000001a06067210 */ /* 0x000fe20007f1e0ff */
[----:B-----5:R-:W-:-:S03]  /*1480*/  IMAD R8, R0, 0x82, RZ ;  /* 0x0000008200087824 */ /* 0x020fc600078e02ff */
[----:B------:R-:W-:Y:S02]  /*1490*/  LEA.HI.X.SX32 R7, R7, R27, 0x1, P0 ;  /* 0x0000001b07077211 */ /* 0x000fe400000f0eff */
[----:B------:R-:W-:-:S04]  /*14a0*/  IADD3 R8, P1, R8, R26, RZ ;  /* 0x0000001a08087210 */ /* 0x000fc80007f3e0ff */
[----:B------:R-:W-:Y:S01]  /*14b0*/  LEA.HI.X.SX32 R9, R9, R27, 0x1, P1 ;  /* 0x0000001b09097211 */ /* 0x000fe200008f0eff */
[----:B------:R4:W5:Y:S05]  /*14c0*/  LDG.E.U16 R7, [R6.64] ;  /* 0x0000000606077981 */ /* 0x00096a000c1e1500 */
[----:B------:R4:W5:Y:S01]  /*14d0*/  LDG.E.U16 R9, [R8.64] ;  /* 0x0000000608097981 */ /* 0x000962000c1e1500 */
[C---:B0-----:R-:W-:Y:S02]  /*14e0*/  IMAD R10, R0.reuse, 0x92, RZ ;  /* 0x00000092000a7824 */ /* 0x041fe400078e02ff */
[----:B-1----:R-:W-:Y:S01]  /*14f0*/  IMAD R12, R0, 0xa2, RZ ;  /* 0x000000a2000c7824 */ /* 0x002fe200078e02ff */
[----:B--2---:R0:W-:Y:S02]  /*1500*/  STL [R1+0x348], R11 ;  /* 0x0003480b01007387 */ /* 0x0041e40000100800 */
[----:B------:R-:W-:-:S02]  /*1510*/  IADD3 R10, P2, R10, R26, RZ ;  /* 0x0000001a0a0a7210 */ /* 0x000fc40007f5e0ff */
[----:B---3--:R1:W-:Y:S01]  /*1520*/  STL [R1+0x344], R13 ;  /* 0x0003440d01007387 */ /* 0x0083e20000100800 */
[----:B------:R-:W-:Y:S01]  /*1530*/  IADD3 R12, P0, R12, R26, RZ ;  /* 0x0000001a0c0c7210 */ /* 0x000fe20007f1e0ff */
[C---:B0-----:R-:W-:Y:S02]  /*1540*/  IMAD R11, R0.reuse, 0x49, RZ ;  /* 0x00000049000b7824 */ /* 0x041fe400078e02ff */
[----:B-1----:R-:W-:-:S03]  /*1550*/  IMAD R13, R0, 0x51, RZ ;  /* 0x00000051000d7824 */ /* 0x002fc600078e02ff */
[-C--:B------:R-:W-:Y:S01]  /*1560*/  LEA.HI.X.SX32 R11, R11, R27.reuse, 0x1, P2 ;  /* 0x0000001b0b0b7211 */ /* 0x080fe200010f0eff */
[C---:B----4-:R-:W-:Y:S01]  /*1570*/  IMAD R8, R0.reuse, 0xb2, RZ ;  /* 0x000000b200087824 */ /* 0x050fe200078e02ff */
[----:B------:R-:W-:Y:S01]  /*1580*/  LEA.HI.X.SX32 R13, R13, R27, 0x1, P0 ;  /* 0x0000001b0d0d7211 */ /* 0x000fe200000f0eff */
[----:B------:R-:W-:Y:S02]  /*1590*/  IMAD R6, R0, 0xc2, RZ ;  /* 0x000000c200067824 */ /* 0x000fe400078e02ff */
[----:B------:R0:W2:Y:S01]  /*15a0*/  LDG.E.U16 R10, [R10.64] ;  /* 0x000000060a0a7981 */ /* 0x0000a2000c1e1500 */
[----:B------:R-:W-:-:S03]  /*15b0*/  IADD3 R8, P0, R8, R26, RZ ;  /* 0x0000001a08087210 */ /* 0x000fc60007f1e0ff */
[----:B------:R-:W3:Y:S01]  /*15c0*/  LDG.E.U16 R13, [R12.64] ;  /* 0x000000060c0d7981 */ /* 0x000ee2000c1e1500 */
[----:B------:R-:W-:Y:S01]  /*15d0*/  IADD3 R6, P1, R6, R26, RZ ;  /* 0x0000001a06067210 */ /* 0x000fe20007f3e0ff */
[C---:B0-----:R-:W-:Y:S02]  /*15e0*/  IMAD R11, R0.reuse, 0x61, RZ ;  /* 0x00000061000b7824 */ /* 0x041fe400078e02ff */
[----:B-----5:R0:W-:Y:S04]  /*15f0*/  STL [R1+0x340], R7 ;  /* 0x0003400701007387 */ /* 0x0201e80000100800 */
[----:B------:R1:W-:Y:S01]  /*1600*/  STL [R1+0x33c], R9 ;  /* 0x00033c0901007387 */ /* 0x0003e20000100800 */
[----:B0-----:R-:W-:-:S05]  /*1610*/  IMAD R7, R0, 0x59, RZ ;  /* 0x0000005900077824 */ /* 0x001fca00078e02ff */
[-C--:B-1----:R-:W-:Y:S02]  /*1620*/  LEA.HI.X.SX32 R9, R7, R27.reuse, 0x1, P0 ;  /* 0x0000001b07097211 */ /* 0x082fe400000f0eff */
[----:B------:R-:W-:-:S03]  /*1630*/  LEA.HI.X.SX32 R7, R11, R27, 0x1, P1 ;  /* 0x0000001b0b077211 */ /* 0x000fc600008f0eff */
[----:B------:R0:W4:Y:S04]  /*1640*/  LDG.E.U16 R11, [R8.64] ;  /* 0x00000006080b7981 */ /* 0x000128000c1e1500 */
[----:B------:R1:W5:Y:S04]  /*1650*/  LDG.E.U16 R6, [R6.64] ;  /* 0x0000000606067981 */ /* 0x000368000c1e1500 */
[----:B--2---:R2:W-:Y:S04]  /*1660*/  STL [R1+0x338], R10 ;  /* 0x0003380a01007387 */ /* 0x0045e80000100800 */
[----:B---3--:R3:W-:Y:S01]  /*1670*/  STL [R1+0x334], R13 ;  /* 0x0003340d01007387 */ /* 0x0087e20000100800 */
[----:B0-----:R-:W-:-:S02]  /*1680*/  IMAD R9, R0, 0x71, RZ ;  /* 0x0000007100097824 */ /* 0x001fc400078e02ff */
[C---:B--2---:R-:W-:Y:S02]  /*1690*/  IMAD R10, R0.reuse, 0xd2, RZ ;  /* 0x000000d2000a7824 */ /* 0x044fe400078e02ff */
[----:B---3--:R-:W-:-:S03]  /*16a0*/  IMAD R13, R0, 0xe2, RZ ;  /* 0x000000e2000d7824 */ /* 0x008fc600078e02ff */
[-C--:B------:R-:W-:Y:S01]  /*16b0*/  IADD3 R10, P0, R10, R26.reuse, RZ ;  /* 0x0000001a0a0a7210 */ /* 0x080fe20007f1e0ff */
[C---:B------:R-:W-:Y:S01]  /*16c0*/  IMAD R12, R0.reuse, 0x69, RZ ;  /* 0x00000069000c7824 */ /* 0x040fe200078e02ff */
[----:B------:R-:W-:Y:S01]  /*16d0*/  IADD3 R8, P1, R13, R26, RZ ;  /* 0x0000001a0d087210 */ /* 0x000fe20007f3e0ff */
[C---:B------:R-:W-:Y:S02]  /*16e0*/  IMAD R13, R0.reuse, 0xf2, RZ ;  /* 0x000000f2000d7824 */ /* 0x040fe400078e02ff */
[----:B-1----:R-:W-:Y:S01]  /*16f0*/  IMAD R7, R0, 0x79, RZ ;  /* 0x0000007900077824 */ /* 0x002fe200078e02ff */
[-C--:B------:R-:W-:Y:S01]  /*1700*/  LEA.HI.X.SX32 R9, R9, R27.reuse, 0x1, P1 ;  /* 0x0000001b09097211 */ /* 0x080fe200008f0eff */
[----:B----4-:R0:W-:Y:S04]  /*1710*/  STL [R1+0x330], R11 ;  /* 0x0003300b01007387 */ /* 0x0101e80000100800 */
[----:B-----5:R1:W-:Y:S01]  /*1720*/  STL [R1+0x32c], R6 ;  /* 0x00032c0601007387 */ /* 0x0203e20000100800 */
[----:B0-----:R-:W-:-:S02]  /*1730*/  LEA.HI.X.SX32 R11, R12, R27, 0x1, P0 ;  /* 0x0000001b0c0b7211 */ /* 0x001fc400000f0eff */
[----:B-1----:R-:W-:Y:S01]  /*1740*/  IADD3 R6, P1, R13, R26, RZ ;  /* 0x0000001a0d067210 */ /* 0x002fe20007f3e0ff */
[----:B------:R-:W-:-:S03]  /*1750*/  IMAD.SHL.U32 R12, R0, 0x2, RZ ;  /* 0x00000002000c7824 */ /* 0x000fc600078e00ff */
[----:B------:R0:W2:Y:S01]  /*1760*/  LDG.E.U16 R11, [R10.64] ;  /* 0x000000060a0b7981 */ /* 0x0000a2000c1e1500 */
[----:B------:R-:W-:-:S06]  /*1770*/  LEA.HI.X.SX32 R7, R7, R27, 0x1, P1 ;  /* 0x0000001b07077211 */ /* 0x000fcc00008f0eff */
[----:B------:R1:W3:Y:S04]  /*1780*/  LDG.E.U16 R7, [R6.64] ;  /* 0x0000000606077981 */ /* 0x0002e8000c1e1500 */
[----:B0-----:R0:W4:Y:S02]  /*1790*/  LDG.E.U16 R10, [R8.64] ;  /* 0x00000006080a7981 */ /* 0x001124000c1e1500 */
[----:B0-----:R-:W-:-:S04]  /*17a0*/  IADD3 R8, P0, R12, R26, RZ ;  /* 0x0000001a0c087210 */ /* 0x001fc80007f1e0ff */
[----:B------:R-:W-:-:S05]  /*17b0*/  LEA.HI.X.SX32 R9, R0, R27, 0x1, P0 ;  /* 0x0000001b00097211 */ /* 0x000fca00000f0eff */
[----:B------:R-:W5:Y:S01]  /*17c0*/  LDG.E.U16 R8, [R8.64] ;  /* 0x0000000608087981 */ /* 0x000f62000c1e1500 */
[C---:B------:R-:W-:Y:S02]  /*17d0*/  IMAD R13, R0.reuse, 0x1a, RZ ;  /* 0x0000001a000d7824 */ /* 0x040fe400078e02ff */
[----:B------:R-:W-:-:S05]  /*17e0*/  IMAD R12, R0, 0x68, RZ ;  /* 0x00000068000c7824 */ /* 0x000fca00078e02ff */
[-C--:B-1----:R-:W-:Y:S01]  /*17f0*/  IADD3 R6, P2, R12, R26.reuse, RZ ;  /* 0x0000001a0c067210 */ /* 0x082fe20007f5e0ff */
[----:B--2---:R0:W-:Y:S04]  /*1800*/  STL [R1+0x324], R11 ;  /* 0x0003240b01007387 */ /* 0x0041e80000100800 */
[----:B----4-:R1:W-:Y:S04]  /*1810*/  STL [R1+0x320], R10 ;  /* 0x0003200a01007387 */ /* 0x0103e80000100800 */
[----:B---3--:R2:W-:Y:S01]  /*1820*/  STL [R1+0x31c], R7 ;  /* 0x00031c0701007387 */ /* 0x0085e20000100800 */
[C---:B0-----:R-:W-:Y:S01]  /*1830*/  IMAD R11, R0.reuse, 0xd, RZ ;  /* 0x0000000d000b7824 */ /* 0x041fe200078e02ff */
[----:B-1----:R-:W-:Y:S01]  /*1840*/  IADD3 R10, P1, R13, R26, RZ ;  /* 0x0000001a0d0a7210 */ /* 0x002fe20007f3e0ff */
[----:B--2---:R-:W-:-:S03]  /*1850*/  IMAD R7, R0, 0x34, RZ ;  /* 0x0000003400077824 */ /* 0x004fc600078e02ff */
[-C--:B------:R-:W-:Y:S02]  /*1860*/  LEA.HI.X.SX32 R11, R11, R27.reuse, 0x1, P1 ;  /* 0x0000001b0b0b7211 */ /* 0x080fe400008f0eff */
[----:B------:R-:W-:Y:S01]  /*1870*/  IADD3 R12, P0, R7, R26, RZ ;  /* 0x0000001a070c7210 */ /* 0x000fe20007f1e0ff */
[----:B-----5:R0:W-:Y:S03]  /*1880*/  STL [R1+0x318], R8 ;  /* 0x0003180801007387 */ /* 0x0201e60000100800 */
[-C--:B------:R-:W-:Y:S01]  /*1890*/  LEA.HI.X.SX32 R13, R13, R27.reuse, 0x1, P0 ;  /* 0x0000001b0d0d7211 */ /* 0x080fe200000f0eff */
[----:B0-----:R0:W2:Y:S04]  /*18a0*/  LDG.E.U16 R8, [R10.64] ;  /* 0x000000060a087981 */ /* 0x0010a8000c1e1500 */
[----:B0-----:R0:W3:Y:S01]  /*18b0*/  LDG.E.U16 R10, [R12.64] ;  /* 0x000000060c0a7981 */ /* 0x0010e2000c1e1500 */
[C---:B------:R-:W-:Y:S01]  /*18c0*/  IMAD R9, R0.reuse, 0x44, RZ ;  /* 0x0000004400097824 */ /* 0x040fe200078e02ff */
[----:B------:R-:W-:Y:S01]  /*18d0*/  LEA.HI.X.SX32 R7, R7, R27, 0x1, P2 ;  /* 0x0000001b07077211 */ /* 0x000fe200010f0eff */
[----:B------:R-:W-:-:S04]  /*18e0*/  IMAD R11, R0, 0x88, RZ ;  /* 0x00000088000b7824 */ /* 0x000fc800078e02ff */
[----:B------:R1:W4:Y:S01]  /*18f0*/  LDG.E.U16 R6, [R6.64] ;  /* 0x0000000606067981 */ /* 0x000322000c1e1500 */
[----:B0-----:R-:W-:Y:S01]  /*1900*/  IMAD R13, R0, 0x22, RZ ;  /* 0x00000022000d7824 */ /* 0x001fe200078e02ff */
[----:B------:R-:W-:-:S04]  /*1910*/  IADD3 R12, P0, R9, R26, RZ ;  /* 0x0000001a090c7210 */ /* 0x000fc80007f1e0ff */
[----:B------:R-:W-:-:S06]  /*1920*/  LEA.HI.X.SX32 R13, R13, R27, 0x1, P0 ;  /* 0x0000001b0d0d7211 */ /* 0x000fcc00000f0eff */
[----:B------:R-:W5:Y:S04]  /*1930*/  LDG.E.U16 R13, [R12.64] ;  /* 0x000000060c0d7981 */ /* 0x000f68000c1e1500 */
[----:B--2---:R-:W-:Y:S04]  /*1940*/  STL [R1+0x314], R8 ;  /* 0x0003140801007387 */ /* 0x004fe80000100800 */
[----:B---3--:R0:W-:Y:S02]  /*1950*/  STL [R1+0x310], R10 ;  /* 0x0003100a01007387 */ /* 0x0081e40000100800 */
[----:B0-----:R-:W-:-:S04]  /*1960*/  IADD3 R10, P1, R11, R26, RZ ;  /* 0x0000001a0b0a7210 */ /* 0x001fc80007f3e0ff */
[----:B------:R-:W-:-:S05]  /*1970*/  LEA.HI.X.SX32 R11, R9, R27, 0x1, P1 ;  /* 0x0000001b090b7211 */ /* 0x000fca00008f0eff */
[----:B------:R-:W2:Y:S01]  /*1980*/  LDG.E.U16 R10, [R10.64] ;  /* 0x000000060a0a7981 */ /* 0x000ea2000c1e1500 */
[C---:B------:R-:W-:Y:S02]  /*1990*/  IMAD R8, R0.reuse, 0x2a, RZ ;  /* 0x0000002a00087824 */ /* 0x040fe400078e02ff */
[C---:B-1----:R-:W-:Y:S01]  /*19a0*/  IMAD R7, R0.reuse, 0x54, RZ ;  /* 0x0000005400077824 */ /* 0x042fe200078e02ff */
[----:B----4-:R0:W-:Y:S01]  /*19b0*/  STL [R1+0x308], R6 ;  /* 0x0003080601007387 */ /* 0x0101e20000100800 */
[----:B------:R-:W-:Y:S01]  /*19c0*/  IMAD R9, R0, 0x15, RZ ;  /* 0x0000001500097824 */ /* 0x000fe200078e02ff */
[-C--:B------:R-:W-:Y:S02]  /*19d0*/  IADD3 R8, P0, R8, R26.reuse, RZ ;  /* 0x0000001a08087210 */ /* 0x080fe40007f1e0ff */
[----:B-----5:R1:W-:Y:S01]  /*19e0*/  STL [R1+0x304], R13 ;  /* 0x0003040d01007387 */ /* 0x0203e20000100800 */
[----:B------:R-:W-:Y:S01]  /*19f0*/  IADD3 R12, P1, R7, R26, RZ ;  /* 0x0000001a070c7210 */ /* 0x000fe20007f3e0ff */
[C---:B0-----:R-:W-:Y:S01]  /*1a00*/  IMAD R6, R0.reuse, 0xa8, RZ ;  /* 0x000000a800067824 */ /* 0x041fe200078e02ff */
[----:B------:R-:W-:Y:S01]  /*1a10*/  LEA.HI.X.SX32 R9, R9, R27, 0x1, P0 ;  /* 0x0000001b09097211 */ /* 0x000fe200000f0eff */
[----:B-1----:R-:W-:-:S03]  /*1a20*/  IMAD R13, R0, 0x2a, RZ ;  /* 0x0000002a000d7824 */ /* 0x002fc600078e02ff */
[----:B------:R-:W-:Y:S02]  /*1a30*/  IADD3 R6, P2, R6, R26, RZ ;  /* 0x0000001a06067210 */ /* 0x000fe40007f5e0ff */
[-C--:B------:R-:W-:Y:S02]  /*1a40*/  LEA.HI.X.SX32 R13, R13, R27.reuse, 0x1, P1 ;  /* 0x0000001b0d0d7211 */ /* 0x080fe400008f0eff */
[----:B------:R-:W-:-:S03]  /*1a50*/  LEA.HI.X.SX32 R7, R7, R27, 0x1, P2 ;  /* 0x0000001b07077211 */ /* 0x000fc600010f0eff */
[----:B------:R-:W3:Y:S04]  /*1a60*/  LDG.E.U16 R12, [R12.64] ;  /* 0x000000060c0c7981 */ /* 0x000ee8000c1e1500 */
[----:B--2---:R0:W-:Y:S04]  /*1a70*/  STL [R1+0x300], R10 ;  /* 0x0003000a01007387 */ /* 0x0041e80000100800 */
[----:B0-----:R0:W2:Y:S04]  /*1a80*/  LDG.E.U16 R10, [R8.64] ;  /* 0x00000006080a7981 */ /* 0x0010a8000c1e1500 */
[----:B0-----:R-:W4:Y:S01]  /*1a90*/  LDG.E.U16 R9, [R6.64] ;  /* 0x0000000606097981 */ /* 0x001f22000c1e1500 */
[----:B------:R-:W-:-:S05]  /*1aa0*/  IMAD R11, R0, 0x64, RZ ;  /* 0x00000064000b7824 */ /* 0x000fca00078e02ff */
[----:B------:R-:W-:Y:S01]  /*1ab0*/  IADD3 R8, P0, R11, R26, RZ ;  /* 0x0000001a0b087210 */ /* 0x000fe20007f1e0ff */
[----:B--2---:R0:W-:Y:S04]  /*1ac0*/  STL [R1+0x2fc], R10 ;  /* 0x0002fc0a01007387 */ /* 0x0041e80000100800 */
[----:B---3--:R-:W-:Y:S01]  /*1ad0*/  STL [R1+0x2f8], R12 ;  /* 0x0002f80c01007387 */ /* 0x008fe20000100800 */
[----:B0-----:R-:W-:-:S03]  /*1ae0*/  IMAD R10, R0, 0x32, RZ ;  /* 0x00000032000a7824 */ /* 0x001fc600078e02ff */
[----:B----4-:R0:W-:Y:S02]  /*1af0*/  STL [R1+0x2ec], R9 ;  /* 0x0002ec0901007387 */ /* 0x0101e40000100800 */
[----:B0-----:R-:W-:-:S06]  /*1b00*/  LEA.HI.X.SX32 R9, R10, R27, 0x1, P0 ;  /* 0x0000001b0a097211 */ /* 0x001fcc00000f0eff */
[----:B------:R0:W2:Y:S01]  /*1b10*/  LDG.E.U16 R9, [R8.64] ;  /* 0x0000000608097981 */ /* 0x0000a2000c1e1500 */
[C---:B------:R-:W-:Y:S02]  /*1b20*/  IMAD R13, R0.reuse, 0xc8, RZ ;  /* 0x000000c8000d7824 */ /* 0x040fe400078e02ff */
[----:B------:R-:W-:-:S03]  /*1b30*/  IMAD R12, R0, 0x3a, RZ ;  /* 0x0000003a000c7824 */ /* 0x000fc600078e02ff */
[-C--:B------:R-:W-:Y:S01]  /*1b40*/  IADD3 R6, P1, R13, R26.reuse, RZ ;  /* 0x0000001a0d067210 */ /* 0x080fe20007f3e0ff */
[----:B------:R-:W-:Y:S01]  /*1b50*/  IMAD R13, R0, 0x74, RZ ;  /* 0x00000074000d7824 */ /* 0x000fe200078e02ff */
[-C--:B------:R-:W-:Y:S02]  /*1b60*/  IADD3 R10, P0, R12, R26.reuse, RZ ;  /* 0x0000001a0c0a7210 */ /* 0x080fe40007f1e0ff */
[----:B------:R-:W-:Y:S01]  /*1b70*/  LEA.HI.X.SX32 R7, R11, R27, 0x1, P1 ;  /* 0x0000001b0b077211 */ /* 0x000fe200008f0eff */
[----:B------:R-:W-:Y:S01]  /*1b80*/  IMAD R11, R0, 0x1d, RZ ;  /* 0x0000001d000b7824 */ /* 0x000fe200078e02ff */
[----:B0-----:R-:W-:-:S04]  /*1b90*/  IADD3 R8, P1, R13, R26, RZ ;  /* 0x0000001a0d087210 */ /* 0x001fc80007f3e0ff */
[----:B------:R-:W-:Y:S01]  /*1ba0*/  LEA.HI.X.SX32 R11, R11, R27, 0x1, P0 ;  /* 0x0000001b0b0b7211 */ /* 0x000fe200000f0eff */
[----:B------:R0:W3:Y:S04]  /*1bb0*/  LDG.E.U16 R7, [R6.64] ;  /* 0x0000000606077981 */ /* 0x0000e8000c1e1500 */
[----:B--2---:R1:W-:Y:S02]  /*1bc0*/  STL [R1+0x2f0], R9 ;  /* 0x0002f00901007387 */ /* 0x0043e40000100800 */
[----:B-1----:R-:W-:-:S05]  /*1bd0*/  IMAD R9, R0, 0xe8, RZ ;  /* 0x000000e800097824 */ /* 0x002fca00078e02ff */
[----:B0-----:R-:W-:Y:S02]  /*1be0*/  IADD3 R6, P0, R9, R26, RZ ;  /* 0x0000001a09067210 */ /* 0x001fe40007f1e0ff */
[----:B------:R-:W-:Y:S02]  /*1bf0*/  LEA.HI.X.SX32 R9, R12, R27, 0x1, P1 ;  /* 0x0000001b0c097211 */ /* 0x000fe400008f0eff */
[----:B------:R0:W2:Y:S04]  /*1c00*/  LDG.E.U16 R12, [R10.64] ;  /* 0x000000060a0c7981 */ /* 0x0000a8000c1e1500 */
[----:B---3--:R1:W-:Y:S01]  /*1c10*/  STL [R1+0x2e0], R7 ;  /* 0x0002e00701007387 */ /* 0x0083e20000100800 */
[----:B0-----:R-:W-:-:S03]  /*1c20*/  IMAD R11, R0, 0x6, RZ ;  /* 0x00000006000b7824 */ /* 0x001fc600078e02ff */
[----:B------:R0:W3:Y:S01]  /*1c30*/  LDG.E.U16 R10, [R8.64] ;  /* 0x00000006080a7981 */ /* 0x0000e2000c1e1500 */
[----:B-1----:R-:W-:-:S06]  /*1c40*/  LEA.HI.X.SX32 R7, R13, R27, 0x1, P0 ;  /* 0x0000001b0d077211 */ /* 0x002fcc00000f0eff */
[----:B------:R1:W4:Y:S01]  /*1c50*/  LDG.E.U16 R7, [R6.64] ;  /* 0x0000000606077981 */ /* 0x000322000c1e1500 */
[----:B0-----:R-:W-:-:S03]  /*1c60*/  IMAD R8, R0, 0x3, RZ ;  /* 0x0000000300087824 */ /* 0x001fc600078e02ff */
[----:B--2---:R0:W-:Y:S02]  /*1c70*/  STL [R1+0x2e8], R12 ;  /* 0x0002e80c01007387 */ /* 0x0041e40000100800 */
[----:B0-----:R-:W-:-:S04]  /*1c80*/  IADD3 R12, P0, R11, R26, RZ ;  /* 0x0000001a0b0c7210 */ /* 0x001fc80007f1e0ff */
[----:B------:R-:W-:-:S06]  /*1c90*/  LEA.HI.X.SX32 R13, R8, R27, 0x1, P0 ;  /* 0x0000001b080d7211 */ /* 0x000fcc00000f0eff */
[----:B------:R-:W2:Y:S01]  /*1ca0*/  LDG.E.U16 R13, [R12.64] ;  /* 0x000000060c0d7981 */ /* 0x000ea2000c1e1500 */
[C---:B------:R-:W-:Y:S02]  /*1cb0*/  IMAD R9, R0.reuse, 0xc, RZ ;  /* 0x0000000c00097824 */ /* 0x040fe400078e02ff */
[C---:B------:R-:W-:Y:S01]  /*1cc0*/  IMAD R8, R0.reuse, 0x18, RZ ;  /* 0x0000001800087824 */ /* 0x040fe200078e02ff */
[----:B---3--:R0:W-:Y:S01]  /*1cd0*/  STL [R1+0x2e4], R10 ;  /* 0x0002e40a01007387 */ /* 0x0081e20000100800 */
[----:B-1----:R-:W-:-:S03]  /*1ce0*/  IMAD R6, R0, 0xe, RZ ;  /* 0x0000000e00067824 */ /* 0x002fc600078e02ff */
[----:B----4-:R1:W-:Y:S01]  /*1cf0*/  STL [R1+0x2dc], R7 ;  /* 0x0002dc0701007387 */ /* 0x0103e20000100800 */
[-C--:B------:R-:W-:Y:S02]  /*1d00*/  IADD3 R8, P2, R8, R26.reuse, RZ ;  /* 0x0000001a08087210 */ /* 0x080fe40007f5e0ff */
[-C--:B0-----:R-:W-:Y:S02]  /*1d10*/  IADD3 R10, P1, R9, R26.reuse, RZ ;  /* 0x0000001a090a7210 */ /* 0x081fe40007f3e0ff */
[----:B------:R-:W-:Y:S02]  /*1d20*/  IADD3 R6, P0, R6, R26, RZ ;  /* 0x0000001a06067210 */ /* 0x000fe40007f1e0ff */
[-C--:B------:R-:W-:Y:S01]  /*1d30*/  LEA.HI.X.SX32 R11, R11, R27.reuse, 0x1, P1 ;  /* 0x0000001b0b0b7211 */ /* 0x080fe200008f0eff */
[----:B-1----:R-:W-:Y:S01]  /*1d40*/  IMAD R7, R0, 0x7, RZ ;  /* 0x0000000700077824 */ /* 0x002fe200078e02ff */
[----:B------:R-:W-:-:S04]  /*1d50*/  LEA.HI.X.SX32 R9, R9, R27, 0x1, P2 ;  /* 0x0000001b09097211 */ /* 0x000fc800010f0eff */
[----:B------:R-:W-:Y:S01]  /*1d60*/  LEA.HI.X.SX32 R7, R7, R27, 0x1, P0 ;  /* 0x0000001b07077211 */ /* 0x000fe200000f0eff */
[----:B------:R-:W3:Y:S04]  /*1d70*/  LDG.E.U16 R11, [R10.64] ;  /* 0x000000060a0b7981 */ /* 0x000ee8000c1e1500 */
[----:B--2---:R0:W-:Y:S04]  /*1d80*/  STL [R1+0x2d4], R13 ;  /* 0x0002d40d01007387 */ /* 0x0041e80000100800 */
[----:B0-----:R0:W2:Y:S04]  /*1d90*/  LDG.E.U16 R13, [R8.64] ;  /* 0x00000006080d7981 */ /* 0x0010a8000c1e1500 */
[----:B0-----:R0:W4:Y:S01]  /*1da0*/  LDG.E.U16 R9, [R6.64] ;  /* 0x0000000606097981 */ /* 0x001122000c1e1500 */
[----:B------:R-:W-:-:S03]  /*1db0*/  IMAD R12, R0, 0x1c, RZ ;  /* 0x0000001c000c7824 */ /* 0x000fc600078e02ff */
[----:B---3--:R1:W-:Y:S02]  /*1dc0*/  STL [R1+0x2d0], R11 ;  /* 0x0002d00b01007387 */ /* 0x0083e40000100800 */
[----:B------:R-:W-:Y:S01]  /*1dd0*/  IADD3 R8, P0, R12, R26, RZ ;  /* 0x0000001a0c087210 */ /* 0x000fe20007f1e0ff */
[C---:B------:R-:W-:Y:S02]  /*1de0*/  IMAD R10, R0.reuse, 0x38, RZ ;  /* 0x00000038000a7824 */ /* 0x040fe400078e02ff */
[----:B-1----:R-:W-:-:S03]  /*1df0*/  IMAD R11, R0, 0xe, RZ ;  /* 0x0000000e000b7824 */ /* 0x002fc600078e02ff */
[----:B0-----:R-:W-:-:S04]  /*1e00*/  IADD3 R6, P1, R10, R26, RZ ;  /* 0x0000001a0a067210 */ /* 0x001fc80007f3e0ff */
[----:B------:R-:W-:-:S06]  /*1e10*/  LEA.HI.X.SX32 R7, R12, R27, 0x1, P1 ;  /* 0x0000001b0c077211 */ /* 0x000fcc00008f0eff */
[----:B------:R-:W3:Y:S04]  /*1e20*/  LDG.E.U16 R7, [R6.64] ;  /* 0x0000000606077981 */ /* 0x000ee8000c1e1500 */
[----:B--2---:R-:W-:Y:S04]  /*1e30*/  STL [R1+0x2cc], R13 ;  /* 0x0002cc0d01007387 */ /* 0x004fe80000100800 */
[----:B----4-:R0:W-:Y:S02]  /*1e40*/  STL [R1+0x328], R9 ;  /* 0x0003280901007387 */ /* 0x0101e40000100800 */
[----:B0-----:R-:W-:Y:S01]  /*1e50*/  LEA.HI.X.SX32 R9, R11, R27, 0x1, P0 ;  /* 0x0000001b0b097211 */ /* 0x001fe200000f0eff */
[----:B------:R-:W-:-:S05]  /*1e60*/  IMAD R13, R0, 0x16, RZ ;  /* 0x00000016000d7824 */ /* 0x000fca00078e02ff */
[----:B------:R0:W2:Y:S01]  /*1e70*/  LDG.E.U16 R9, [R8.64] ;  /* 0x0000000608097981 */ /* 0x0000a2000c1e1500 */
[----:B------:R-:W-:Y:S01]  /*1e80*/  IMAD R11, R0, 0xb, RZ ;  /* 0x0000000b000b7824 */ /* 0x000fe200078e02ff */
[----:B------:R-:W-:-:S04]  /*1e90*/  IADD3 R10, P0, R13, R26, RZ ;  /* 0x0000001a0d0a7210 */ /* 0x000fc80007f1e0ff */
[----:B------:R-:W-:-:S06]  /*1ea0*/  LEA.HI.X.SX32 R11, R11, R27, 0x1, P0 ;  /* 0x0000001b0b0b7211 */ /* 0x000fcc00000f0eff */
[----:B------:R1:W4:Y:S01]  /*1eb0*/  LDG.E.U16 R11, [R10.64] ;  /* 0x000000060a0b7981 */ /* 0x000322000c1e1500 */
[----:B------:R-:W-:-:S05]  /*1ec0*/  IMAD R12, R0, 0x2c, RZ ;  /* 0x0000002c000c7824 */ /* 0x000fca00078e02ff */
[-C--:B0-----:R-:W-:Y:S01]  /*1ed0*/  IADD3 R8, P1, R12, R26.reuse, RZ ;  /* 0x0000001a0c087210 */ /* 0x081fe20007f3e0ff */
[----:B--2---:R0:W-:Y:S02]  /*1ee0*/  STL [R1+0x2c8], R9 ;  /* 0x0002c80901007387 */ /* 0x0041e40000100800 */
[C---:B0-----:R-:W-:Y:S02]  /*1ef0*/  IMAD R9, R0.reuse, 0x58, RZ ;  /* 0x0000005800097824 */ /* 0x041fe400078e02ff */
[----:B---3--:R0:W-:Y:S03]  /*1f00*/  STL [R1+0x2bc], R7 ;  /* 0x0002bc0701007387 */ /* 0x0081e60000100800 */
[----:B------:R-:W-:Y:S02]  /*1f10*/  IADD3 R6, P0, R9, R26, RZ ;  /* 0x0000001a09067210 */ /* 0x000fe40007f1e0ff */
[-C--:B------:R-:W-:Y:S01]  /*1f20*/  LEA.HI.X.SX32 R9, R13, R27.reuse, 0x1, P1 ;  /* 0x0000001b0d097211 */ /* 0x080fe200008f0eff */
[----:B------:R-:W-:Y:S01]  /*1f30*/  IMAD R13, R0, 0x1e, RZ ;  /* 0x0000001e000d7824 */ /* 0x000fe200078e02ff */
[----:B0-----:R-:W-:-:S03]  /*1f40*/  LEA.HI.X.SX32 R7, R12, R27, 0x1, P0 ;  /* 0x0000001b0c077211 */ /* 0x001fc600000f0eff */
[----:B------:R0:W2:Y:S01]  /*1f50*/  LDG.E.U16 R12, [R8.64] ;  /* 0x00000006080c7981 */ /* 0x0000a2000c1e1500 */
[----:B-1----:R-:W-:-:S03]  /*1f60*/  IADD3 R10, P0, R13, R26, RZ ;  /* 0x0000001a0d0a7210 */ /* 0x002fc60007f1e0ff */
[----:B------:R1:W3:Y:S01]  /*1f70*/  LDG.E.U16 R7, [R6.64] ;  /* 0x0000000606077981 */ /* 0x0002e2000c1e1500 */
[----:B0-----:R-:W-:-:S03]  /*1f80*/  IMAD R8, R0, 0xf, RZ ;  /* 0x0000000f00087824 */ /* 0x001fc600078e02ff */
[----:B----4-:R0:W-:Y:S02]  /*1f90*/  STL [R1+0x2c4], R11 ;  /* 0x0002c40b01007387 */ /* 0x0101e40000100800 */
[----:B0-----:R-:W-:-:S05]  /*1fa0*/  LEA.HI.X.SX32 R11, R8, R27, 0x1, P0 ;  /* 0x0000001b080b7211 */ /* 0x001fca00000f0eff */
[----:B------:R0:W4:Y:S01]  /*1fb0*/  LDG.E.U16 R10, [R10.64] ;  /* 0x000000060a0a7981 */ /* 0x000122000c1e1500 */
[C---:B------:R-:W-:Y:S02]  /*1fc0*/  IMAD R9, R0.reuse, 0x3c, RZ ;  /* 0x0000003c00097824 */ /* 0x040fe400078e02ff */
[C---:B------:R-:W-:Y:S02]  /*1fd0*/  IMAD R8, R0.reuse, 0x78, RZ ;  /* 0x0000007800087824 */ /* 0x040fe400078e02ff */
[----:B-1----:R-:W-:-:S03]  /*1fe0*/  IMAD R6, R0, 0x26, RZ ;  /* 0x0000002600067824 */ /* 0x002fc600078e02ff */
[-C--:B------:R-:W-:Y:S02]  /*1ff0*/  IADD3 R8, P2, R8, R26.reuse, RZ ;  /* 0x0000001a08087210 */ /* 0x080fe40007f5e0ff */
[-C--:B------:R-:W-:Y:S01]  /*2000*/  IADD3 R6, P0, R6, R26.reuse, RZ ;  /* 0x0000001a06067210 */ /* 0x080fe20007f1e0ff */
[----:B--2---:R1:W-:Y:S04]  /*2010*/  STL [R1+0x2c0], R12 ;  /* 0x0002c00c01007387 */ /* 0x0043e80000100800 */
[----:B---3--:R2:W-:Y:S01]  /*2020*/  STL [R1+0x2b8], R7 ;  /* 0x0002b80701007387 */ /* 0x0085e20000100800 */
[----:B-1----:R-:W-:Y:S01]  /*2030*/  IADD3 R12, P1, R9, R26, RZ ;  /* 0x0000001a090c7210 */ /* 0x002fe20007f3e0ff */
[----:B--2---:R-:W-:-:S03]  /*2040*/  IMAD R7, R0, 0x13, RZ ;  /* 0x0000001300077824 */ /* 0x004fc600078e02ff */
[-C--:B------:R-:W-:Y:S02]  /*2050*/  LEA.HI.X.SX32 R13, R13, R27.reuse, 0x1, P1 ;  /* 0x0000001b0d0d7211 */ /* 0x080fe400008f0eff */
[-C--:B------:R-:W-:Y:S02]  /*2060*/  LEA.HI.X.SX32 R9, R9, R27.reuse, 0x1, P2 ;  /* 0x0000001b09097211 */ /* 0x080fe400010f0eff */
[----:B------:R-:W-:Y:S01]  /*2070*/  LEA.HI.X.SX32 R7, R7, R27, 0x1, P0 ;  /* 0x0000001b07077211 */ /* 0x000fe200000f0eff */
[----:B0-----:R0:W2:Y:S04]  /*2080*/  LDG.E.U16 R11, [R12.64] ;  /* 0x000000060c0b7981 */ /* 0x0010a8000c1e1500 */
[----:B----4-:R1:W-:Y:S01]  /*2090*/  STL [R1+0x30c], R10 ;  /* 0x00030c0a01007387 */ /* 0x0103e20000100800 */
[----:B0-----:R-:W-:-:S02]  /*20a0*/  IMAD R13, R0, 0x4c, RZ ;  /* 0x0000004c000d7824 */ /* 0x001fc400078e02ff */
[----:B------:R-:W-:Y:S01]  /*20b0*/  IMAD R12, R0, 0x98, RZ ;  /* 0x00000098000c7824 */ /* 0x000fe200078e02ff */
[----:B-1----:R0:W3:Y:S04]  /*20c0*/  LDG.E.U16 R10, [R8.64] ;  /* 0x00000006080a7981 */ /* 0x0020e8000c1e1500 */
[-C--:B------:R-:W-:Y:S01]  /*20d0*/  IADD3 R12, P2, R12, R26.reuse, RZ ;  /* 0x0000001a0c0c7210 */ /* 0x080fe20007f5e0ff */
[----:B0-----:R0:W4:Y:S01]  /*20e0*/  LDG.E.U16 R8, [R6.64] ;  /* 0x0000000606087981 */ /* 0x001122000c1e1500 */
[----:B------:R-:W-:Y:S01]  /*20f0*/  IMAD R9, R0, 0x26, RZ ;  /* 0x0000002600097824 */ /* 0x000fe200078e02ff */
[----:B0-----:R-:W-:-:S04]  /*2100*/  IADD3 R6, P0, R13, R26, RZ ;  /* 0x0000001a0d067210 */ /* 0x001fc80007f1e0ff */
[-C--:B------:R-:W-:Y:S02]  /*2110*/  LEA.HI.X.SX32 R7, R9, R27.reuse, 0x1, P0 ;  /* 0x0000001b09077211 */ /* 0x080fe400000f0eff */
[----:B------:R-:W-:-:S03]  /*2120*/  LEA.HI.X.SX32 R13, R13, R27, 0x1, P2 ;  /* 0x0000001b0d0d7211 */ /* 0x000fc600010f0eff */
[----:B------:R0:W5:Y:S04]  /*2130*/  LDG.E.U16 R6, [R6.64] ;  /* 0x0000000606067981 */ /* 0x000168000c1e1500 */
[----:B------:R-:W5:Y:S01]  /*2140*/  LDG.E.U16 R13, [R12.64] ;  /* 0x000000060c0d7981 */ /* 0x000f62000c1e1500 */
[C---:B0-----:R-:W-:Y:S02]  /*2150*/  IMAD R7, R0.reuse, 0xb8, RZ ;  /* 0x000000b800077824 */ /* 0x041fe400078e02ff */
[C---:B------:R-:W-:Y:S01]  /*2160*/  IMAD R9, R0.reuse, 0x17, RZ ;  /* 0x0000001700097824 */ /* 0x040fe200078e02ff */
[----:B--2---:R0:W-:Y:S02]  /*2170*/  STL [R1+0x2b0], R11 ;  /* 0x0002b00b01007387 */ /* 0x0041e40000100800 */
[----:B0-----:R-:W-:-:S02]  /*2180*/  IMAD R11, R0, 0x2e, RZ ;  /* 0x0000002e000b7824 */ /* 0x001fc400078e02ff */
[----:B---3--:R0:W-:Y:S02]  /*2190*/  STL [R1+0x2ac], R10 ;  /* 0x0002ac0a01007387 */ /* 0x0081e40000100800 */
[----:B0-----:R-:W-:Y:S02]  /*21a0*/  IMAD R10, R0, 0x5c, RZ ;  /* 0x0000005c000a7824 */ /* 0x001fe400078e02ff */
[----:B----4-:R0:W-:Y:S03]  /*21b0*/  STL [R1+0x2b4], R8 ;  /* 0x0002b40801007387 */ /* 0x0101e60000100800 */
[-C--:B------:R-:W-:Y:S02]  /*21c0*/  IADD3 R10, P1, R10, R26.reuse, RZ ;  /* 0x0000001a0a0a7210 */ /* 0x080fe40007f3e0ff */
[C---:B0-----:R-:W-:Y:S02]  /*21d0*/  IADD3 R8, P0, R11.reuse, R26, RZ ;  /* 0x0000001a0b087210 */ /* 0x041fe40007f1e0ff */
[-C--:B------:R-:W-:Y:S01]  /*21e0*/  LEA.HI.X.SX32 R11, R11, R27.reuse, 0x1, P1 ;  /* 0x0000001b0b0b7211 */ /* 0x080fe200008f0eff */
[----:B-----5:R0:W-:Y:S01]  /*21f0*/  STL [R1+0x2a8], R6 ;  /* 0x0002a80601007387 */ /* 0x0201e20000100800 */
[----:B------:R-:W-:-:S03]  /*2200*/  LEA.HI.X.SX32 R9, R9, R27, 0x1, P0 ;  /* 0x0000001b09097211 */ /* 0x000fc600000f0eff */
[----:B------:R1:W-:Y:S04]  /*2210*/  STL [R1+0x2a0], R13 ;  /* 0x0002a00d01007387 */ /* 0x0003e80000100800 */
[----:B------:R2:W3:Y:S01]  /*2220*/  LDG.E.U16 R12, [R8.64] ;  /* 0x00000006080c7981 */ /* 0x0004e2000c1e1500 */
[----:B0-----:R-:W-:Y:S01]  /*2230*/  IADD3 R6, P2, R7, R26, RZ ;  /* 0x0000001a07067210 */ /* 0x001fe20007f5e0ff */
[C---:B------:R-:W-:Y:S02]  /*2240*/  IMAD R7, R0.reuse, 0x5c, RZ ;  /* 0x0000005c00077824 */ /* 0x040fe400078e02ff */
[----:B-1----:R0:W4:Y:S03]  /*2250*/  LDG.E.U16 R13, [R10.64] ;  /* 0x000000060a0d7981 */ /* 0x002126000c1e1500 */
[----:B------:R-:W-:Y:S01]  /*2260*/  LEA.HI.X.SX32 R7, R7, R27, 0x1, P2 ;  /* 0x0000001b07077211 */ /* 0x000fe200010f0eff */
[----:B0-----:R-:W-:-:S04]  /*2270*/  IMAD R11, R0, 0x36, RZ ;  /* 0x00000036000b7824 */ /* 0x001fc800078e02ff */
[----:B------:R0:W5:Y:S01]  /*2280*/  LDG.E.U16 R10, [R6.64] ;  /* 0x00000006060a7981 */ /* 0x000162000c1e1500 */
[----:B--2---:R-:W-:Y:S01]  /*2290*/  IADD3 R8, P0, R11, R26, RZ ;  /* 0x0000001a0b087210 */ /* 0x004fe20007f1e0ff */
[----:B0-----:R-:W-:-:S05]  /*22a0*/  IMAD R6, R0, 0x1b, RZ ;  /* 0x0000001b00067824 */ /* 0x001fca00078e02ff */
[----:B------:R-:W-:-:S06]  /*22b0*/  LEA.HI.X.SX32 R9, R6, R27, 0x1, P0 ;  /* 0x0000001b06097211 */ /* 0x000fcc00000f0eff */
[----:B------:R0:W2:Y:S01]  /*22c0*/  LDG.E.U16 R9, [R8.64] ;  /* 0x0000000608097981 */ /* 0x0000a2000c1e1500 */
[----:B------:R-:W-:-:S03]  /*22d0*/  IMAD R7, R0, 0x6c, RZ ;  /* 0x0000006c00077824 */ /* 0x000fc600078e02ff */
[----:B----4-:R1:W-:Y:S04]  /*22e0*/  STL [R1+0x2a4], R13 ;  /* 0x0002a40d01007387 */ /* 0x0103e80000100800 */
[----:B---3--:R3:W-:Y:S01]  /*22f0*/  STL [R1+0x2f4], R12 ;  /* 0x0002f40c01007387 */ /* 0x0087e20000100800 */
[----:B-1----:R-:W-:-:S03]  /*2300*/  IMAD R13, R0, 0x3e, RZ ;  /* 0x0000003e000d7824 */ /* 0x002fc600078e02ff */
[----:B-----5:R1:W-:Y:S01]  /*2310*/  STL [R1+0x29c], R10 ;  /* 0x00029c0a01007387 */ /* 0x0203e20000100800 */
[-C--:B---3--:R-:W-:Y:S02]  /*2320*/  IADD3 R12, P1, R7, R26.reuse, RZ ;  /* 0x0000001a070c7210 */ /* 0x088fe40007f3e0ff */
[----:B------:R-:W-:Y:S02]  /*2330*/  IADD3 R6, P0, R13, R26, RZ ;  /* 0x0000001a0d067210 */ /* 0x000fe40007f1e0ff */
[----:B------:R-:W-:Y:S01]  /*2340*/  LEA.HI.X.SX32 R13, R11, R27, 0x1, P1 ;  /* 0x0000001b0b0d7211 */ /* 0x000fe200008f0eff */
[C---:B-1----:R-:W-:Y:S02]  /*2350*/  IMAD R10, R0.reuse, 0xd8, RZ ;  /* 0x000000d8000a7824 */ /* 0x042fe400078e02ff */
[----:B------:R-:W-:-:S03]  /*2360*/  IMAD R11, R0, 0x7c, RZ ;  /* 0x0000007c000b7824 */ /* 0x000fc600078e02ff */
[----:B------:R1:W3:Y:S01]  /*2370*/  LDG.E.U16 R13, [R12.64] ;  /* 0x000000060c0d7981 */ /* 0x0002e2000c1e1500 */
[-C--:B------:R-:W-:Y:S02]  /*2380*/  IADD3 R10, P2, R10, R26.reuse, RZ ;  /* 0x0000001a0a0a7210 */ /* 0x080fe40007f5e0ff */
[----:B0-----:R-:W-:Y:S02]  /*2390*/  IADD3 R8, P1, R11, R26, RZ ;  /* 0x0000001a0b087210 */ /* 0x001fe40007f3e0ff */
[----:B------:R-:W-:Y:S01]  /*23a0*/  LEA.HI.X.SX32 R11, R7, R27, 0x1, P2 ;  /* 0x0000001b070b7211 */ /* 0x000fe200010f0eff */
[----:B--2---:R0:W-:Y:S01]  /*23b0*/  STL [R1+0x298], R9 ;  /* 0x0002980901007387 */ /* 0x0041e20000100800 */
[----:B------:R-:W-:-:S03]  /*23c0*/  IMAD R7, R0, 0x1f, RZ ;  /* 0x0000001f00077824 */ /* 0x000fc600078e02ff */
[----:B-1----:R1:W2:Y:S01]  /*23d0*/  LDG.E.U16 R12, [R10.64] ;  /* 0x000000060a0c7981 */ /* 0x0022a2000c1e1500 */
[----:B0-----:R-:W-:Y:S01]  /*23e0*/  IMAD R9, R0, 0x3e, RZ ;  /* 0x0000003e00097824 */ /* 0x001fe200078e02ff */
[----:B------:R-:W-:-:S04]  /*23f0*/  LEA.HI.X.SX32 R7, R7, R27, 0x1, P0 ;  /* 0x0000001b07077211 */ /* 0x000fc800000f0eff */
[----:B------:R-:W-:Y:S01]  /*2400*/  LEA.HI.X.SX32 R9, R9, R27, 0x1, P1 ;  /* 0x0000001b09097211 */ /* 0x000fe200008f0eff */
[----:B-1----:R-:W4:Y:S04]  /*2410*/  LDG.E.U16 R10, [R6.64] ;  /* 0x00000006060a7981 */ /* 0x002f28000c1e1500 */
[----:B------:R-:W5:Y:S04]  /*2420*/  LDG.E.U16 R11, [R8.64] ;  /* 0x00000006080b7981 */ /* 0x000f68000c1e1500 */
[----:B---3--:R0:W-:Y:S02]  /*2430*/  STL [R1+0x294], R13 ;  /* 0x0002940d01007387 */ /* 0x0081e40000100800 */
[----:B0-----:R-:W-:-:S02]  /*2440*/  IMAD R13, R0, 0xf8, RZ ;  /* 0x000000f8000d7824 */ /* 0x001fc400078e02ff */
[----:B--2---:R0:W-:Y:S03]  /*2450*/  STL [R1+0x28c], R12 ;  /* 0x00028c0c01007387 */ /* 0x0041e60000100800 */
[----:B0-----:R-:W-:Y:S01]  /*2460*/  IADD3 R12, P1, R13, R26, RZ ;  /* 0x0000001a0d0c7210 */ /* 0x001fe20007f3e0ff */
[----:B------:R-:W-:Y:S01]  /*2470*/  IMAD R13, R0, 0x7c, RZ ;  /* 0x0000007c000d7824 */ /* 0x000fe200078e02ff */
[----:B-----5:R0:W-:Y:S04]  /*2480*/  STL [R1+0x290], R11 ;  /* 0x0002900b01007387 */ /* 0x0201e80000100800 */
[----:B----4-:R1:W-:Y:S01]  /*2490*/  STL [R1+0x2d8], R10 ;  /* 0x0002d80a01007387 */ /* 0x0103e20000100800 */
[----:B------:R-:W-:-:S02]  /*24a0*/  LEA.HI.X.SX32 R13, R13, R27, 0x1, P1 ;  /* 0x0000001b0d0d7211 */ /* 0x000fc400008f0eff */
[----:B0-----:R-:W-:-:S03]  /*24b0*/  SHF.L.U32 R11, R0, 0x1, RZ ;  /* 0x00000001000b7819 */ /* 0x001fc600000006ff */
[----:B------:R0:W2:Y:S01]  /*24c0*/  LDG.E.U16 R12, [R12.64] ;  /* 0x000000060c0c7981 */ /* 0x0000a2000c1e1500 */
[----:B-1----:R-:W-:-:S04]  /*24d0*/  LEA R10, P0, R0, R26, 0x2 ;  /* 0x0000001a000a7211 */ /* 0x002fc800078010ff */
[----:B------:R-:W-:-:S06]  /*24e0*/  LEA.HI.X.SX32 R11, R11, R27, 0x1, P0 ;  /* 0x0000001b0b0b7211 */ /* 0x000fcc00000f0eff */
[----:B------:R1:W3:Y:S01]  /*24f0*/  LDG.E.U16 R11, [R10.64] ;  /* 0x000000060a0b7981 */ /* 0x0002e2000c1e1500 */
[C---:B------:R-:W-:Y:S02]  /*2500*/  IMAD R6, R0.reuse, 0x104, RZ ;  /* 0x0000010400067824 */ /* 0x040fe400078e02ff */
[C---:B------:R-:W-:Y:S02]  /*2510*/  IMAD R7, R0.reuse, 0x114, RZ ;  /* 0x0000011400077824 */ /* 0x040fe400078e02ff */
[----:B------:R-:W-:Y:S01]  /*2520*/  IMAD R9, R0, 0x82, RZ ;  /* 0x0000008200097824 */ /* 0x000fe200078e02ff */
[-C--:B------:R-:W-:Y:S02]  /*2530*/  IADD3 R8, P2, R6, R26.reuse, RZ ;  /* 0x0000001a06087210 */ /* 0x080fe40007f5e0ff */
[----:B------:R-:W-:Y:S01]  /*2540*/  IADD3 R6, P1, R7, R26, RZ ;  /* 0x0000001a07067210 */ /* 0x000fe20007f3e0ff */
[----:B------:R-:W-:Y:S01]  /*2550*/  IMAD R7, R0, 0x8a, RZ ;  /* 0x0000008a00077824 */ /* 0x000fe200078e02ff */
[----:B------:R-:W-:-:S04]  /*2560*/  LEA.HI.X.SX32 R9, R9, R27, 0x1, P2 ;  /* 0x0000001b09097211 */ /* 0x000fc800010f0eff */
[----:B------:R-:W-:Y:S01]  /*2570*/  LEA.HI.X.SX32 R7, R7, R27, 0x1, P1 ;  /* 0x0000001b07077211 */ /* 0x000fe200008f0eff */
[----:B-1----:R1:W4:Y:S04]  /*2580*/  LDG.E.U16 R10, [R8.64] ;  /* 0x00000006080a7981 */ /* 0x002328000c1e1500 */
[----:B0-----:R0:W5:Y:S01]  /*2590*/  LDG.E.U16 R13, [R6.64] ;  /* 0x00000006060d7981 */ /* 0x001162000c1e1500 */
[----:B-1----:R-:W-:-:S05]  /*25a0*/  IMAD R8, R0, 0x124, RZ ;  /* 0x0000012400087824 */ /* 0x002fca00078e02ff */
[----:B0-----:R-:W-:Y:S01]  /*25b0*/  IADD3 R6, P0, R8, R26, RZ ;  /* 0x0000001a08067210 */ /* 0x001fe20007f1e0ff */
[----:B--2---:R-:W-:Y:S04]  /*25c0*/  STL [R1+0x284], R12 ;  /* 0x0002840c01007387 */ /* 0x004fe80000100800 */
[----:B---3--:R0:W-:Y:S02]  /*25d0*/  STL [R1+0x288], R11 ;  /* 0x0002880b01007387 */ /* 0x0081e40000100800 */
[----:B0-----:R-:W-:-:S05]  /*25e0*/  IMAD R11, R0, 0x92, RZ ;  /* 0x00000092000b7824 */ /* 0x001fca00078e02ff */
[----:B------:R-:W-:-:S06]  /*25f0*/  LEA.HI.X.SX32 R7, R11, R27, 0x1, P0 ;  /* 0x0000001b0b077211 */ /* 0x000fcc00000f0eff */
[----:B------:R0:W2:Y:S01]  /*2600*/  LDG.E.U16 R7, [R6.64] ;  /* 0x0000000606077981 */ /* 0x0000a2000c1e1500 */
[C---:B------:R-:W-:Y:S02]  /*2610*/  IMAD R12, R0.reuse, 0x134, RZ ;  /* 0x00000134000c7824 */ /* 0x040fe400078e02ff */
[C---:B------:R-:W-:Y:S01]  /*2620*/  IMAD R9, R0.reuse, 0x9a, RZ ;  /* 0x0000009a00097824 */ /* 0x040fe200078e02ff */
[----:B----4-:R1:W-:Y:S01]  /*2630*/  STL [R1+0x280], R10 ;  /* 0x0002800a01007387 */ /* 0x0103e20000100800 */
[----:B------:R-:W-:Y:S01]  /*2640*/  IMAD R11, R0, 0x144, RZ ;  /* 0x00000144000b7824 */ /* 0x000fe200078e02ff */
[-C--:B------:R-:W-:Y:S02]  /*2650*/  IADD3 R12, P2, R12, R26.reuse, RZ ;  /* 0x0000001a0c0c7210 */ /* 0x080fe40007f5e0ff */
[----:B-----5:R3:W-:Y:S01]  /*2660*/  STL [R1+0x27c], R13 ;  /* 0x00027c0d01007387 */ /* 0x0207e20000100800 */
[C---:B------:R-:W-:Y:S01]  /*2670*/  IADD3 R8, P1, R9.reuse, R26, RZ ;  /* 0x0000001a09087210 */ /* 0x040fe20007f3e0ff */
[----:B-1----:R-:W-:Y:S01]  /*2680*/  IMAD R10, R0, 0x8a, RZ ;  /* 0x0000008a000a7824 */ /* 0x002fe200078e02ff */
[----:B---3--:R-:W-:-:S02]  /*2690*/  LEA.HI.X.SX32 R13, R9, R27, 0x1, P2 ;  /* 0x0000001b090d7211 */ /* 0x008fc400010f0eff */
[-C--:B0-----:R-:W-:Y:S01]  /*26a0*/  IADD3 R6, P2, R11, R26.reuse, RZ ;  /* 0x0000001a0b067210 */ /* 0x081fe20007f5e0ff */
[----:B------:R-:W-:Y:S01]  /*26b0*/  IMAD R11, R0, 0x45, RZ ;  /* 0x00000045000b7824 */ /* 0x000fe200078e02ff */
[----:B------:R-:W-:Y:S01]  /*26c0*/  IADD3 R10, P0, R10, R26, RZ ;  /* 0x0000001a0a0a7210 */ /* 0x000fe20007f1e0ff */
[----:B------:R-:W-:Y:S01]  /*26d0*/  IMAD R9, R0, 0x4d, RZ ;  /* 0x0000004d00097824 */ /* 0x000fe200078e02ff */
[----:B------:R0:W3:Y:S02]  /*26e0*/  LDG.E.U16 R12, [R12.64] ;  /* 0x000000060c0c7981 */ /* 0x0000e4000c1e1500 */
[-C--:B------:R-:W-:Y:S02]  /*26f0*/  LEA.HI.X.SX32 R11, R11, R27.reuse, 0x1, P0 ;  /* 0x0000001b0b0b7211 */ /* 0x080fe400000f0eff */
[----:B------:R-:W-:-:S03]  /*2700*/  LEA.HI.X.SX32 R9, R9, R27, 0x1, P1 ;  /* 0x0000001b09097211 */ /* 0x000fc600008f0eff */
[----:B0-----:R0:W4:Y:S04]  /*2710*/  LDG.E.U16 R13, [R10.64] ;  /* 0x000000060a0d7981 */ /* 0x001128000c1e1500 */
[----:B0-----:R0:W5:Y:S04]  /*2720*/  LDG.E.U16 R11, [R8.64] ;  /* 0x00000006080b7981 */ /* 0x001168000c1e1500 */
[----:B--2---:R1:W-:Y:S02]  /*2730*/  STL [R1+0x278], R7 ;  /* 0x0002780701007387 */ /* 0x0043e40000100800 */
[----:B-1----:R-:W-:-:S05]  /*2740*/  IMAD R7, R0, 0xa2, RZ ;  /* 0x000000a200077824 */ /* 0x002fca00078e02ff */
[----:B------:R-:W-:-:S06]  /*2750*/  LEA.HI.X.SX32 R7, R7, R27, 0x1, P2 ;  /* 0x0000001b07077211 */ /* 0x000fcc00010f0eff */
[----:B------:R1:W2:Y:S01]  /*2760*/  LDG.E.U16 R7, [R6.64] ;  /* 0x0000000606077981 */ /* 0x0002a2000c1e1500 */
[C---:B0-----:R-:W-:Y:S02]  /*2770*/  IMAD R9, R0.reuse, 0xaa, RZ ;  /* 0x000000aa00097824 */ /* 0x041fe400078e02ff */
[C---:B------:R-:W-:Y:S02]  /*2780*/  IMAD R10, R0.reuse, 0x154, RZ ;  /* 0x00000154000a7824 */ /* 0x040fe400078e02ff */
[C---:B------:R-:W-:Y:S02]  /*2790*/  IMAD R8, R0.reuse, 0x164, RZ ;  /* 0x0000016400087824 */ /* 0x040fe400078e02ff */
[----:B-1----:R-:W-:Y:S01]  /*27a0*/  IMAD R6, R0, 0x55, RZ ;  /* 0x0000005500067824 */ /* 0x002fe200078e02ff */
[----:B----4-:R-:W-:Y:S04]  /*27b0*/  STL [R1+0x274], R13 ;  /* 0x0002740d01007387 */ /* 0x010fe80000100800 */
[----:B---3--:R0:W-:Y:S01]  /*27c0*/  STL [R1+0x26c], R12 ;  /* 0x00026c0c01007387 */ /* 0x0081e20000100800 */
[----:B------:R-:W-:-:S03]  /*27d0*/  IADD3 R10, P1, R10, R26, RZ ;  /* 0x0000001a0a0a7210 */ /* 0x000fc60007f3e0ff */
[----:B-----5:R1:W-:Y:S01]  /*27e0*/  STL [R1+0x270], R11 ;  /* 0x0002700b01007387 */ /* 0x0203e20000100800 */
[----:B0-----:R-:W-:Y:S01]  /*27f0*/  IADD3 R12, P0, R9, R26, RZ ;  /* 0x0000001a090c7210 */ /* 0x001fe20007f1e0ff */
[----:B-1----:R-:W-:-:S03]  /*2800*/  IMAD R11, R0, 0xba, RZ ;  /* 0x000000ba000b7824 */ /* 0x002fc600078e02ff */
[----:B------:R-:W-:Y:S02]  /*2810*/  LEA.HI.X.SX32 R13, R6, R27, 0x1, P0 ;  /* 0x0000001b060d7211 */ /* 0x000fe400000f0eff */
[----:B------:R-:W-:-:S03]  /*2820*/  IADD3 R6, P0, R11, R26, RZ ;  /* 0x0000001a0b067210 */ /* 0x000fc60007f1e0ff */
[----:B------:R0:W3:Y:S01]  /*2830*/  LDG.E.U16 R12, [R12.64] ;  /* 0x000000060c0c7981 */ /* 0x0000e2000c1e1500 */
[----:B------:R-:W-:Y:S01]  /*2840*/  LEA.HI.X.SX32 R11, R9, R27, 0x1, P1 ;  /* 0x0000001b090b7211 */ /* 0x000fe200008f0eff */
[----:B------:R-:W-:Y:S01]  /*2850*/  IMAD R9, R0, 0xb2, RZ ;  /* 0x000000b200097824 */ /* 0x000fe200078e02ff */
[----:B------:R-:W-:-:S04]  /*2860*/  IADD3 R8, P2, R8, R26, RZ ;  /* 0x0000001a08087210 */ /* 0x000fc80007f5e0ff */
[----:B------:R1:W4:Y:S01]  /*2870*/  LDG.E.U16 R11, [R10.64] ;  /* 0x000000060a0b7981 */ /* 0x000322000c1e1500 */
[----:B------:R-:W-:-:S05]  /*2880*/  LEA.HI.X.SX32 R9, R9, R27, 0x1, P2 ;  /* 0x0000001b09097211 */ /* 0x000fca00010f0eff */
[----:B0-----:R0:W5:Y:S04]  /*2890*/  LDG.E.U16 R13, [R8.64] ;  /* 0x00000006080d7981 */ /* 0x001168000c1e1500 */
[----:B--2---:R2:W-:Y:S02]  /*28a0*/  STL [R1+0x268], R7 ;  /* 0x0002680701007387 */ /* 0x0045e40000100800 */
[----:B--2---:R-:W-:-:S05]  /*28b0*/  IMAD R7, R0, 0x5d, RZ ;  /* 0x0000005d00077824 */ /* 0x004fca00078e02ff */
[----:B------:R-:W-:-:S05]  /*28c0*/  LEA.HI.X.SX32 R7, R7, R27, 0x1, P0 ;  /* 0x0000001b07077211 */ /* 0x000fca00000f0eff */
[----:B-1----:R1:W2:Y:S01]  /*28d0*/  LDG.E.U16 R10, [R6.64] ;  /* 0x00000006060a7981 */ /* 0x0022a2000c1e1500 */
[----:B0-----:R-:W-:-:S05]  /*28e0*/  IMAD R8, R0, 0x174, RZ ;  /* 0x0000017400087824 */ /* 0x001fca00078e02ff */
[-C--:B-1----:R-:W-:Y:S01]  /*28f0*/  IADD3 R6, P0, R8, R26.reuse, RZ ;  /* 0x0000001a08067210 */ /* 0x082fe20007f1e0ff */
[----:B---3--:R0:W-:Y:S04]  /*2900*/  STL [R1+0x264], R12 ;  /* 0x0002640c01007387 */ /* 0x0081e80000100800 */
[----:B----4-:R1:W-:Y:S01]  /*2910*/  STL [R1+0x25c], R11 ;  /* 0x00025c0b01007387 */ /* 0x0103e20000100800 */
[C---:B0-----:R-:W-:Y:S02]  /*2920*/  IMAD R12, R0.reuse, 0x184, RZ ;  /* 0x00000184000c7824 */ /* 0x041fe400078e02ff */
[----:B-1----:R-:W-:Y:S01]  /*2930*/  IMAD R11, R0, 0xba, RZ ;  /* 0x000000ba000b7824 */ /* 0x002fe200078e02ff */
[----:B-----5:R0:W-:Y:S02]  /*2940*/  STL [R1+0x258], R13 ;  /* 0x0002580d01007387 */ /* 0x0201e40000100800 */
[----:B------:R-:W-:-:S02]  /*2950*/  IADD3 R12, P1, R12, R26, RZ ;  /* 0x0000001a0c0c7210 */ /* 0x000fc40007f3e0ff */
[----:B------:R-:W-:Y:S01]  /*2960*/  LEA.HI.X.SX32 R7, R11, R27, 0x1, P0 ;  /* 0x0000001b0b077211 */ /* 0x000fe200000f0eff */
[C---:B------:R-:W-:Y:S02]  /*2970*/  IMAD R11, R0.reuse, 0x1a4, RZ ;  /* 0x000001a4000b7824 */ /* 0x040fe400078e02ff */
[C---:B------:R-:W-:Y:S02]  /*2980*/  IMAD R9, R0.reuse, 0xca, RZ ;  /* 0x000000ca00097824 */ /* 0x040fe400078e02ff */
[C---:B0-----:R-:W-:Y:S01]  /*2990*/  IMAD R13, R0.reuse, 0xc2, RZ ;  /* 0x000000c2000d7824 */ /* 0x041fe200078e02ff */
[----:B------:R0:W3:Y:S01]  /*29a0*/  LDG.E.U16 R7, [R6.64] ;  /* 0x0000000606077981 */ /* 0x0000e2000c1e1500 */
[----:B------:R-:W-:-:S03]  /*29b0*/  IMAD R8, R0, 0x194, RZ ;  /* 0x0000019400087824 */ /* 0x000fc600078e02ff */
[----:B------:R-:W-:Y:S02]  /*29c0*/  LEA.HI.X.SX32 R13, R13, R27, 0x1, P1 ;  /* 0x0000001b0d0d7211 */ /* 0x000fe400008f0eff */
[----:B------:R-:W-:-:S03]  /*29d0*/  IADD3 R8, P2, R8, R26, RZ ;  /* 0x0000001a08087210 */ /* 0x000fc60007f5e0ff */
[----:B------:R1:W4:Y:S01]  /*29e0*/  LDG.E.U16 R12, [R12.64] ;  /* 0x000000060c0c7981 */ /* 0x000322000c1e1500 */
[-C--:B0-----:R-:W-:Y:S01]  /*29f0*/  IADD3 R6, P1, R11, R26.reuse, RZ ;  /* 0x0000001a0b067210 */ /* 0x081fe20007f3e0ff */
[----:B------:R-:W-:Y:S02]  /*2a00*/  IMAD R11, R0, 0x65, RZ ;  /* 0x00000065000b7824 */ /* 0x000fe400078e02ff */
[----:B--2---:R0:W-:Y:S02]  /*2a10*/  STL [R1+0x260], R10 ;  /* 0x0002600a01007387 */ /* 0x0041e40000100800 */
[C---:B0-----:R-:W-:Y:S02]  /*2a20*/  IADD3 R10, P0, R9.reuse, R26, RZ ;  /* 0x0000001a090a7210 */ /* 0x041fe40007f1e0ff */
[-C--:B------:R-:W-:Y:S02]  /*2a30*/  LEA.HI.X.SX32 R9, R9, R27.reuse, 0x1, P2 ;  /* 0x0000001b09097211 */ /* 0x080fe400010f0eff */
[----:B------:R-:W-:-:S05]  /*2a40*/  LEA.HI.X.SX32 R11, R11, R27, 0x1, P0 ;  /* 0x0000001b0b0b7211 */ /* 0x000fca00000f0eff */
[----:B-1----:R0:W2:Y:S04]  /*2a50*/  LDG.E.U16 R13, [R10.64] ;  /* 0x000000060a0d7981 */ /* 0x0020a8000c1e1500 */
[----:B0-----:R0:W5:Y:S01]  /*2a60*/  LDG.E.U16 R11, [R8.64] ;  /* 0x00000006080b7981 */ /* 0x001162000c1e1500 */
[C---:B------:R-:W-:Y:S02]  /*2a70*/  IMAD R10, R0.reuse, 0x1b4, RZ ;  /* 0x000001b4000a7824 */ /* 0x040fe400078e02ff */
[C---:B0-----:R-:W-:Y:S01]  /*2a80*/  IMAD R9, R0.reuse, 0xda, RZ ;  /* 0x000000da00097824 */ /* 0x041fe200078e02ff */
[----:B---3--:R0:W-:Y:S02]  /*2a90*/  STL [R1+0x254], R7 ;  /* 0x0002540701007387 */ /* 0x0081e40000100800 */
[----:B0-----:R-:W-:-:S05]  /*2aa0*/  IMAD R7, R0, 0xd2, RZ ;  /* 0x000000d200077824 */ /* 0x001fca00078e02ff */
[----:B------:R-:W-:Y:S02]  /*2ab0*/  LEA.HI.X.SX32 R7, R7, R27, 0x1, P1 ;  /* 0x0000001b07077211 */ /* 0x000fe400008f0eff */
[----:B------:R-:W-:-:S04]  /*2ac0*/  IADD3 R10, P1, R10, R26, RZ ;  /* 0x0000001a0a0a7210 */ /* 0x000fc80007f3e0ff */
[----:B------:R0:W3:Y:S02]  /*2ad0*/  LDG.E.U16 R7, [R6.64] ;  /* 0x0000000606077981 */ /* 0x0000e4000c1e1500 */
[C---:B0-----:R-:W-:Y:S02]  /*2ae0*/  IMAD R6, R0.reuse, 0x6d, RZ ;  /* 0x0000006d00067824 */ /* 0x041fe400078e02ff */
[----:B--2---:R-:W-:Y:S04]  /*2af0*/  STL [R1+0x250], R13 ;  /* 0x0002500d01007387 */ /* 0x004fe80000100800 */
[----:B----4-:R0:W-:Y:S04]  /*2b00*/  STL [R1+0x24c], R12 ;  /* 0x00024c0c01007387 */ /* 0x0101e80000100800 */
[----:B-----5:R1:W-:Y:S01]  /*2b10*/  STL [R1+0x248], R11 ;  /* 0x0002480b01007387 */ /* 0x0203e20000100800 */
[----:B0-----:R-:W-:Y:S01]  /*2b20*/  IADD3 R12, P0, R9, R26, RZ ;  /* 0x0000001a090c7210 */ /* 0x001fe20007f1e0ff */
[----:B-1----:R-:W-:-:S03]  /*2b30*/  IMAD R11, R0, 0xea, RZ ;  /* 0x000000ea000b7824 */ /* 0x002fc600078e02ff */
[----:B------:R-:W-:Y:S02]  /*2b40*/  LEA.HI.X.SX32 R13, R6, R27, 0x1, P0 ;  /* 0x0000001b060d7211 */ /* 0x000fe400000f0eff */
[----:B------:R-:W-:-:S03]  /*2b50*/  IADD3 R6, P0, R11, R26, RZ ;  /* 0x0000001a0b067210 */ /* 0x000fc60007f1e0ff */
[----:B------:R0:W2:Y:S01]  /*2b60*/  LDG.E.U16 R12, [R12.64] ;  /* 0x000000060c0c7981 */ /* 0x0000a2000c1e1500 */
[----:B------:R-:W-:-:S05]  /*2b70*/  LEA.HI.X.SX32 R11, R9, R27, 0x1, P1 ;  /* 0x0000001b090b7211 */ /* 0x000fca00008f0eff */
[----:B------:R-:W4:Y:S01]  /*2b80*/  LDG.E.U16 R10, [R10.64] ;  /* 0x000000060a0a7981 */ /* 0x000f22000c1e1500 */
[C---:B------:R-:W-:Y:S02]  /*2b90*/  IMAD R8, R0.reuse, 0x1c4, RZ ;  /* 0x000001c400087824 */ /* 0x040fe400078e02ff */
[----:B------:R-:W-:-:S03]  /*2ba0*/  IMAD R9, R0, 0xe2, RZ ;  /* 0x000000e200097824 */ /* 0x000fc600078e02ff */
[----:B------:R-:W-:-:S04]  /*2bb0*/  IADD3 R8, P2, R8, R26, RZ ;  /* 0x0000001a08087210 */ /* 0x000fc80007f5e0ff */
[----:B------:R-:W-:-:S06]  /*2bc0*/  LEA.HI.X.SX32 R9, R9, R27, 0x1, P2 ;  /* 0x0000001b09097211 */ /* 0x000fcc00010f0eff */
[----:B------:R1:W5:Y:S04]  /*2bd0*/  LDG.E.U16 R9, [R8.64] ;  /* 0x0000000608097981 */ /* 0x000368000c1e1500 */
[----:B---3--:R3:W-:Y:S02]  /*2be0*/  STL [R1+0x244], R7 ;  /* 0x0002440701007387 */ /* 0x0087e40000100800 */
[C---:B---3--:R-:W-:Y:S02]  /*2bf0*/  IMAD R7, R0.reuse, 0x75, RZ ;  /* 0x0000007500077824 */ /* 0x048fe400078e02ff */
[----:B-1----:R-:W-:-:S03]  /*2c00*/  IMAD R8, R0, 0x1d4, RZ ;  /* 0x000001d400087824 */ /* 0x002fc600078e02ff */
[----:B------:R-:W-:-:S05]  /*2c10*/  LEA.HI.X.SX32 R7, R7, R27, 0x1, P0 ;  /* 0x0000001b07077211 */ /* 0x000fca00000f0eff */
[----:B0-----:R0:W3:Y:S02]  /*2c20*/  LDG.E.U16 R13, [R6.64] ;  /* 0x00000006060d7981 */ /* 0x0010e4000c1e1500 */
[----:B0-----:R-:W-:Y:S02]  /*2c30*/  IADD3 R6, P0, R8, R26, RZ ;  /* 0x0000001a08067210 */ /* 0x001fe40007f1e0ff */
[----:B--2---:R-:W-:Y:S04]  /*2c40*/  STL [R1+0x240], R12 ;  /* 0x0002400c01007387 */ /* 0x004fe80000100800 */
[----:B----4-:R0:W-:Y:S02]  /*2c50*/  STL [R1+0x238], R10 ;  /* 0x0002380a01007387 */ /* 0x0101e40000100800 */
[----:B0-----:R-:W-:-:S05]  /*2c60*/  IMAD R10, R0, 0xea, RZ ;  /* 0x000000ea000a7824 */ /* 0x001fca00078e02ff */
[----:B------:R-:W-:-:S05]  /*2c70*/  LEA.HI.X.SX32 R7, R10, R27, 0x1, P0 ;  /* 0x0000001b0a077211 */ /* 0x000fca00000f0eff */
[----:B------:R0:W2:Y:S01]  /*2c80*/  LDG.E.U16 R6, [R6.64] ;  /* 0x0000000606067981 */ /* 0x0000a2000c1e1500 */
[----:B------:R-:W-:-:S03]  /*2c90*/  IMAD R12, R0, 0x1e4, RZ ;  /* 0x000001e4000c7824 */ /* 0x000fc600078e02ff */
[----:B-----5:R1:W-:Y:S01]  /*2ca0*/  STL [R1+0x234], R9 ;  /* 0x0002340901007387 */ /* 0x0203e20000100800 */
[----:B------:R-:W-:Y:S01]  /*2cb0*/  IMAD R8, R0, 0x1f4, RZ ;  /* 0x000001f400087824 */ /* 0x000fe200078e02ff */
[-C--:B------:R-:W-:Y:S01]  /*2cc0*/  IADD3 R12, P2, R12, R26.reuse, RZ ;  /* 0x0000001a0c0c7210 */ /* 0x080fe20007f5e0ff */
[C---:B------:R-:W-:Y:S02]  /*2cd0*/  IMAD R11, R0.reuse, 0x7d, RZ ;  /* 0x0000007d000b7824 */ /* 0x040fe400078e02ff */
[----:B-1----:R-:W-:Y:S01]  /*2ce0*/  IMAD R9, R0, 0xfa, RZ ;  /* 0x000000fa00097824 */ /* 0x002fe200078e02ff */
[-C--:B------:R-:W-:Y:S01]  /*2cf0*/  IADD3 R8, P3, R8, R26.reuse, RZ ;  /* 0x0000001a08087210 */ /* 0x080fe20007f7e0ff */
[----:B---3--:R1:W-:Y:S03]  /*2d00*/  STL [R1+0x23c], R13 ;  /* 0x00023c0d01007387 */ /* 0x0083e60000100800 */
[----:B------:R-:W-:Y:S01]  /*2d10*/  IADD3 R10, P1, R9, R26, RZ ;  /* 0x0000001a090a7210 */ /* 0x000fe20007f3e0ff */
[----:B0-----:R-:W-:-:S02]  /*2d20*/  IMAD R7, R0, 0x84, RZ ;  /* 0x0000008400077824 */ /* 0x001fc400078e02ff */
[----:B-1----:R-:W-:Y:S01]  /*2d30*/  IMAD R13, R0, 0xf2, RZ ;  /* 0x000000f2000d7824 */ /* 0x002fe200078e02ff */
[----:B------:R-:W-:-:S04]  /*2d40*/  LEA.HI.X.SX32 R11, R11, R27, 0x1, P1 ;  /* 0x0000001b0b0b7211 */ /* 0x000fc800008f0eff */
[-C--:B------:R-:W-:Y:S02]  /*2d50*/  LEA.HI.X.SX32 R13, R13, R27.reuse, 0x1, P2 ;  /* 0x0000001b0d0d7211 */ /* 0x080fe400010f0eff */
[----:B------:R-:W-:-:S03]  /*2d60*/  LEA.HI.X.SX32 R9, R9, R27, 0x1, P3 ;  /* 0x0000001b09097211 */ /* 0x000fc600018f0eff */
[----:B------:R0:W3:Y:S04]  /*2d70*/  LDG.E.U16 R12, [R12.64] ;  /* 0x000000060c0c7981 */ /* 0x0000e8000c1e1500 */
[----:B0-----:R0:W4:Y:S04]  /*2d80*/  LDG.E.U16 R13, [R10.64] ;  /* 0x000000060a0d7981 */ /* 0x001128000c1e1500 */
[----:B0-----:R0:W5:Y:S04]  /*2d90*/  LDG.E.U16 R11, [R8.64] ;  /* 0x00000006080b7981 */ /* 0x001168000c1e1500 */
[----:B--2---:R1:W-:Y:S02]  /*2da0*/  STL [R1+0x230], R6 ;  /* 0x0002300601007387 */ /* 0x0043e40000100800 */
[----:B-1----:R-:W-:Y:S01]  /*2db0*/  IADD3 R6, P0, R7, R26, RZ ;  /* 0x0000001a07067210 */ /* 0x002fe20007f1e0ff */
[----:B------:R-:W-:-:S05]  /*2dc0*/  IMAD R7, R0, 0x42, RZ ;  /* 0x0000004200077824 */ /* 0x000fca00078e02ff */
[----:B------:R-:W-:-:S06]  /*2dd0*/  LEA.HI.X.SX32 R7, R7, R27, 0x1, P0 ;  /* 0x0000001b07077211 */ /* 0x000fcc00000f0eff */
[----:B------:R1:W2:Y:S01]  /*2de0*/  LDG.E.U16 R7, [R6.64] ;  /* 0x0000000606077981 */ /* 0x0002a2000c1e1500 */
[C---:B0-----:R-:W-:Y:S02]  /*2df0*/  IMAD R9, R0.reuse, 0x4a, RZ ;  /* 0x0000004a00097824 */ /* 0x041fe400078e02ff */
[C---:B------:R-:W-:Y:S02]  /*2e00*/  IMAD R10, R0.reuse, 0x94, RZ ;  /* 0x00000094000a7824 */ /* 0x040fe400078e02ff */
[C---:B------:R-:W-:Y:S02]  /*2e10*/  IMAD R8, R0.reuse, 0xa4, RZ ;  /* 0x000000a400087824 */ /* 0x040fe400078e02ff */
[----:B-1----:R-:W-:Y:S01]  /*2e20*/  IMAD R6, R0, 0x25, RZ ;  /* 0x0000002500067824 */ /* 0x002fe200078e02ff */
[-C--:B------:R-:W-:Y:S02]  /*2e30*/  IADD3 R10, P1, R10, R26.reuse, RZ ;  /* 0x0000001a0a0a7210 */ /* 0x080fe40007f3e0ff */
[-C--:B------:R-:W-:Y:S01]  /*2e40*/  IADD3 R8, P2, R8, R26.reuse, RZ ;  /* 0x0000001a08087210 */ /* 0x080fe20007f5e0ff */
[----:B----4-:R-:W-:Y:S04]  /*2e50*/  STL [R1+0x228], R13 ;  /* 0x0002280d01007387 */ /* 0x010fe80000100800 */
[----:B---3--:R0:W-:Y:S04]  /*2e60*/  STL [R1+0x224], R12 ;  /* 0x0002240c01007387 */ /* 0x0081e80000100800 */
[----:B-----5:R1:W-:Y:S01]  /*2e70*/  STL [R1+0x220], R11 ;  /* 0x0002200b01007387 */ /* 0x0203e20000100800 */
[----:B0-----:R-:W-:Y:S01]  /*2e80*/  IADD3 R12, P0, R9, R26, RZ ;  /* 0x0000001a090c7210 */ /* 0x001fe20007f1e0ff */
[----:B-1----:R-:W-:-:S03]  /*2e90*/  IMAD R11, R0, 0x5a, RZ ;  /* 0x0000005a000b7824 */ /* 0x002fc600078e02ff */
[----:B------:R-:W-:Y:S02]  /*2ea0*/  LEA.HI.X.SX32 R13, R6, R27, 0x1, P0 ;  /* 0x0000001b060d7211 */ /* 0x000fe400000f0eff */
[----:B------:R-:W-:-:S03]  /*2eb0*/  IADD3 R6, P0, R11, R26, RZ ;  /* 0x0000001a0b067210 */ /* 0x000fc60007f1e0ff */
[----:B------:R0:W3:Y:S01]  /*2ec0*/  LDG.E.U16 R12, [R12.64] ;  /* 0x000000060c0c7981 */ /* 0x0000e2000c1e1500 */
[----:B------:R-:W-:Y:S01]  /*2ed0*/  LEA.HI.X.SX32 R11, R9, R27, 0x1, P1 ;  /* 0x0000001b090b7211 */ /* 0x000fe200008f0eff */
[----:B------:R-:W-:-:S05]  /*2ee0*/  IMAD R9, R0, 0x52, RZ ;  /* 0x0000005200097824 */ /* 0x000fca00078e02ff */
[----:B------:R-:W-:Y:S01]  /*2ef0*/  LEA.HI.X.SX32 R9, R9, R27, 0x1, P2 ;  /* 0x0000001b09097211 */ /* 0x000fe200010f0eff */
[----:B------:R1:W4:Y:S04]  /*2f00*/  LDG.E.U16 R11, [R10.64] ;  /* 0x000000060a0b7981 */ /* 0x000328000c1e1500 */
[----:B------:R-:W5:Y:S04]  /*2f10*/  LDG.E.U16 R8, [R8.64] ;  /* 0x0000000608087981 */ /* 0x000f68000c1e1500 */
[----:B--2---:R2:W-:Y:S02]  /*2f20*/  STL [R1+0x22c], R7 ;  /* 0x00022c0701007387 */ /* 0x0045e40000100800 */
[----:B--2---:R-:W-:-:S05]  /*2f30*/  IMAD R7, R0, 0x2d, RZ ;  /* 0x0000002d00077824 */ /* 0x004fca00078e02ff */
[----:B------:R-:W-:-:S05]  /*2f40*/  LEA.HI.X.SX32 R7, R7, R27, 0x1, P0 ;  /* 0x0000001b07077211 */ /* 0x000fca00000f0eff */
[----:B0-----:R0:W2:Y:S01]  /*2f50*/  LDG.E.U16 R13, [R6.64] ;  /* 0x00000006060d7981 */ /* 0x0010a2000c1e1500 */
[----:B-1----:R-:W-:-:S05]  /*2f60*/  IMAD R10, R0, 0xb4, RZ ;  /* 0x000000b4000a7824 */ /* 0x002fca00078e02ff */
[----:B0-----:R-:W-:Y:S01]  /*2f70*/  IADD3 R6, P0, R10, R26, RZ ;  /* 0x0000001a0a067210 */ /* 0x001fe20007f1e0ff */
[----:B------:R-:W-:-:S05]  /*2f80*/  IMAD R10, R0, 0x5a, RZ ;  /* 0x0000005a000a7824 */ /* 0x000fca00078e02ff */
[----:B------:R-:W-:-:S05]  /*2f90*/  LEA.HI.X.SX32 R7, R10, R27, 0x1, P0 ;  /* 0x0000001b0a077211 */ /* 0x000fca00000f0eff */
[----:B------:R0:W2:Y:S04]  /*2fa0*/  LDG.E.U16 R6, [R6.64] ;  /* 0x0000000606067981 */ /* 0x0000a8000c1e1500 */
[----:B---3--:R1:W-:Y:S04]  /*2fb0*/  STL [R1+0x21c], R12 ;  /* 0x00021c0c01007387 */ /* 0x0083e80000100800 */
[----:B----4-:R-:W-:Y:S01]  /*2fc0*/  STL [R1+0x214], R11 ;  /* 0x0002140b01007387 */ /* 0x010fe20000100800 */
[----:B-1----:R-:W-:-:S03]  /*2fd0*/  IMAD R12, R0, 0xc4, RZ ;  /* 0x000000c4000c7824 */ /* 0x002fc600078e02ff */
[----:B-----5:R-:W-:Y:S02]  /*2fe0*/  STL [R1+0x210], R8 ;  /* 0x0002100801007387 */ /* 0x020fe40000100800 */
[----:B------:R-:W-:Y:S02]  /*2ff0*/  IADD3 R12, P1, R12, R26, RZ ;  /* 0x0000001a0c0c7210 */ /* 0x000fe40007f3e0ff */
[----:B--2---:R1:W-:Y:S02]  /*3000*/  STL [R1+0x218], R13 ;  /* 0x0002180d01007387 */ /* 0x0043e40000100800 */
[----:B-1----:R-:W-:-:S05]  /*3010*/  IMAD R13, R0, 0x62, RZ ;  /* 0x00000062000d7824 */ /* 0x002fca00078e02ff */
[----:B------:R-:W-:-:S06]  /*3020*/  LEA.HI.X.SX32 R13, R13, R27, 0x1, P1 ;  /* 0x0000001b0d0d7211 */ /* 0x000fcc00008f0eff */
[----:B------:R1:W2:Y:S01]  /*3030*/  LDG.E.U16 R13, [R12.64] ;  /* 0x000000060c0d7981 */ /* 0x0002a2000c1e1500 */
[C---:B------:R-:W-:Y:S02]  /*3040*/  IMAD R8, R0.reuse, 0xd4, RZ ;  /* 0x000000d400087824 */ /* 0x040fe400078e02ff */
[C---:B------:R-:W-:Y:S02]  /*3050*/  IMAD R9, R0.reuse, 0x6a, RZ ;  /* 0x0000006a00097824 */ /* 0x040fe400078e02ff */
[----:B------:R-:W-:Y:S01]  /*3060*/  IMAD R11, R0, 0x35, RZ ;  /* 0x00000035000b7824 */ /* 0x000fe200078e02ff */
[-C--:B------:R-:W-:Y:S01]  /*3070*/  IADD3 R8, P2, R8, R26.reuse, RZ ;  /* 0x0000001a08087210 */ /* 0x080fe20007f5e0ff */
[----:B0-----:R-:W-:Y:S01]  /*3080*/  IMAD R7, R0, 0xe4, RZ ;  /* 0x000000e400077824 */ /* 0x001fe200078e02ff */
[C---:B------:R-:W-:Y:S02]  /*3090*/  IADD3 R10, P0, R9.reuse, R26, RZ ;  /* 0x0000001a090a7210 */ /* 0x040fe40007f1e0ff */
[-C--:B------:R-:W-:Y:S01]  /*30a0*/  LEA.HI.X.SX32 R9, R9, R27.reuse, 0x1, P2 ;  /* 0x0000001b09097211 */ /* 0x080fe200010f0eff */
[----:B------:R0:W-:Y:S01]  /*30b0*/  STL [R1+0x20c], R6 ;  /* 0x00020c0601007387 */ /* 0x0001e20000100800 */
[----:B------:R-:W-:-:S05]  /*30c0*/  LEA.HI.X.SX32 R11, R11, R27, 0x1, P0 ;  /* 0x0000001b0b0b7211 */ /* 0x000fca00000f0eff */
[----:B-1----:R1:W3:Y:S01]  /*30d0*/  LDG.E.U16 R12, [R10.64] ;  /* 0x000000060a0c7981 */ /* 0x0022e2000c1e1500 */
[----:B0-----:R-:W-:Y:S01]  /*30e0*/  IADD3 R6, P1, R7, R26, RZ ;  /* 0x0000001a07067210 */ /* 0x001fe20007f3e0ff */
[----:B------:R-:W-:-:S05]  /*30f0*/  IMAD R7, R0, 0x72, RZ ;  /* 0x0000007200077824 */ /* 0x000fca00078e02ff */
[----:B------:R-:W-:-:S05]  /*3100*/  LEA.HI.X.SX32 R7, R7, R27, 0x1, P1 ;  /* 0x0000001b07077211 */ /* 0x000fca00008f0eff */
[----:B-1----:R0:W4:Y:S04]  /*3110*/  LDG.E.U16 R11, [R6.64] ;  /* 0x00000006060b7981 */ /* 0x002128000c1e1500 */
[----:B--2---:R1:W-:Y:S04]  /*3120*/  STL [R1+0x204], R13 ;  /* 0x0002040d01007387 */ /* 0x0043e80000100800 */
[----:B-1----:R1:W2:Y:S01]  /*3130*/  LDG.E.U16 R13, [R8.64] ;  /* 0x00000006080d7981 */ /* 0x0022a2000c1e1500 */
[C---:B0-----:R-:W-:Y:S02]  /*3140*/  IMAD R7, R0.reuse, 0x7a, RZ ;  /* 0x0000007a00077824 */ /* 0x041fe400078e02ff */
[----:B------:R-:W-:-:S02]  /*3150*/  IMAD R10, R0, 0xf4, RZ ;  /* 0x000000f4000a7824 */ /* 0x000fc400078e02ff */
[----:B-1----:R-:W-:-:S03]  /*3160*/  IMAD R9, R0, 0x3d, RZ ;  /* 0x0000003d00097824 */ /* 0x002fc600078e02ff */
[----:B------:R-:W-:Y:S01]  /*3170*/  IADD3 R10, P1, R10, R26, RZ ;  /* 0x0000001a0a0a7210 */ /* 0x000fe20007f3e0ff */
[----:B------:R-:W-:-:S05]  /*3180*/  IMAD R8, R0, 0x106, RZ ;  /* 0x0000010600087824 */ /* 0x000fca00078e02ff */
[-C--:B------:R-:W-:Y:S01]  /*3190*/  IADD3 R8, P2, R8, R26.reuse, RZ ;  /* 0x0000001a08087210 */ /* 0x080fe20007f5e0ff */
[----:B--2---:R-:W-:Y:S04]  /*31a0*/  STL [R1+0x200], R13 ;  /* 0x0002000d01007387 */ /* 0x004fe80000100800 */
[----:B---3--:R0:W-:Y:S02]  /*31b0*/  STL [R1+0x208], R12 ;  /* 0x0002080c01007387 */ /* 0x0081e40000100800 */
[----:B0-----:R-:W-:Y:S02]  /*31c0*/  IADD3 R12, P0, R7, R26, RZ ;  /* 0x0000001a070c7210 */ /* 0x001fe40007f1e0ff */
[----:B----4-:R0:W-:Y:S02]  /*31d0*/  STL [R1+0x1fc], R11 ;  /* 0x0001fc0b01007387 */ /* 0x0101e40000100800 */
[----:B------:R-:W-:Y:S01]  /*31e0*/  LEA.HI.X.SX32 R13, R9, R27, 0x1, P0 ;  /* 0x0000001b090d7211 */ /* 0x000fe200000f0eff */
[----:B------:R-:W-:-:S04]  /*31f0*/  IMAD R9, R0, 0x83, RZ ;  /* 0x0000008300097824 */ /* 0x000fc800078e02ff */
[----:B------:R1:W2:Y:S01]  /*3200*/  LDG.E.U16 R12, [R12.64] ;  /* 0x000000060c0c7981 */ /* 0x0002a2000c1e1500 */
[-C--:B0-----:R-:W-:Y:S02]  /*3210*/  LEA.HI.X.SX32 R11, R7, R27.reuse, 0x1, P1 ;  /* 0x0000001b070b7211 */ /* 0x081fe400008f0eff */
[----:B------:R-:W-:-:S03]  /*3220*/  LEA.HI.X.SX32 R9, R9, R27, 0x1, P2 ;  /* 0x0000001b09097211 */ /* 0x000fc600010f0eff */
[----:B------:R0:W3:Y:S04]  /*3230*/  LDG.E.U16 R10, [R10.64] ;  /* 0x000000060a0a7981 */ /* 0x0000e8000c1e1500 */
[----:B-1----:R1:W4:Y:S01]  /*3240*/  LDG.E.U16 R13, [R8.64] ;  /* 0x00000006080d7981 */ /* 0x002322000c1e1500 */
[C---:B------:R-:W-:Y:S02]  /*3250*/  IMAD R6, R0.reuse, 0x116, RZ ;  /* 0x0000011600067824 */ /* 0x040fe400078e02ff */
[----:B------:R-:W-:-:S03]  /*3260*/  IMAD R7, R0, 0x8b, RZ ;  /* 0x0000008b00077824 */ /* 0x000fc600078e02ff */
[----:B------:R-:W-:-:S04]  /*3270*/  IADD3 R6, P0, R6, R26, RZ ;  /* 0x0000001a06067210 */ /* 0x000fc80007f1e0ff */
[----:B------:R-:W-:-:S05]  /*3280*/  LEA.HI.X.SX32 R7, R7, R27, 0x1, P0 ;  /* 0x0000001b07077211 */ /* 0x000fca00000f0eff */
[----:B------:R5:W4:Y:S01]  /*3290*/  LDG.E.U16 R6, [R6.64] ;  /* 0x0000000606067981 */ /* 0x000b22000c1e1500 */
[C---:B0-----:R-:W-:Y:S02]  /*32a0*/  IMAD R11, R0.reuse, 0x9b, RZ ;  /* 0x0000009b000b7824 */ /* 0x041fe400078e02ff */
[C---:B-1----:R-:W-:Y:S02]  /*32b0*/  IMAD R8, R0.reuse, 0x146, RZ ;  /* 0x0000014600087824 */ /* 0x042fe400078e02ff */
[----:B-----5:R-:W-:-:S03]  /*32c0*/  IMAD R7, R0, 0x93, RZ ;  /* 0x0000009300077824 */ /* 0x020fc600078e02ff */
[----:B------:R-:W-:Y:S01]  /*32d0*/  IADD3 R8, P2, R8, R26, RZ ;  /* 0x0000001a08087210 */ /* 0x000fe20007f5e0ff */
[----:B------:R-:W-:-:S05]  /*32e0*/  IMAD R9, R0, 0xa3, RZ ;  /* 0x000000a300097824 */ /* 0x000fca00078e02ff */
[----:B------:R-:W-:Y:S01]  /*32f0*/  LEA.HI.X.SX32 R9, R9, R27, 0x1, P2 ;  /* 0x0000001b09097211 */ /* 0x000fe200010f0eff */
[----:B--2---:R0:W-:Y:S04]  /*3300*/  STL [R1+0x1f8], R12 ;  /* 0x0001f80c01007387 */ /* 0x0041e80000100800 */
[----:B---3--:R1:W-:Y:S01]  /*3310*/  STL [R1+0x1f4], R10 ;  /* 0x0001f40a01007387 */ /* 0x0083e20000100800 */
[----:B0-----:R-:W-:-:S03]  /*3320*/  IMAD R12, R0, 0x126, RZ ;  /* 0x00000126000c7824 */ /* 0x001fc600078e02ff */
[----:B----4-:R0:W-:Y:S02]  /*3330*/  STL [R1+0x1f0], R13 ;  /* 0x0001f00d01007387 */ /* 0x0101e40000100800 */
[----:B------:R-:W-:Y:S01]  /*3340*/  IADD3 R12, P0, R12, R26, RZ ;  /* 0x0000001a0c0c7210 */ /* 0x000fe20007f1e0ff */
[----:B-1----:R-:W-:-:S03]  /*3350*/  IMAD R10, R0, 0x136, RZ ;  /* 0x00000136000a7824 */ /* 0x002fc600078e02ff */
[----:B0-----:R-:W-:Y:S02]  /*3360*/  LEA.HI.X.SX32 R13, R7, R27, 0x1, P0 ;  /* 0x0000001b070d7211 */ /* 0x001fe400000f0eff */
[----:B------:R-:W-:-:S03]  /*3370*/  IADD3 R10, P1, R10, R26, RZ ;  /* 0x0000001a0a0a7210 */ /* 0x000fc60007f3e0ff */
[----:B------:R0:W2:Y:S01]  /*3380*/  LDG.E.U16 R12, [R12.64] ;  /* 0x000000060c0c7981 */ /* 0x0000a2000c1e1500 */
[----:B------:R-:W-:-:S05]  /*3390*/  LEA.HI.X.SX32 R11, R11, R27, 0x1, P1 ;  /* 0x0000001b0b0b7211 */ /* 0x000fca00008f0eff */
[----:B------:R1:W3:Y:S04]  /*33a0*/  LDG.E.U16 R10, [R10.64] ;  /* 0x000000060a0a7981 */ /* 0x0002e8000c1e1500 */
[----:B0-----:R0:W4:Y:S04]  /*33b0*/  LDG.E.U16 R13, [R8.64] ;  /* 0x00000006080d7981 */ /* 0x001128000c1e1500 */
[----:B------:R5:W-:Y:S01]  /*33c0*/  STL [R1+0x1ec], R6 ;  /* 0x0001ec0601007387 */ /* 0x000be20000100800 */
[C---:B------:R-:W-:Y:S02]  /*33d0*/  IMAD R7, R0.reuse, 0xab, RZ ;  /* 0x000000ab00077824 */ /* 0x040fe400078e02ff */
[----:B-----5:R-:W-:-:S05]  /*33e0*/  IMAD R6, R0, 0x156, RZ ;  /* 0x0000015600067824 */ /* 0x020fca00078e02ff */
[----:B------:R-:W-:-:S04]  /*33f0*/  IADD3 R6, P0, R6, R26, RZ ;  /* 0x0000001a06067210 */ /* 0x000fc80007f1e0ff */
[----:B------:R-:W-:-:S05]  /*3400*/  LEA.HI.X.SX32 R7, R7, R27, 0x1, P0 ;  /* 0x0000001b07077211 */ /* 0x000fca00000f0eff */
[----:B------:R5:W4:Y:S01]  /*3410*/  LDG.E.U16 R6, [R6.64] ;  /* 0x0000000606067981 */ /* 0x000b22000c1e1500 */
[C---:B-1----:R-:W-:Y:S02]  /*3420*/  IMAD R11, R0.reuse, 0xbb, RZ ;  /* 0x000000bb000b7824 */ /* 0x042fe400078e02ff */
[C---:B0-----:R-:W-:Y:S02]  /*3430*/  IMAD R8, R0.reuse, 0x186, RZ ;  /* 0x0000018600087824 */ /* 0x041fe400078e02ff */
        /* <DEDUP_REMOVED lines=9> */
[----:B-1----:R-:W-:-:S05]  /*34d0*/  IMAD R10, R0, 0x176, RZ ;  /* 0x00000176000a7824 */ /* 0x002fca00078e02ff */
[----:B------:R-:W-:Y:S02]  /*34e0*/  IADD3 R10, P1, R10, R26, RZ ;  /* 0x0000001a0a0a7210 */ /* 0x000fe40007f3e0ff */
[-C--:B0-----:R-:W-:Y:S02]  /*34f0*/  LEA.HI.X.SX32 R13, R7, R27.reuse, 0x1, P0 ;  /* 0x0000001b070d7211 */ /* 0x081fe400000f0eff */
[----:B------:R-:W-:-:S03]  /*3500*/  LEA.HI.X.SX32 R11, R11, R27, 0x1, P1 ;  /* 0x0000001b0b0b7211 */ /* 0x000fc600008f0eff */
[----:B------:R0:W2:Y:S04]  /*3510*/  LDG.E.U16 R12, [R12.64] ;  /* 0x000000060c0c7981 */ /* 0x0000a8000c1e1500 */
[----:B------:R1:W3:Y:S04]  /*3520*/  LDG.E.U16 R10, [R10.64] ;  /* 0x000000060a0a7981 */ /* 0x0002e8000c1e1500 */
[----:B0-----:R0:W4:Y:S04]  /*3530*/  LDG.E.U16 R13, [R8.64] ;  /* 0x00000006080d7981 */ /* 0x001128000c1e1500 */
[----:B------:R5:W-:Y:S01]  /*3540*/  STL [R1+0x1dc], R6 ;  /* 0x0001dc0601007387 */ /* 0x000be20000100800 */
[----:B------:R-:W-:-:S02]  /*3550*/  IMAD R7, R0, 0xcb, RZ ;  /* 0x000000cb00077824 */ /* 0x000fc400078e02ff */
[----:B-----5:R-:W-:-:S05]  /*3560*/  IMAD R6, R0, 0x196, RZ ;  /* 0x0000019600067824 */ /* 0x020fca00078e02ff */
[----:B------:R-:W-:-:S04]  /*3570*/  IADD3 R6, P0, R6, R26, RZ ;  /* 0x0000001a06067210 */ /* 0x000fc80007f1e0ff */
[----:B------:R-:W-:Y:S01]  /*3580*/  LEA.HI.X.SX32 R7, R7, R27, 0x1, P0 ;  /* 0x0000001b07077211 */ /* 0x000fe200000f0eff */
[----:B0-----:R-:W-:-:S04]  /*3590*/  IMAD R8, R0, 0x1c6, RZ ;  /* 0x000001c600087824 */ /* 0x001fc800078e02ff */
[----:B------:R0:W5:Y:S01]  /*35a0*/  LDG.E.U16 R6, [R6.64] ;  /* 0x0000000606067981 */ /* 0x000162000c1e1500 */
[----:B-1----:R-:W-:Y:S01]  /*35b0*/  IMAD R11, R0, 0xdb, RZ ;  /* 0x000000db000b7824 */ /* 0x002fe200078e02ff */
[----:B------:R-:W-:Y:S01]  /*35c0*/  IADD3 R8, P2, R8, R26, RZ ;  /* 0x0000001a08087210 */ /* 0x000fe20007f5e0ff */
[C---:B------:R-:W-:Y:S02]  /*35d0*/  IMAD R9, R0.reuse, 0xe3, RZ ;  /* 0x000000e300097824 */ /* 0x040fe400078e02ff */
[----:B0-----:R-:W-:-:S03]  /*35e0*/  IMAD R7, R0, 0xd3, RZ ;  /* 0x000000d300077824 */ /* 0x001fc600078e02ff */
[----:B------:R-:W-:Y:S01]  /*35f0*/  LEA.HI.X.SX32 R9, R9, R27, 0x1, P2 ;  /* 0x0000001b09097211 */ /* 0x000fe200010f0eff */
[----:B--2---:R0:W-:Y:S04]  /*3600*/  STL [R1+0x1d8], R12 ;  /* 0x0001d80c01007387 */ /* 0x0041e80000100800 */
[----:B---3--:R1:W-:Y:S01]  /*3610*/  STL [R1+0x1d4], R10 ;  /* 0x0001d40a01007387 */ /* 0x0083e20000100800 */
[C---:B0-----:R-:W-:Y:S02]  /*3620*/  IMAD R12, R0.reuse, 0x1a6, RZ ;  /* 0x000001a6000c7824 */ /* 0x041fe400078e02ff */
[----:B-1----:R-:W-:-:S03]  /*3630*/  IMAD R10, R0, 0x1b6, RZ ;  /* 0x000001b6000a7824 */ /* 0x002fc600078e02ff */
[-C--:B------:R-:W-:Y:S01]  /*3640*/  IADD3 R12, P0, R12, R26.reuse, RZ ;  /* 0x0000001a0c0c7210 */ /* 0x080fe20007f1e0ff */
[----:B----4-:R0:W-:Y:S01]  /*3650*/  STL [R1+0x1d0], R13 ;  /* 0x0001d00d01007387 */ /* 0x0101e20000100800 */
[----:B------:R-:W-:Y:S02]  /*3660*/  IADD3 R10, P1, R10, R26, RZ ;  /* 0x0000001a0a0a7210 */ /* 0x000fe40007f3e0ff */
[-C--:B0-----:R-:W-:Y:S02]  /*3670*/  LEA.HI.X.SX32 R13, R7, R27.reuse, 0x1, P0 ;  /* 0x0000001b070d7211 */ /* 0x081fe400000f0eff */
[----:B------:R-:W-:-:S03]  /*3680*/  LEA.HI.X.SX32 R11, R11, R27, 0x1, P1 ;  /* 0x0000001b0b0b7211 */ /* 0x000fc600008f0eff */
[----:B------:R0:W2:Y:S04]  /*3690*/  LDG.E.U16 R12, [R12.64] ;  /* 0x000000060c0c7981 */ /* 0x0000a8000c1e1500 */
[----:B0-----:R0:W3:Y:S04]  /*36a0*/  LDG.E.U16 R13, [R10.64] ;  /* 0x000000060a0d7981 */ /* 0x0010e8000c1e1500 */
[----:B0-----:R0:W4:Y:S04]  /*36b0*/  LDG.E.U16 R11, [R8.64] ;  /* 0x00000006080b7981 */ /* 0x001128000c1e1500 */
[----:B-----5:R1:W-:Y:S01]  /*36c0*/  STL [R1+0x1cc], R6 ;  /* 0x0001cc0601007387 */ /* 0x0203e20000100800 */
[----:B------:R-:W-:-:S02]  /*36d0*/  IMAD R7, R0, 0xeb, RZ ;  /* 0x000000eb00077824 */ /* 0x000fc400078e02ff */
[----:B-1----:R-:W-:-:S05]  /*36e0*/  IMAD R6, R0, 0x1d6, RZ ;  /* 0x000001d600067824 */ /* 0x002fca00078e02ff */
[----:B------:R-:W-:-:S04]  /*36f0*/  IADD3 R6, P0, R6, R26, RZ ;  /* 0x0000001a06067210 */ /* 0x000fc80007f1e0ff */
[----:B------:R-:W-:Y:S01]  /*3700*/  LEA.HI.X.SX32 R7, R7, R27, 0x1, P0 ;  /* 0x0000001b07077211 */ /* 0x000fe200000f0eff */
[C---:B------:R-:W-:Y:S02]  /*3710*/  IMAD R10, R0.reuse, 0x1f6, RZ ;  /* 0x000001f6000a7824 */ /* 0x040fe400078e02ff */
[----:B0-----:R-:W-:-:S03]  /*3720*/  IMAD R9, R0, 0xfb, RZ ;  /* 0x000000fb00097824 */ /* 0x001fc600078e02ff */
[----:B------:R0:W5:Y:S01]  /*3730*/  LDG.E.U16 R7, [R6.64] ;  /* 0x0000000606077981 */ /* 0x000162000c1e1500 */
[----:B------:R-:W-:Y:S01]  /*3740*/  IADD3 R10, P2, R10, R26, RZ ;  /* 0x0000001a0a0a7210 */ /* 0x000fe20007f5e0ff */
[C---:B------:R-:W-:Y:S02]  /*3750*/  IMAD R8, R0.reuse, 0x46, RZ ;  /* 0x0000004600087824 */ /* 0x040fe400078e02ff */
[----:B0-----:R-:W-:-:S03]  /*3760*/  IMAD R6, R0, 0xf3, RZ ;  /* 0x000000f300067824 */ /* 0x001fc600078e02ff */
[-C--:B------:R-:W-:Y:S01]  /*3770*/  IADD3 R8, P0, R8, R26.reuse, RZ ;  /* 0x0000001a08087210 */ /* 0x080fe20007f1e0ff */
[----:B--2---:R0:W-:Y:S02]  /*3780*/  STL [R1+0x1c0], R12 ;  /* 0x0001c00c01007387 */ /* 0x0041e40000100800 */
[----:B0-----:R-:W-:Y:S02]  /*3790*/  IMAD R12, R0, 0x1e6, RZ ;  /* 0x000001e6000c7824 */ /* 0x001fe400078e02ff */
[----:B---3--:R0:W-:Y:S03]  /*37a0*/  STL [R1+0x1bc], R13 ;  /* 0x0001bc0d01007387 */ /* 0x0081e60000100800 */
[----:B------:R-:W-:Y:S01]  /*37b0*/  IADD3 R12, P1, R12, R26, RZ ;  /* 0x0000001a0c0c7210 */ /* 0x000fe20007f3e0ff */
[----:B----4-:R1:W-:Y:S03]  /*37c0*/  STL [R1+0x1b8], R11 ;  /* 0x0001b80b01007387 */ /* 0x0103e60000100800 */
[----:B0-----:R-:W-:-:S05]  /*37d0*/  LEA.HI.X.SX32 R13, R6, R27, 0x1, P1 ;  /* 0x0000001b060d7211 */ /* 0x001fca00008f0eff */
[----:B------:R0:W2:Y:S01]  /*37e0*/  LDG.E.U16 R12, [R12.64] ;  /* 0x000000060c0c7981 */ /* 0x0000a2000c1e1500 */
[----:B-1----:R-:W-:-:S05]  /*37f0*/  IMAD R11, R0, 0x56, RZ ;  /* 0x00000056000b7824 */ /* 0x002fca00078e02ff */
[----:B------:R-:W-:Y:S02]  /*3800*/  IADD3 R6, P1, R11, R26, RZ ;  /* 0x0000001a0b067210 */ /* 0x000fe40007f3e0ff */
[----:B------:R-:W-:Y:S01]  /*3810*/  LEA.HI.X.SX32 R11, R9, R27, 0x1, P2 ;  /* 0x0000001b090b7211 */ /* 0x000fe200010f0eff */
[----:B------:R-:W-:-:S04]  /*3820*/  IMAD R9, R0, 0x23, RZ ;  /* 0x0000002300097824 */ /* 0x000fc800078e02ff */
[----:B------:R1:W3:Y:S01]  /*3830*/  LDG.E.U16 R10, [R10.64] ;  /* 0x000000060a0a7981 */ /* 0x0002e2000c1e1500 */
[----:B------:R-:W-:-:S05]  /*3840*/  LEA.HI.X.SX32 R9, R9, R27, 0x1, P0 ;  /* 0x0000001b09097211 */ /* 0x000fca00000f0eff */
[----:B0-----:R-:W4:Y:S04]  /*3850*/  LDG.E.U16 R13, [R8.64] ;  /* 0x00000006080d7981 */ /* 0x001f28000c1e1500 */
[----:B-----5:R0:W-:Y:S02]  /*3860*/  STL [R1+0x1b4], R7 ;  /* 0x0001b40701007387 */ /* 0x0201e40000100800 */
[----:B0-----:R-:W-:-:S05]  /*3870*/  IMAD R7, R0, 0x2b, RZ ;  /* 0x0000002b00077824 */ /* 0x001fca00078e02ff */
[----:B------:R-:W-:Y:S01]  /*3880*/  LEA.HI.X.SX32 R7, R7, R27, 0x1, P1 ;  /* 0x0000001b07077211 */ /* 0x000fe200008f0eff */
[----:B-1----:R-:W-:-:S05]  /*3890*/  IMAD R11, R0, 0x3b, RZ ;  /* 0x0000003b000b7824 */ /* 0x002fca00078e02ff */
[----:B------:R0:W5:Y:S02]  /*38a0*/  LDG.E.U16 R7, [R6.64] ;  /* 0x0000000606077981 */ /* 0x000164000c1e1500 */
[C---:B0-----:R-:W-:Y:S02]  /*38b0*/  IMAD R6, R0.reuse, 0x33, RZ ;  /* 0x0000003300067824 */ /* 0x041fe400078e02ff */
[----:B--2---:R0:W-:Y:S02]  /*38c0*/  STL [R1+0x1a0], R12 ;  /* 0x0001a00c01007387 */ /* 0x0041e40000100800 */
[----:B0-----:R-:W-:Y:S02]  /*38d0*/  IMAD R12, R0, 0x66, RZ ;  /* 0x00000066000c7824 */ /* 0x001fe400078e02ff */
[----:B---3--:R0:W-:Y:S03]  /*38e0*/  STL [R1+0x19c], R10 ;  /* 0x00019c0a01007387 */ /* 0x0081e60000100800 */
[-C--:B------:R-:W-:Y:S01]  /*38f0*/  IADD3 R12, P0, R12, R26.reuse, RZ ;  /* 0x0000001a0c0c7210 */ /* 0x080fe20007f1e0ff */
[----:B0-----:R-:W-:Y:S01]  /*3900*/  IMAD R10, R0, 0x76, RZ ;  /* 0x00000076000a7824 */ /* 0x001fe200078e02ff */
[----:B----4-:R0:W-:Y:S04]  /*3910*/  STL [R1+0x1ac], R13 ;  /* 0x0001ac0d01007387 */ /* 0x0101e80000100800 */
[----:B------:R-:W-:-:S04]  /*3920*/  IADD3 R10, P1, R10, R26, RZ ;  /* 0x0000001a0a0a7210 */ /* 0x000fc80007f3e0ff */
[-C--:B------:R-:W-:Y:S02]  /*3930*/  LEA.HI.X.SX32 R11, R11, R27.reuse, 0x1, P1 ;  /* 0x0000001b0b0b7211 */ /* 0x080fe400008f0eff */
[----:B0-----:R-:W-:-:S03]  /*3940*/  LEA.HI.X.SX32 R13, R6, R27, 0x1, P0 ;  /* 0x0000001b060d7211 */ /* 0x001fc600000f0eff */
[----:B------:R0:W2:Y:S04]  /*3950*/  LDG.E.U16 R10, [R10.64] ;  /* 0x000000060a0a7981 */ /* 0x0000a8000c1e1500 */
[----:B------:R1:W3:Y:S01]  /*3960*/  LDG.E.U16 R13, [R12.64] ;  /* 0x000000060c0d7981 */ /* 0x0002e2000c1e1500 */
[C---:B------:R-:W-:Y:S02]  /*3970*/  IMAD R6, R0.reuse, 0x96, RZ ;  /* 0x0000009600067824 */ /* 0x040fe400078e02ff */
[C---:B------:R-:W-:Y:S01]  /*3980*/  IMAD R8, R0.reuse, 0x86, RZ ;  /* 0x0000008600087824 */ /* 0x040fe200078e02ff */
[----:B-----5:R4:W-:Y:S01]  /*3990*/  STL [R1+0x1a8], R7 ;  /* 0x0001a80701007387 */ /* 0x0209e20000100800 */
[----:B------:R-:W-:Y:S01]  /*39a0*/  IMAD R9, R0, 0x43, RZ ;  /* 0x0000004300097824 */ /* 0x000fe200078e02ff */
[----:B------:R-:W-:-:S02]  /*39b0*/  IADD3 R6, P0, R6, R26, RZ ;  /* 0x0000001a06067210 */ /* 0x000fc40007f1e0ff */
[----:B------:R-:W-:Y:S01]  /*39c0*/  IADD3 R8, P2, R8, R26, RZ ;  /* 0x0000001a08087210 */ /* 0x000fe20007f5e0ff */
[----:B----4-:R-:W-:-:S03]  /*39d0*/  IMAD R7, R0, 0x4b, RZ ;  /* 0x0000004b00077824 */ /* 0x010fc600078e02ff */
[-C--:B------:R-:W-:Y:S01]  /*39e0*/  LEA.HI.X.SX32 R9, R9, R27.reuse, 0x1, P2 ;  /* 0x0000001b09097211 */ /* 0x080fe200010f0eff */
[----:B0-----:R-:W-:Y:S01]  /*39f0*/  IMAD R11, R0, 0xa6, RZ ;  /* 0x000000a6000b7824 */ /* 0x001fe200078e02ff */
[----:B------:R-:W-:-:S03]  /*3a00*/  LEA.HI.X.SX32 R7, R7, R27, 0x1, P0 ;  /* 0x0000001b07077211 */ /* 0x000fc600000f0eff */
[----:B-1----:R0:W4:Y:S02]  /*3a10*/  LDG.E.U16 R12, [R8.64] ;  /* 0x00000006080c7981 */ /* 0x002124000c1e1500 */
[----:B0-----:R-:W-:Y:S01]  /*3a20*/  IADD3 R8, P0, R11, R26, RZ ;  /* 0x0000001a0b087210 */ /* 0x001fe20007f1e0ff */
[C---:B------:R-:W-:Y:S01]  /*3a30*/  IMAD R11, R0.reuse, 0xc6, RZ ;  /* 0x000000c6000b7824 */ /* 0x040fe200078e02ff */
[----:B---3--:R0:W-:Y:S04]  /*3a40*/  STL [R1+0x194], R13 ;  /* 0x0001940d01007387 */ /* 0x0081e80000100800 */
[----:B--2---:R1:W-:Y:S04]  /*3a50*/  STL [R1+0x190], R10 ;  /* 0x0001900a01007387 */ /* 0x0043e80000100800 */
[----:B0-----:R0:W2:Y:S01]  /*3a60*/  LDG.E.U16 R13, [R6.64] ;  /* 0x00000006060d7981 */ /* 0x0010a2000c1e1500 */
[----:B-1----:R-:W-:-:S02]  /*3a70*/  IMAD R10, R0, 0xb6, RZ ;  /* 0x000000b6000a7824 */ /* 0x002fc400078e02ff */
[----:B0-----:R-:W-:-:S03]  /*3a80*/  IMAD R6, R0, 0x53, RZ ;  /* 0x0000005300067824 */ /* 0x001fc600078e02ff */
[-C--:B------:R-:W-:Y:S01]  /*3a90*/  IADD3 R10, P1, R10, R26.reuse, RZ ;  /* 0x0000001a0a0a7210 */ /* 0x080fe20007f3e0ff */
[----:B------:R-:W-:Y:S01]  /*3aa0*/  IMAD R7, R0, 0x5b, RZ ;  /* 0x0000005b00077824 */ /* 0x000fe200078e02ff */
[-C--:B------:R-:W-:Y:S02]  /*3ab0*/  LEA.HI.X.SX32 R9, R6, R27.reuse, 0x1, P0 ;  /* 0x0000001b06097211 */ /* 0x080fe400000f0eff */
[----:B------:R-:W-:Y:S02]  /*3ac0*/  IADD3 R6, P0, R11, R26, RZ ;  /* 0x0000001a0b067210 */ /* 0x000fe40007f1e0ff */
[----:B------:R-:W-:Y:S02]  /*3ad0*/  LEA.HI.X.SX32 R11, R7, R27, 0x1, P1 ;  /* 0x0000001b070b7211 */ /* 0x000fe400008f0eff */
[----:B------:R0:W3:Y:S04]  /*3ae0*/  LDG.E.U16 R7, [R8.64] ;  /* 0x0000000608077981 */ /* 0x0000e8000c1e1500 */
[----:B----4-:R1:W-:Y:S02]  /*3af0*/  STL [R1+0x18c], R12 ;  /* 0x00018c0c01007387 */ /* 0x0103e40000100800 */
[----:B-1----:R-:W-:-:S02]  /*3b00*/  IMAD R12, R0, 0x63, RZ ;  /* 0x00000063000c7824 */ /* 0x002fc400078e02ff */
[----:B--2---:R1:W-:Y:S02]  /*3b10*/  STL [R1+0x184], R13 ;  /* 0x0001840d01007387 */ /* 0x0043e40000100800 */
[----:B-1----:R-:W-:-:S05]  /*3b20*/  IMAD R13, R0, 0xd6, RZ ;  /* 0x000000d6000d7824 */ /* 0x002fca00078e02ff */
[----:B0-----:R-:W-:Y:S02]  /*3b30*/  IADD3 R8, P1, R13, R26, RZ ;  /* 0x0000001a0d087210 */ /* 0x001fe40007f3e0ff */
[----:B------:R0:W2:Y:S04]  /*3b40*/  LDG.E.U16 R13, [R10.64] ;  /* 0x000000060a0d7981 */ /* 0x0000a8000c1e1500 */
[----:B---3--:R1:W-:Y:S02]  /*3b50*/  STL [R1+0x180], R7 ;  /* 0x0001800701007387 */ /* 0x0083e40000100800 */
[----:B-1----:R-:W-:-:S05]  /*3b60*/  LEA.HI.X.SX32 R7, R12, R27, 0x1, P0 ;  /* 0x0000001b0c077211 */ /* 0x002fca00000f0eff */
[----:B0-----:R0:W3:Y:S01]  /*3b70*/  LDG.E.U16 R11, [R6.64] ;  /* 0x00000006060b7981 */ /* 0x0010e2000c1e1500 */
[C---:B------:R-:W-:Y:S02]  /*3b80*/  IMAD R9, R0.reuse, 0x6b, RZ ;  /* 0x0000006b00097824 */ /* 0x040fe400078e02ff */
[----:B------:R-:W-:-:S03]  /*3b90*/  IMAD R12, R0, 0xe6, RZ ;  /* 0x000000e6000c7824 */ /* 0x000fc600078e02ff */
[-C--:B------:R-:W-:Y:S01]  /*3ba0*/  LEA.HI.X.SX32 R9, R9, R27.reuse, 0x1, P1 ;  /* 0x0000001b09097211 */ /* 0x080fe200008f0eff */
[C---:B------:R-:W-:Y:S02]  /*3bb0*/  IMAD R10, R0.reuse, 0xf6, RZ ;  /* 0x000000f6000a7824 */ /* 0x040fe400078e02ff */
[----:B0-----:R-:W-:Y:S01]  /*3bc0*/  IMAD R7, R0, 0x73, RZ ;  /* 0x0000007300077824 */ /* 0x001fe200078e02ff */
[----:B------:R-:W-:Y:S02]  /*3bd0*/  IADD3 R6, P0, R12, R26, RZ ;  /* 0x0000001a0c067210 */ /* 0x000fe40007f1e0ff */
[----:B------:R0:W4:Y:S02]  /*3be0*/  LDG.E.U16 R12, [R8.64] ;  /* 0x00000006080c7981 */ /* 0x000124000c1e1500 */
[----:B------:R-:W-:-:S06]  /*3bf0*/  LEA.HI.X.SX32 R7, R7, R27, 0x1, P0 ;  /* 0x0000001b07077211 */ /* 0x000fcc00000f0eff */
[----:B------:R1:W5:Y:S01]  /*3c00*/  LDG.E.U16 R7, [R6.64] ;  /* 0x0000000606077981 */ /* 0x000362000c1e1500 */
[----:B0-----:R-:W-:Y:S01]  /*3c10*/  IMAD R9, R0, 0x7b, RZ ;  /* 0x0000007b00097824 */ /* 0x001fe200078e02ff */
[-C--:B------:R-:W-:Y:S02]  /*3c20*/  IADD3 R8, P1, R10, R26.reuse, RZ ;  /* 0x0000001a0a087210 */ /* 0x080fe40007f3e0ff */
[C---:B------:R-:W-:Y:S02]  /*3c30*/  LEA R10, P0, R0.reuse, R26, 0x3 ;  /* 0x0000001a000a7211 */ /* 0x040fe400078018ff */
[----:B------:R-:W-:Y:S01]  /*3c40*/  LEA.HI.X.SX32 R9, R9, R27, 0x1, P1 ;  /* 0x0000001b09097211 */ /* 0x000fe200008f0eff */
[----:B--2---:R0:W-:Y:S02]  /*3c50*/  STL [R1+0x178], R13 ;  /* 0x0001780d01007387 */ /* 0x0041e40000100800 */
[C---:B0-----:R-:W-:Y:S02]  /*3c60*/  IMAD.SHL.U32 R13, R0.reuse, 0x4, RZ ;  /* 0x00000004000d7824 */ /* 0x041fe400078e00ff */
[----:B---3--:R0:W-:Y:S02]  /*3c70*/  STL [R1+0x174], R11 ;  /* 0x0001740b01007387 */ /* 0x0081e40000100800 */
[----:B0-----:R-:W-:-:S05]  /*3c80*/  IMAD R11, R0, 0x108, RZ ;  /* 0x00000108000b7824 */ /* 0x001fca00078e02ff */
[----:B-1----:R-:W-:Y:S02]  /*3c90*/  IADD3 R6, P1, R11, R26, RZ ;  /* 0x0000001a0b067210 */ /* 0x002fe40007f3e0ff */
[----:B------:R-:W-:Y:S02]  /*3ca0*/  LEA.HI.X.SX32 R11, R13, R27, 0x1, P0 ;  /* 0x0000001b0d0b7211 */ /* 0x000fe400000f0eff */
[----:B------:R0:W2:Y:S04]  /*3cb0*/  LDG.E.U16 R13, [R8.64] ;  /* 0x00000006080d7981 */ /* 0x0000a8000c1e1500 */
[----:B------:R1:W3:Y:S04]  /*3cc0*/  LDG.E.U16 R11, [R10.64] ;  /* 0x000000060a0b7981 */ /* 0x0002e8000c1e1500 */
[----:B----4-:R4:W-:Y:S04]  /*3cd0*/  STL [R1+0x170], R12 ;  /* 0x0001700c01007387 */ /* 0x0109e80000100800 */
[----:B-----5:R5:W-:Y:S01]  /*3ce0*/  STL [R1+0x168], R7 ;  /* 0x0001680701007387 */ /* 0x020be20000100800 */
[----:B----4-:R-:W-:-:S02]  /*3cf0*/  IMAD R12, R0, 0x8c, RZ ;  /* 0x0000008c000c7824 */ /* 0x010fc400078e02ff */
[----:B-----5:R-:W-:-:S03]  /*3d00*/  IMAD R7, R0, 0x84, RZ ;  /* 0x0000008400077824 */ /* 0x020fc600078e02ff */
[----:B0-----:R-:W-:Y:S01]  /*3d10*/  IADD3 R8, P0, R12, R26, RZ ;  /* 0x0000001a0c087210 */ /* 0x001fe20007f1e0ff */
[C---:B-1----:R-:W-:Y:S01]  /*3d20*/  IMAD R10, R0.reuse, 0x118, RZ ;  /* 0x00000118000a7824 */ /* 0x042fe200078e02ff */
[----:B------:R-:W-:Y:S01]  /*3d30*/  LEA.HI.X.SX32 R7, R7, R27, 0x1, P1 ;  /* 0x0000001b07077211 */ /* 0x000fe200008f0eff */
[----:B--2---:R0:W-:Y:S04]  /*3d40*/  STL [R1+0x15c], R13 ;  /* 0x00015c0d01007387 */ /* 0x0041e80000100800 */
[----:B---3--:R1:W-:Y:S01]  /*3d50*/  STL [R1+0x160], R11 ;  /* 0x0001600b01007387 */ /* 0x0083e20000100800 */
[C---:B0-----:R-:W-:Y:S02]  /*3d60*/  IMAD R13, R0.reuse, 0x46, RZ ;  /* 0x00000046000d7824 */ /* 0x041fe400078e02ff */
[----:B-1----:R-:W-:-:S03]  /*3d70*/  IMAD R11, R0, 0x128, RZ ;  /* 0x00000128000b7824 */ /* 0x002fc600078e02ff */
[-C--:B------:R-:W-:Y:S02]  /*3d80*/  LEA.HI.X.SX32 R9, R13, R27.reuse, 0x1, P0 ;  /* 0x0000001b0d097211 */ /* 0x080fe400000f0eff */
[----:B------:R0:W2:Y:S04]  /*3d90*/  LDG.E.U16 R13, [R6.64] ;  /* 0x00000006060d7981 */ /* 0x0000a8000c1e1500 */
[----:B------:R1:W3:Y:S01]  /*3da0*/  LDG.E.U16 R8, [R8.64] ;  /* 0x0000000608087981 */ /* 0x0002e2000c1e1500 */
[-C--:B0-----:R-:W-:Y:S02]  /*3db0*/  IADD3 R6, P0, R10, R26.reuse, RZ ;  /* 0x0000001a0a067210 */ /* 0x081fe40007f1e0ff */
[----:B------:R-:W-:Y:S01]  /*3dc0*/  IADD3 R10, P1, R11, R26, RZ ;  /* 0x0000001a0b0a7210 */ /* 0x000fe20007f3e0ff */
[----:B------:R-:W-:Y:S01]  /*3dd0*/  IMAD R11, R0, 0x94, RZ ;  /* 0x00000094000b7824 */ /* 0x000fe200078e02ff */
[----:B------:R-:W-:-:S04]  /*3de0*/  LEA.HI.X.SX32 R7, R12, R27, 0x1, P0 ;  /* 0x0000001b0c077211 */ /* 0x000fc800000f0eff */
[----:B------:R-:W-:Y:S01]  /*3df0*/  LEA.HI.X.SX32 R11, R11, R27, 0x1, P1 ;  /* 0x0000001b0b0b7211 */ /* 0x000fe200008f0eff */
[----:B------:R0:W4:Y:S04]  /*3e00*/  LDG.E.U16 R6, [R6.64] ;  /* 0x0000000606067981 */ /* 0x000128000c1e1500 */
[----:B------:R5:W4:Y:S01]  /*3e10*/  LDG.E.U16 R10, [R10.64] ;  /* 0x000000060a0a7981 */ /* 0x000b22000c1e1500 */
[C---:B-1----:R-:W-:Y:S02]  /*3e20*/  IMAD R9, R0.reuse, 0x27, RZ ;  /* 0x0000002700097824 */ /* 0x042fe400078e02ff */
[C---:B------:R-:W-:Y:S02]  /*3e30*/  IMAD R12, R0.reuse, 0x9c, RZ ;  /* 0x0000009c000c7824 */ /* 0x040fe400078e02ff */
[----:B0-----:R-:W-:-:S02]  /*3e40*/  IMAD R7, R0, 0x138, RZ ;  /* 0x0000013800077824 */ /* 0x001fc400078e02ff */
[C---:B-----5:R-:W-:Y:S01]  /*3e50*/  IMAD R11, R0.reuse, 0x148, RZ ;  /* 0x00000148000b7824 */ /* 0x060fe200078e02ff */
[----:B--2---:R0:W-:Y:S04]  /*3e60*/  STL [R1+0x154], R13 ;  /* 0x0001540d01007387 */ /* 0x0041e80000100800 */
[----:B---3--:R1:W-:Y:S01]  /*3e70*/  STL [R1+0x1c8], R8 ;  /* 0x0001c80801007387 */ /* 0x0083e20000100800 */
[----:B0-----:R-:W-:-:S05]  /*3e80*/  IMAD R13, R0, 0x4e, RZ ;  /* 0x0000004e000d7824 */ /* 0x001fca00078e02ff */
[-C--:B-1----:R-:W-:Y:S01]  /*3e90*/  IADD3 R8, P0, R13, R26.reuse, RZ ;  /* 0x0000001a0d087210 */ /* 0x082fe20007f1e0ff */
[----:B----4-:R0:W-:Y:S03]  /*3ea0*/  STL [R1+0x150], R6 ;  /* 0x0001500601007387 */ /* 0x0101e60000100800 */
[----:B------:R-:W-:Y:S01]  /*3eb0*/  LEA.HI.X.SX32 R9, R9, R27, 0x1, P0 ;  /* 0x0000001b09097211 */ /* 0x000fe200000f0eff */
[----:B------:R1:W-:Y:S05]  /*3ec0*/  STL [R1+0x144], R10 ;  /* 0x0001440a01007387 */ /* 0x0003ea0000100800 */
[----:B------:R2:W3:Y:S01]  /*3ed0*/  LDG.E.U16 R9, [R8.64] ;  /* 0x0000000608097981 */ /* 0x0004e2000c1e1500 */
[----:B0-----:R-:W-:-:S02]  /*3ee0*/  IADD3 R6, P1, R12, R26, RZ ;  /* 0x0000001a0c067210 */ /* 0x001fc40007f3e0ff */
[-C--:B-1----:R-:W-:Y:S02]  /*3ef0*/  IADD3 R10, P0, R7, R26.reuse, RZ ;  /* 0x0000001a070a7210 */ /* 0x082fe40007f1e0ff */
[-C--:B------:R-:W-:Y:S02]  /*3f00*/  LEA.HI.X.SX32 R7, R13, R27.reuse, 0x1, P1 ;  /* 0x0000001b0d077211 */ /* 0x080fe400008f0eff */
[----:B--2---:R-:W-:Y:S02]  /*3f10*/  IADD3 R8, P1, R11, R26, RZ ;  /* 0x0000001a0b087210 */ /* 0x004fe40007f3e0ff */
[----:B------:R-:W-:Y:S02]  /*3f20*/  LEA.HI.X.SX32 R11, R12, R27, 0x1, P0 ;  /* 0x0000001b0c0b7211 */ /* 0x000fe400000f0eff */
[----:B------:R0:W2:Y:S01]  /*3f30*/  LDG.E.U16 R12, [R6.64] ;  /* 0x00000006060c7981 */ /* 0x0000a2000c1e1500 */
[----:B------:R-:W-:-:S03]  /*3f40*/  IMAD R13, R0, 0xac, RZ ;  /* 0x000000ac000d7824 */ /* 0x000fc600078e02ff */
[----:B------:R1:W4:Y:S02]  /*3f50*/  LDG.E.U16 R11, [R10.64] ;  /* 0x000000060a0b7981 */ /* 0x000324000c1e1500 */
[----:B0-----:R-:W-:Y:S02]  /*3f60*/  IADD3 R6, P0, R13, R26, RZ ;  /* 0x0000001a0d067210 */ /* 0x001fe40007f1e0ff */
[----:B---3--:R0:W-:Y:S02]  /*3f70*/  STL [R1+0x1c4], R9 ;  /* 0x0001c40901007387 */ /* 0x0081e40000100800 */
[C---:B0-----:R-:W-:Y:S02]  /*3f80*/  IMAD R9, R0.reuse, 0xa4, RZ ;  /* 0x000000a400097824 */ /* 0x041fe400078e02ff */
[----:B--2---:R0:W-:Y:S03]  /*3f90*/  STL [R1+0x1b0], R12 ;  /* 0x0001b00c01007387 */ /* 0x0041e60000100800 */
[----:B------:R-:W-:Y:S01]  /*3fa0*/  LEA.HI.X.SX32 R9, R9, R27, 0x1, P1 ;  /* 0x0000001b09097211 */ /* 0x000fe200008f0eff */
[----:B0-----:R-:W-:-:S05]  /*3fb0*/  IMAD R12, R0, 0x56, RZ ;  /* 0x00000056000c7824 */ /* 0x001fca00078e02ff */
[----:B------:R-:W-:Y:S02]  /*3fc0*/  LEA.HI.X.SX32 R7, R12, R27, 0x1, P0 ;  /* 0x0000001b0c077211 */ /* 0x000fe400000f0eff */
[----:B------:R0:W2:Y:S04]  /*3fd0*/  LDG.E.U16 R12, [R8.64] ;  /* 0x00000006080c7981 */ /* 0x0000a8000c1e1500 */
[----:B------:R3:W5:Y:S01]  /*3fe0*/  LDG.E.U16 R6, [R6.64] ;  /* 0x0000000606067981 */ /* 0x000762000c1e1500 */
[----:B-1----:R-:W-:-:S03]  /*3ff0*/  IMAD R10, R0, 0x158, RZ ;  /* 0x00000158000a7824 */ /* 0x002fc600078e02ff */
[----:B----4-:R1:W-:Y:S02]  /*4000*/  STL [R1+0x140], R11 ;  /* 0x0001400b01007387 */ /* 0x0103e40000100800 */
[----:B0-----:R-:W-:Y:S01]  /*4010*/  IADD3 R8, P0, R10, R26, RZ ;  /* 0x0000001a0a087210 */ /* 0x001fe20007f1e0ff */
[----:B-1----:R-:W-:-:S03]  /*4020*/  IMAD R11, R0, 0x168, RZ ;  /* 0x00000168000b7824 */ /* 0x002fc600078e02ff */
[----:B------:R-:W-:Y:S01]  /*4030*/  LEA.HI.X.SX32 R9, R13, R27, 0x1, P0 ;  /* 0x0000001b0d097211 */ /* 0x000fe200000f0eff */
[C---:B---3--:R-:W-:Y:S01]  /*4040*/  IMAD R7, R0.reuse, 0x2f, RZ ;  /* 0x0000002f00077824 */ /* 0x048fe200078e02ff */
[----:B------:R-:W-:Y:S01]  /*4050*/  IADD3 R10, P1, R11, R26, RZ ;  /* 0x0000001a0b0a7210 */ /* 0x000fe20007f3e0ff */
[----:B------:R-:W-:-:S03]  /*4060*/  IMAD R11, R0, 0xb4, RZ ;  /* 0x000000b4000b7824 */ /* 0x000fc600078e02ff */
[----:B------:R0:W3:Y:S02]  /*4070*/  LDG.E.U16 R9, [R8.64] ;  /* 0x0000000608097981 */ /* 0x0000e4000c1e1500 */
[----:B------:R-:W-:-:S06]  /*4080*/  LEA.HI.X.SX32 R11, R11, R27, 0x1, P1 ;  /* 0x0000001b0b0b7211 */ /* 0x000fcc00008f0eff */
[----:B------:R1:W4:Y:S04]  /*4090*/  LDG.E.U16 R11, [R10.64] ;  /* 0x000000060a0b7981 */ /* 0x000328000c1e1500 */
[----:B--2---:R2:W-:Y:S04]  /*40a0*/  STL [R1+0x13c], R12 ;  /* 0x00013c0c01007387 */ /* 0x0045e80000100800 */
[----:B-----5:R5:W-:Y:S01]  /*40b0*/  STL [R1+0x1a4], R6 ;  /* 0x0001a40601007387 */ /* 0x020be20000100800 */
[----:B--2---:R-:W-:-:S05]  /*40c0*/  IMAD R12, R0, 0x5e, RZ ;  /* 0x0000005e000c7824 */ /* 0x004fca00078e02ff */
[----:B-----5:R-:W-:-:S04]  /*40d0*/  IADD3 R6, P0, R12, R26, RZ ;  /* 0x0000001a0c067210 */ /* 0x020fc80007f1e0ff */
[----:B------:R-:W-:-:S06]  /*40e0*/  LEA.HI.X.SX32 R7, R7, R27, 0x1, P0 ;  /* 0x0000001b07077211 */ /* 0x000fcc00000f0eff */
[----:B------:R2:W5:Y:S01]  /*40f0*/  LDG.E.U16 R7, [R6.64] ;  /* 0x0000000606077981 */ /* 0x000562000c1e1500 */
[C---:B------:R-:W-:Y:S02]  /*4100*/  IMAD R13, R0.reuse, 0xbc, RZ ;  /* 0x000000bc000d7824 */ /* 0x040fe400078e02ff */
[----:B-1----:R-:W-:-:S03]  /*4110*/  IMAD R10, R0, 0x178, RZ ;  /* 0x00000178000a7824 */ /* 0x002fc600078e02ff */
[-C--:B0-----:R-:W-:Y:S01]  /*4120*/  IADD3 R8, P1, R13, R26.reuse, RZ ;  /* 0x0000001a0d087210 */ /* 0x081fe20007f3e0ff */
[----:B---3--:R0:W-:Y:S01]  /*4130*/  STL [R1+0x138], R9 ;  /* 0x0001380901007387 */ /* 0x0081e20000100800 */
[----:B--2---:R-:W-:-:S03]  /*4140*/  IADD3 R6, P0, R10, R26, RZ ;  /* 0x0000001a0a067210 */ /* 0x004fc60007f1e0ff */
[----:B----4-:R1:W-:Y:S01]  /*4150*/  STL [R1+0x134], R11 ;  /* 0x0001340b01007387 */ /* 0x0103e20000100800 */
[----:B0-----:R-:W-:-:S05]  /*4160*/  LEA.HI.X.SX32 R9, R12, R27, 0x1, P1 ;  /* 0x0000001b0c097211 */ /* 0x001fca00008f0eff */
[----:B-1----:R-:W2:Y:S04]  /*4170*/  LDG.E.U16 R11, [R8.64] ;  /* 0x00000006080b7981 */ /* 0x002ea8000c1e1500 */
[----:B-----5:R0:W-:Y:S02]  /*4180*/  STL [R1+0x198], R7 ;  /* 0x0001980701007387 */ /* 0x0201e40000100800 */
[----:B0-----:R-:W-:-:S06]  /*4190*/  LEA.HI.X.SX32 R7, R13, R27, 0x1, P0 ;  /* 0x0000001b0d077211 */ /* 0x001fcc00000f0eff */
[----:B------:R0:W3:Y:S01]  /*41a0*/  LDG.E.U16 R7, [R6.64] ;  /* 0x0000000606077981 */ /* 0x0000e2000c1e1500 */
[C---:B------:R-:W-:Y:S02]  /*41b0*/  IMAD R12, R0.reuse, 0x188, RZ ;  /* 0x00000188000c7824 */ /* 0x040fe400078e02ff */
[----:B------:R-:W-:Y:S01]  /*41c0*/  IMAD R13, R0, 0xc4, RZ ;  /* 0x000000c4000d7824 */ /* 0x000fe200078e02ff */
[----:B--2---:R1:W-:Y:S02]  /*41d0*/  STL [R1+0x188], R11 ;  /* 0x0001880b01007387 */ /* 0x0043e40000100800 */
[-C--:B------:R-:W-:Y:S01]  /*41e0*/  IADD3 R12, P1, R12, R26.reuse, RZ ;  /* 0x0000001a0c0c7210 */ /* 0x080fe20007f3e0ff */
[C---:B------:R-:W-:Y:S02]  /*41f0*/  IMAD R9, R0.reuse, 0xcc, RZ ;  /* 0x000000cc00097824 */ /* 0x040fe400078e02ff */
[C---:B------:R-:W-:Y:S01]  /*4200*/  IMAD R8, R0.reuse, 0x198, RZ ;  /* 0x0000019800087824 */ /* 0x040fe200078e02ff */
[----:B------:R-:W-:Y:S01]  /*4210*/  LEA.HI.X.SX32 R13, R13, R27, 0x1, P1 ;  /* 0x0000001b0d0d7211 */ /* 0x000fe200008f0eff */
[----:B-1----:R-:W-:Y:S01]  /*4220*/  IMAD R11, R0, 0x1a8, RZ ;  /* 0x000001a8000b7824 */ /* 0x002fe200078e02ff */
[----:B------:R-:W-:-:S04]  /*4230*/  IADD3 R10, P0, R9, R26, RZ ;  /* 0x0000001a090a7210 */ /* 0x000fc80007f1e0ff */
[----:B------:R1:W2:Y:S01]  /*4240*/  LDG.E.U16 R13, [R12.64] ;  /* 0x000000060c0d7981 */ /* 0x0002a2000c1e1500 */
[-C--:B0-----:R-:W-:Y:S01]  /*4250*/  IADD3 R6, P1, R11, R26.reuse, RZ ;  /* 0x0000001a0b067210 */ /* 0x081fe20007f3e0ff */
[----:B------:R-:W-:Y:S01]  /*4260*/  IMAD R11, R0, 0x66, RZ ;  /* 0x00000066000b7824 */ /* 0x000fe200078e02ff */
[----:B------:R-:W-:-:S04]  /*4270*/  IADD3 R8, P2, R8, R26, RZ ;  /* 0x0000001a08087210 */ /* 0x000fc80007f5e0ff */
[-C--:B------:R-:W-:Y:S02]  /*4280*/  LEA.HI.X.SX32 R11, R11, R27.reuse, 0x1, P0 ;  /* 0x0000001b0b0b7211 */ /* 0x080fe400000f0eff */
[----:B------:R-:W-:-:S03]  /*4290*/  LEA.HI.X.SX32 R9, R9, R27, 0x1, P2 ;  /* 0x0000001b09097211 */ /* 0x000fc600010f0eff */
[----:B-1----:R0:W4:Y:S04]  /*42a0*/  LDG.E.U16 R12, [R10.64] ;  /* 0x000000060a0c7981 */ /* 0x002128000c1e1500 */
[----:B0-----:R0:W5:Y:S04]  /*42b0*/  LDG.E.U16 R10, [R8.64] ;  /* 0x00000006080a7981 */ /* 0x001168000c1e1500 */
[----:B---3--:R1:W-:Y:S02]  /*42c0*/  STL [R1+0x130], R7 ;  /* 0x0001300701007387 */ /* 0x0083e40000100800 */
[----:B-1----:R-:W-:-:S05]  /*42d0*/  IMAD R7, R0, 0xd4, RZ ;  /* 0x000000d400077824 */ /* 0x002fca00078e02ff */
[----:B------:R-:W-:-:S05]  /*42e0*/  LEA.HI.X.SX32 R7, R7, R27, 0x1, P1 ;  /* 0x0000001b07077211 */ /* 0x000fca00008f0eff */
[----:B------:R1:W3:Y:S01]  /*42f0*/  LDG.E.U16 R11, [R6.64] ;  /* 0x00000006060b7981 */ /* 0x0002e2000c1e1500 */
[----:B0-----:R-:W-:-:S03]  /*4300*/  IMAD R9, R0, 0x6e, RZ ;  /* 0x0000006e00097824 */ /* 0x001fc600078e02ff */
[----:B--2---:R0:W-:Y:S01]  /*4310*/  STL [R1+0x12c], R13 ;  /* 0x00012c0d01007387 */ /* 0x0041e20000100800 */
[C---:B-1----:R-:W-:Y:S01]  /*4320*/  IMAD R7, R0.reuse, 0x37, RZ ;  /* 0x0000003700077824 */ /* 0x042fe200078e02ff */
[----:B------:R-:W-:Y:S02]  /*4330*/  IADD3 R6, P0, R9, R26, RZ ;  /* 0x0000001a09067210 */ /* 0x000fe40007f1e0ff */
[----:B----4-:R1:W-:Y:S01]  /*4340*/  STL [R1+0x17c], R12 ;  /* 0x00017c0c01007387 */ /* 0x0103e20000100800 */
[----:B0-----:R-:W-:Y:S01]  /*4350*/  IMAD R13, R0, 0xdc, RZ ;  /* 0x000000dc000d7824 */ /* 0x001fe200078e02ff */
[----:B------:R-:W-:-:S05]  /*4360*/  LEA.HI.X.SX32 R7, R7, R27, 0x1, P0 ;  /* 0x0000001b07077211 */ /* 0x000fca00000f0eff */
[----:B------:R0:W2:Y:S01]  /*4370*/  LDG.E.U16 R6, [R6.64] ;  /* 0x0000000606067981 */ /* 0x0000a2000c1e1500 */
[C---:B-1----:R-:W-:Y:S02]  /*4380*/  IMAD R12, R0.reuse, 0x1b8, RZ ;  /* 0x000001b8000c7824 */ /* 0x042fe400078e02ff */
[----:B------:R-:W-:-:S03]  /*4390*/  IMAD R8, R0, 0x1c8, RZ ;  /* 0x000001c800087824 */ /* 0x000fc600078e02ff */
[-C--:B------:R-:W-:Y:S02]  /*43a0*/  IADD3 R12, P2, R12, R26.reuse, RZ ;  /* 0x0000001a0c0c7210 */ /* 0x080fe40007f5e0ff */
[-C--:B------:R-:W-:Y:S01]  /*43b0*/  IADD3 R8, P3, R8, R26.reuse, RZ ;  /* 0x0000001a08087210 */ /* 0x080fe20007f7e0ff */
[----:B---3--:R-:W-:Y:S04]  /*43c0*/  STL [R1+0x124], R11 ;  /* 0x0001240b01007387 */ /* 0x008fe80000100800 */
[----:B-----5:R1:W-:Y:S02]  /*43d0*/  STL [R1+0x128], R10 ;  /* 0x0001280a01007387 */ /* 0x0203e40000100800 */
[----:B-1----:R-:W-:-:S04]  /*43e0*/  IADD3 R10, P1, R13, R26, RZ ;  /* 0x0000001a0d0a7210 */ /* 0x002fc80007f3e0ff */
[----:B------:R-:W-:Y:S01]  /*43f0*/  LEA.HI.X.SX32 R11, R9, R27, 0x1, P1 ;  /* 0x0000001b090b7211 */ /* 0x000fe200008f0eff */
[----:B------:R-:W-:-:S04]  /*4400*/  IMAD R9, R0, 0xe4, RZ ;  /* 0x000000e400097824 */ /* 0x000fc800078e02ff */
[----:B------:R1:W3:Y:S01]  /*4410*/  LDG.E.U16 R10, [R10.64] ;  /* 0x000000060a0a7981 */ /* 0x0002e2000c1e1500 */
[-C--:B------:R-:W-:Y:S02]  /*4420*/  LEA.HI.X.SX32 R13, R13, R27.reuse, 0x1, P2 ;  /* 0x0000001b0d0d7211 */ /* 0x080fe400010f0eff */
[----:B------:R-:W-:-:S03]  /*4430*/  LEA.HI.X.SX32 R9, R9, R27, 0x1, P3 ;  /* 0x0000001b09097211 */ /* 0x000fc600018f0eff */
[----:B-1----:R1:W4:Y:S04]  /*4440*/  LDG.E.U16 R11, [R12.64] ;  /* 0x000000060c0b7981 */ /* 0x002328000c1e1500 */
[----:B-1----:R-:W5:Y:S01]  /*4450*/  LDG.E.U16 R13, [R8.64] ;  /* 0x00000006080d7981 */ /* 0x002f62000c1e1500 */
[----:B0-----:R-:W-:-:S03]  /*4460*/  IMAD R7, R0, 0xec, RZ ;  /* 0x000000ec00077824 */ /* 0x001fc600078e02ff */
[----:B--2---:R0:W-:Y:S02]  /*4470*/  STL [R1+0x16c], R6 ;  /* 0x00016c0601007387 */ /* 0x0041e40000100800 */
[----:B0-----:R-:W-:Y:S01]  /*4480*/  IADD3 R6, P0, R7, R26, RZ ;  /* 0x0000001a07067210 */ /* 0x001fe20007f1e0ff */
[----:B------:R-:W-:-:S05]  /*4490*/  IMAD R7, R0, 0x76, RZ ;  /* 0x0000007600077824 */ /* 0x000fca00078e02ff */
[----:B------:R-:W-:-:S05]  /*44a0*/  LEA.HI.X.SX32 R7, R7, R27, 0x1, P0 ;  /* 0x0000001b07077211 */ /* 0x000fca00000f0eff */
[----:B------:R0:W2:Y:S01]  /*44b0*/  LDG.E.U16 R6, [R6.64] ;  /* 0x0000000606067981 */ /* 0x0000a2000c1e1500 */
[C---:B------:R-:W-:Y:S02]  /*44c0*/  IMAD R12, R0.reuse, 0x1e8, RZ ;  /* 0x000001e8000c7824 */ /* 0x040fe400078e02ff */
[----:B0-----:R-:W-:-:S03]  /*44d0*/  IMAD R7, R0, 0xec, RZ ;  /* 0x000000ec00077824 */ /* 0x001fc600078e02ff */
[-C--:B------:R-:W-:Y:S01]  /*44e0*/  IADD3 R12, P2, R12, R26.reuse, RZ ;  /* 0x0000001a0c0c7210 */ /* 0x080fe20007f5e0ff */
[----:B---3--:R0:W-:Y:S02]  /*44f0*/  STL [R1+0x164], R10 ;  /* 0x0001640a01007387 */ /* 0x0081e40000100800 */
[----:B0-----:R-:W-:Y:S02]  /*4500*/  IMAD R10, R0, 0x1d8, RZ ;  /* 0x000001d8000a7824 */ /* 0x001fe400078e02ff */
[----:B----4-:R0:W-:Y:S03]  /*4510*/  STL [R1+0x120], R11 ;  /* 0x0001200b01007387 */ /* 0x0101e60000100800 */
[----:B------:R-:W-:-:S04]  /*4520*/  IADD3 R10, P0, R10, R26, RZ ;  /* 0x0000001a0a0a7210 */ /* 0x000fc80007f1e0ff */
[----:B0-----:R-:W-:Y:S01]  /*4530*/  LEA.HI.X.SX32 R11, R7, R27, 0x1, P0 ;  /* 0x0000001b070b7211 */ /* 0x001fe200000f0eff */
[----:B-----5:R0:W-:Y:S05]  /*4540*/  STL [R1+0x11c], R13 ;  /* 0x00011c0d01007387 */ /* 0x0201ea0000100800 */
[----:B------:R1:W3:Y:S01]  /*4550*/  LDG.E.U16 R11, [R10.64] ;  /* 0x000000060a0b7981 */ /* 0x0002e2000c1e1500 */
[----:B0-----:R-:W-:-:S05]  /*4560*/  IMAD R13, R0, 0xf4, RZ ;  /* 0x000000f4000d7824 */ /* 0x001fca00078e02ff */
[----:B------:R-:W-:-:S06]  /*4570*/  LEA.HI.X.SX32 R13, R13, R27, 0x1, P2 ;  /* 0x0000001b0d0d7211 */ /* 0x000fcc00010f0eff */
[----:B------:R0:W4:Y:S01]  /*4580*/  LDG.E.U16 R13, [R12.64] ;  /* 0x000000060c0d7981 */ /* 0x000122000c1e1500 */
[C---:B------:R-:W-:Y:S02]  /*4590*/  IMAD R7, R0.reuse, 0x1f8, RZ ;  /* 0x000001f800077824 */ /* 0x040fe400078e02ff */
[C---:B------:R-:W-:Y:S01]  /*45a0*/  IMAD R9, R0.reuse, 0x7e, RZ ;  /* 0x0000007e00097824 */ /* 0x040fe200078e02ff */
[----:B--2---:R2:W-:Y:S02]  /*45b0*/  STL [R1+0x158], R6 ;  /* 0x0001580601007387 */ /* 0x0045e40000100800 */
[-C--:B-1----:R-:W-:Y:S01]  /*45c0*/  IADD3 R10, P2, R7, R26.reuse, RZ ;  /* 0x0000001a070a7210 */ /* 0x082fe20007f5e0ff */
[C---:B------:R-:W-:Y:S02]  /*45d0*/  IMAD R7, R0.reuse, 0x3f, RZ ;  /* 0x0000003f00077824 */ /* 0x040fe400078e02ff */
[----:B------:R-:W-:Y:S01]  /*45e0*/  IMAD R8, R0, 0xfc, RZ ;  /* 0x000000fc00087824 */ /* 0x000fe200078e02ff */
[----:B--2---:R-:W-:-:S04]  /*45f0*/  IADD3 R6, P0, R9, R26, RZ ;  /* 0x0000001a09067210 */ /* 0x004fc80007f1e0ff */
[----:B------:R-:W-:Y:S02]  /*4600*/  LEA.HI.X.SX32 R7, R7, R27, 0x1, P0 ;  /* 0x0000001b07077211 */ /* 0x000fe400000f0eff */
[----:B------:R-:W-:-:S03]  /*4610*/  IADD3 R8, P1, R8, R26, RZ ;  /* 0x0000001a08087210 */ /* 0x000fc60007f3e0ff */
[----:B0-----:R0:W2:Y:S01]  /*4620*/  LDG.E.U16 R12, [R6.64] ;  /* 0x00000006060c7981 */ /* 0x0010a2000c1e1500 */
[----:B------:R-:W-:-:S03]  /*4630*/  LEA.HI.X.SX32 R9, R9, R27, 0x1, P1 ;  /* 0x0000001b09097211 */ /* 0x000fc600008f0eff */
[----:B---3--:R1:W-:Y:S02]  /*4640*/  STL [R1+0x118], R11 ;  /* 0x0001180b01007387 */ /* 0x0083e40000100800 */
[----:B-1----:R-:W-:-:S05]  /*4650*/  IMAD R11, R0, 0xfc, RZ ;  /* 0x000000fc000b7824 */ /* 0x002fca00078e02ff */
[----:B------:R-:W-:Y:S01]  /*4660*/  LEA.HI.X.SX32 R11, R11, R27, 0x1, P2 ;  /* 0x0000001b0b0b7211 */ /* 0x000fe200010f0eff */
[----:B----4-:R1:W-:Y:S04]  /*4670*/  STL [R1+0x114], R13 ;  /* 0x0001140d01007387 */ /* 0x0103e80000100800 */
[----:B0-----:R0:W3:Y:S04]  /*4680*/  LDG.E.U16 R6, [R10.64] ;  /* 0x000000060a067981 */ /* 0x0010e8000c1e1500 */
[----:B-1----:R1:W4:Y:S01]  /*4690*/  LDG.E.U16 R13, [R8.64] ;  /* 0x00000006080d7981 */ /* 0x002322000c1e1500 */
[----:B------:R-:W-:-:S02]  /*46a0*/  IMAD R7, R0, 0x85, RZ ;  /* 0x0000008500077824 */ /* 0x000fc400078e02ff */
[C---:B0-----:R-:W-:Y:S01]  /*46b0*/  IMAD R10, R0.reuse, 0x11a, RZ ;  /* 0x0000011a000a7824 */ /* 0x041fe200078e02ff */
[----:B--2---:R0:W-:Y:S01]  /*46c0*/  STL [R1+0x14c], R12 ;  /* 0x00014c0c01007387 */ /* 0x0041e20000100800 */
[C---:B-1----:R-:W-:Y:S02]  /*46d0*/  IMAD R8, R0.reuse, 0x12a, RZ ;  /* 0x0000012a00087824 */ /* 0x042fe400078e02ff */
[----:B0-----:R-:W-:-:S05]  /*46e0*/  IMAD R12, R0, 0x10a, RZ ;  /* 0x0000010a000c7824 */ /* 0x001fca00078e02ff */
[-C--:B------:R-:W-:Y:S01]  /*46f0*/  IADD3 R12, P0, R12, R26.reuse, RZ ;  /* 0x0000001a0c0c7210 */ /* 0x080fe20007f1e0ff */
[----:B------:R-:W-:Y:S01]  /*4700*/  IMAD R11, R0, 0x8d, RZ ;  /* 0x0000008d000b7824 */ /* 0x000fe200078e02ff */
[-C--:B------:R-:W-:Y:S01]  /*4710*/  IADD3 R10, P1, R10, R26.reuse, RZ ;  /* 0x0000001a0a0a7210 */ /* 0x080fe20007f3e0ff */
[----:B------:R-:W-:Y:S01]  /*4720*/  IMAD R9, R0, 0x95, RZ ;  /* 0x0000009500097824 */ /* 0x000fe200078e02ff */
[----:B------:R-:W-:Y:S02]  /*4730*/  IADD3 R8, P2, R8, R26, RZ ;  /* 0x0000001a08087210 */ /* 0x000fe40007f5e0ff */
[-C--:B------:R-:W-:Y:S02]  /*4740*/  LEA.HI.X.SX32 R11, R11, R27.reuse, 0x1, P1 ;  /* 0x0000001b0b0b7211 */ /* 0x080fe400008f0eff */
[----:B------:R-:W-:-:S03]  /*4750*/  LEA.HI.X.SX32 R9, R9, R27, 0x1, P2 ;  /* 0x0000001b09097211 */ /* 0x000fc600010f0eff */
[----:B------:R0:W2:Y:S04]  /*4760*/  LDG.E.U16 R10, [R10.64] ;  /* 0x000000060a0a7981 */ /* 0x0000a8000c1e1500 */
[----:B----4-:R1:W-:Y:S04]  /*4770*/  STL [R1+0x148], R13 ;  /* 0x0001480d01007387 */ /* 0x0103e80000100800 */
[----:B---3--:R3:W-:Y:S01]  /*4780*/  STL [R1+0x110], R6 ;  /* 0x0001100601007387 */ /* 0x0087e20000100800 */
[----:B-1----:R-:W-:Y:S01]  /*4790*/  LEA.HI.X.SX32 R13, R7, R27, 0x1, P0 ;  /* 0x0000001b070d7211 */ /* 0x002fe200000f0eff */
[----:B---3--:R-:W-:-:S04]  /*47a0*/  IMAD R6, R0, 0x13a, RZ ;  /* 0x0000013a00067824 */ /* 0x008fc800078e02ff */
[----:B------:R1:W3:Y:S01]  /*47b0*/  LDG.E.U16 R12, [R12.64] ;  /* 0x000000060c0c7981 */ /* 0x0002e2000c1e1500 */
[----:B------:R-:W-:Y:S01]  /*47c0*/  IMAD R7, R0, 0x9d, RZ ;  /* 0x0000009d00077824 */ /* 0x000fe200078e02ff */
[----:B------:R-:W-:-:S04]  /*47d0*/  IADD3 R6, P0, R6, R26, RZ ;  /* 0x0000001a06067210 */ /* 0x000fc80007f1e0ff */
[----:B------:R-:W-:Y:S01]  /*47e0*/  LEA.HI.X.SX32 R7, R7, R27, 0x1, P0 ;  /* 0x0000001b07077211 */ /* 0x000fe200000f0eff */
[----:B-1----:R1:W4:Y:S04]  /*47f0*/  LDG.E.U16 R13, [R8.64] ;  /* 0x00000006080d7981 */ /* 0x002328000c1e1500 */
[----:B------:R5:W4:Y:S01]  /*4800*/  LDG.E.U16 R6, [R6.64] ;  /* 0x0000000606067981 */ /* 0x000b22000c1e1500 */
[C---:B0-----:R-:W-:Y:S02]  /*4810*/  IMAD R11, R0.reuse, 0xad, RZ ;  /* 0x000000ad000b7824 */ /* 0x041fe400078e02ff */
[C---:B-1----:R-:W-:Y:S02]  /*4820*/  IMAD R8, R0.reuse, 0x16a, RZ ;  /* 0x0000016a00087824 */ /* 0x042fe400078e02ff */
[----:B-----5:R-:W-:-:S03]  /*4830*/  IMAD R7, R0, 0xa5, RZ ;  /* 0x000000a500077824 */ /* 0x020fc600078e02ff */
[----:B------:R-:W-:Y:S01]  /*4840*/  IADD3 R8, P2, R8, R26, RZ ;  /* 0x0000001a08087210 */ /* 0x000fe20007f5e0ff */
[----:B------:R-:W-:-:S05]  /*4850*/  IMAD R9, R0, 0xb5, RZ ;  /* 0x000000b500097824 */ /* 0x000fca00078e02ff */
[----:B------:R-:W-:Y:S01]  /*4860*/  LEA.HI.X.SX32 R9, R9, R27, 0x1, P2 ;  /* 0x0000001b09097211 */ /* 0x000fe200010f0eff */
[----:B---3--:R0:W-:Y:S04]  /*4870*/  STL [R1+0x10c], R12 ;  /* 0x00010c0c01007387 */ /* 0x0081e80000100800 */
[----:B--2---:R1:W-:Y:S01]  /*4880*/  STL [R1+0x108], R10 ;  /* 0x0001080a01007387 */ /* 0x0043e20000100800 */
[----:B0-----:R-:W-:-:S03]  /*4890*/  IMAD R12, R0, 0x14a, RZ ;  /* 0x0000014a000c7824 */ /* 0x001fc600078e02ff */
[----:B----4-:R0:W-:Y:S01]  /*48a0*/  STL [R1+0x104], R13 ;  /* 0x0001040d01007387 */ /* 0x0101e20000100800 */
[----:B-1----:R-:W-:Y:S01]  /*48b0*/  IMAD R10, R0, 0x15a, RZ ;  /* 0x0000015a000a7824 */ /* 0x002fe200078e02ff */
[-C--:B------:R-:W-:Y:S02]  /*48c0*/  IADD3 R12, P0, R12, R26.reuse, RZ ;  /* 0x0000001a0c0c7210 */ /* 0x080fe40007f1e0ff */
[----:B------:R1:W-:Y:S02]  /*48d0*/  STL [R1+0x100], R6 ;  /* 0x0001000601007387 */ /* 0x0003e40000100800 */
[-C--:B------:R-:W-:Y:S02]  /*48e0*/  IADD3 R10, P1, R10, R26.reuse, RZ ;  /* 0x0000001a0a0a7210 */ /* 0x080fe40007f3e0ff */
[-C--:B0-----:R-:W-:Y:S01]  /*48f0*/  LEA.HI.X.SX32 R13, R7, R27.reuse, 0x1, P0 ;  /* 0x0000001b070d7211 */ /* 0x081fe200000f0eff */
[C---:B------:R-:W-:Y:S02]  /*4900*/  IMAD R7, R0.reuse, 0xbd, RZ ;  /* 0x000000bd00077824 */ /* 0x040fe400078e02ff */
[----:B-1----:R-:W-:Y:S01]  /*4910*/  IMAD R6, R0, 0x17a, RZ ;  /* 0x0000017a00067824 */ /* 0x002fe200078e02ff */
[-C--:B------:R-:W-:Y:S01]  /*4920*/  LEA.HI.X.SX32 R11, R11, R27.reuse, 0x1, P1 ;  /* 0x0000001b0b0b7211 */ /* 0x080fe200008f0eff */
[----:B------:R0:W2:Y:S03]  /*4930*/  LDG.E.U16 R12, [R12.64] ;  /* 0x000000060c0c7981 */ /* 0x0000a6000c1e1500 */
[----:B------:R-:W-:Y:S01]  /*4940*/  IADD3 R6, P0, R6, R26, RZ ;  /* 0x0000001a06067210 */ /* 0x000fe20007f1e0ff */
[----:B------:R1:W3:Y:S03]  /*4950*/  LDG.E.U16 R10, [R10.64] ;  /* 0x000000060a0a7981 */ /* 0x0002e6000c1e1500 */
[----:B------:R-:W-:Y:S01]  /*4960*/  LEA.HI.X.SX32 R7, R7, R27, 0x1, P0 ;  /* 0x0000001b07077211 */ /* 0x000fe200000f0eff */
[----:B0-----:R0:W4:Y:S04]  /*4970*/  LDG.E.U16 R13, [R8.64] ;  /* 0x00000006080d7981 */ /* 0x001128000c1e1500 */
[----:B------:R5:W4:Y:S01]  /*4980*/  LDG.E.U16 R6, [R6.64] ;  /* 0x0000000606067981 */ /* 0x000b22000c1e1500 */
[----:B-1----:R-:W-:-:S02]  /*4990*/  IMAD R11, R0, 0xcd, RZ ;  /* 0x000000cd000b7824 */ /* 0x002fc400078e02ff */
[C---:B0-----:R-:W-:Y:S02]  /*49a0*/  IMAD R8, R0.reuse, 0x1aa, RZ ;  /* 0x000001aa00087824 */ /* 0x041fe400078e02ff */
[----:B-----5:R-:W-:-:S03]  /*49b0*/  IMAD R7, R0, 0xc5, RZ ;  /* 0x000000c500077824 */ /* 0x020fc600078e02ff */
[----:B------:R-:W-:Y:S01]  /*49c0*/  IADD3 R8, P2, R8, R26, RZ ;  /* 0x0000001a08087210 */ /* 0x000fe20007f5e0ff */
[----:B------:R-:W-:-:S05]  /*49d0*/  IMAD R9, R0, 0xd5, RZ ;  /* 0x000000d500097824 */ /* 0x000fca00078e02ff */
[----:B------:R-:W-:-:S05]  /*49e0*/  LEA.HI.X.SX32 R9, R9, R27, 0x1, P2 ;  /* 0x0000001b09097211 */ /* 0x000fca00010f0eff */
[----:B------:R0:W5:Y:S04]  /*49f0*/  LDG.E.U16 R8, [R8.64] ;  /* 0x0000000608087981 */ /* 0x000168000c1e1500 */
[----:B--2---:R1:W-:Y:S04]  /*4a00*/  STL [R1+0xfc], R12 ;  /* 0x0000fc0c01007387 */ /* 0x0043e80000100800 */
[----:B---3--:R2:W-:Y:S01]  /*4a10*/  STL [R1+0xf8], R10 ;  /* 0x0000f80a01007387 */ /* 0x0085e20000100800 */
[----:B-1----:R-:W-:-:S03]  /*4a20*/  IMAD R12, R0, 0x18a, RZ ;  /* 0x0000018a000c7824 */ /* 0x002fc600078e02ff */
[----:B----4-:R1:W-:Y:S01]  /*4a30*/  STL [R1+0xf4], R13 ;  /* 0x0000f40d01007387 */ /* 0x0103e20000100800 */
[----:B--2---:R-:W-:Y:S01]  /*4a40*/  IMAD R10, R0, 0x19a, RZ ;  /* 0x0000019a000a7824 */ /* 0x004fe200078e02ff */
[-C--:B------:R-:W-:Y:S02]  /*4a50*/  IADD3 R12, P0, R12, R26.reuse, RZ ;  /* 0x0000001a0c0c7210 */ /* 0x080fe40007f1e0ff */
[----:B------:R2:W-:Y:S02]  /*4a60*/  STL [R1+0xf0], R6 ;  /* 0x0000f00601007387 */ /* 0x0005e40000100800 */
[-C--:B------:R-:W-:Y:S02]  /*4a70*/  IADD3 R10, P1, R10, R26.reuse, RZ ;  /* 0x0000001a0a0a7210 */ /* 0x080fe40007f3e0ff */
[-C--:B-1----:R-:W-:Y:S01]  /*4a80*/  LEA.HI.X.SX32 R13, R7, R27.reuse, 0x1, P0 ;  /* 0x0000001b070d7211 */ /* 0x082fe200000f0eff */
[C---:B------:R-:W-:Y:S02]  /*4a90*/  IMAD R7, R0.reuse, 0xdd, RZ ;  /* 0x000000dd00077824 */ /* 0x040fe400078e02ff */
[----:B--2---:R-:W-:Y:S01]  /*4aa0*/  IMAD R6, R0, 0x1ba, RZ ;  /* 0x000001ba00067824 */ /* 0x004fe200078e02ff */
[----:B------:R-:W-:Y:S01]  /*4ab0*/  LEA.HI.X.SX32 R11, R11, R27, 0x1, P1 ;  /* 0x0000001b0b0b7211 */ /* 0x000fe200008f0eff */
[----:B------:R1:W2:Y:S03]  /*4ac0*/  LDG.E.U16 R12, [R12.64] ;  /* 0x000000060c0c7981 */ /* 0x0002a6000c1e1500 */
[----:B------:R-:W-:-:S04]  /*4ad0*/  IADD3 R6, P0, R6, R26, RZ ;  /* 0x0000001a06067210 */ /* 0x000fc80007f1e0ff */
[----:B------:R-:W-:Y:S01]  /*4ae0*/  LEA.HI.X.SX32 R7, R7, R27, 0x1, P0 ;  /* 0x0000001b07077211 */ /* 0x000fe200000f0eff */
[----:B-1----:R1:W3:Y:S04]  /*4af0*/  LDG.E.U16 R13, [R10.64] ;  /* 0x000000060a0d7981 */ /* 0x0022e8000c1e1500 */
[----:B-1----:R1:W4:Y:S01]  /*4b00*/  LDG.E.U16 R11, [R6.64] ;  /* 0x00000006060b7981 */ /* 0x002322000c1e1500 */
[C---:B------:R-:W-:Y:S02]  /*4b10*/  IMAD R10, R0.reuse, 0x1da, RZ ;  /* 0x000001da000a7824 */ /* 0x040fe400078e02ff */
[----:B0-----:R-:W-:-:S03]  /*4b20*/  IMAD R9, R0, 0xed, RZ ;  /* 0x000000ed00097824 */ /* 0x001fc600078e02ff */
[-C--:B------:R-:W-:Y:S01]  /*4b30*/  IADD3 R10, P1, R10, R26.reuse, RZ ;  /* 0x0000001a0a0a7210 */ /* 0x080fe20007f3e0ff */
[C---:B-1----:R-:W-:Y:S02]  /*4b40*/  IMAD R6, R0.reuse, 0xe5, RZ ;  /* 0x000000e500067824 */ /* 0x042fe400078e02ff */
[C---:B------:R-:W-:Y:S01]  /*4b50*/  IMAD R7, R0.reuse, 0x1fa, RZ ;  /* 0x000001fa00077824 */ /* 0x040fe200078e02ff */
[----:B--2---:R0:W-:Y:S02]  /*4b60*/  STL [R1+0xec], R12 ;  /* 0x0000ec0c01007387 */ /* 0x0041e40000100800 */
[----:B0-----:R-:W-:Y:S02]  /*4b70*/  IMAD R12, R0, 0x1ca, RZ ;  /* 0x000001ca000c7824 */ /* 0x001fe400078e02ff */
[----:B---3--:R0:W-:Y:S03]  /*4b80*/  STL [R1+0xe8], R13 ;  /* 0x0000e80d01007387 */ /* 0x0081e60000100800 */
[-C--:B------:R-:W-:Y:S01]  /*4b90*/  IADD3 R12, P0, R12, R26.reuse, RZ ;  /* 0x0000001a0c0c7210 */ /* 0x080fe20007f1e0ff */
[----:B-----5:R1:W-:Y:S04]  /*4ba0*/  STL [R1+0xe4], R8 ;  /* 0x0000e40801007387 */ /* 0x0203e80000100800 */
[----:B----4-:R2:W-:Y:S01]  /*4bb0*/  STL [R1+0xe0], R11 ;  /* 0x0000e00b01007387 */ /* 0x0105e20000100800 */
[----:B0-----:R-:W-:Y:S01]  /*4bc0*/  LEA.HI.X.SX32 R13, R6, R27, 0x1, P0 ;  /* 0x0000001b060d7211 */ /* 0x001fe200000f0eff */
[----:B-1----:R-:W-:Y:S01]  /*4bd0*/  IMAD R8, R0, 0x1ea, RZ ;  /* 0x000001ea00087824 */ /* 0x002fe200078e02ff */
[----:B------:R-:W-:-:S02]  /*4be0*/  IADD3 R6, P2, R7, R26, RZ ;  /* 0x0000001a07067210 */ /* 0x000fc40007f5e0ff */
[-C--:B--2---:R-:W-:Y:S01]  /*4bf0*/  LEA.HI.X.SX32 R11, R9, R27.reuse, 0x1, P1 ;  /* 0x0000001b090b7211 */ /* 0x084fe200008f0eff */
[----:B------:R-:W-:Y:S01]  /*4c00*/  IMAD R9, R0, 0xf5, RZ ;  /* 0x000000f500097824 */ /* 0x000fe200078e02ff */
[----:B------:R-:W-:Y:S01]  /*4c10*/  IADD3 R8, P0, R8, R26, RZ ;  /* 0x0000001a08087210 */ /* 0x000fe20007f1e0ff */
[----:B------:R-:W-:Y:S01]  /*4c20*/  IMAD R7, R0, 0xfd, RZ ;  /* 0x000000fd00077824 */ /* 0x000fe200078e02ff */
[----:B------:R0:W2:Y:S02]  /*4c30*/  LDG.E.U16 R13, [R12.64] ;  /* 0x000000060c0d7981 */ /* 0x0000a4000c1e1500 */
[-C--:B------:R-:W-:Y:S02]  /*4c40*/  LEA.HI.X.SX32 R9, R9, R27.reuse, 0x1, P0 ;  /* 0x0000001b09097211 */ /* 0x080fe400000f0eff */
[----:B------:R-:W-:Y:S01]  /*4c50*/  LEA.HI.X.SX32 R7, R7, R27, 0x1, P2 ;  /* 0x0000001b07077211 */ /* 0x000fe200010f0eff */
[----:B------:R1:W3:Y:S04]  /*4c60*/  LDG.E.U16 R11, [R10.64] ;  /* 0x000000060a0b7981 */ /* 0x0002e8000c1e1500 */
[----:B------:R4:W5:Y:S04]  /*4c70*/  LDG.E.U16 R9, [R8.64] ;  /* 0x0000000608097981 */ /* 0x000968000c1e1500 */
[----:B------:R1:W3:Y:S04]  /*4c80*/  LDG.E.U16 R7, [R6.64] ;  /* 0x0000000606077981 */ /* 0x0002e8000c1e1500 */
[----:B0-----:R-:W0:Y:S04]  /*4c90*/  S2R R12, SR_TID.X ;  /* 0x00000000000c7919 */ /* 0x001e280000002100 */
[----:B--2---:R2:W-:Y:S04]  /*4ca0*/  STL [R1+0xdc], R13 ;  /* 0x0000dc0d01007387 */ /* 0x0045e80000100800 */
[----:B--2---:R-:W2:Y:S04]  /*4cb0*/  LDL.LU R13, [R1+0x8] ;  /* 0x00000800010d7983 */ /* 0x004ea80000300800 */
[----:B-1----:R-:W2:Y:S04]  /*4cc0*/  LDL.LU R10, [R1+0x4] ;  /* 0x00000400010a7983 */ /* 0x002ea80000300800 */
[----:B---3--:R1:W-:Y:S04]  /*4cd0*/  STL [R1+0xd8], R11 ;  /* 0x0000d80b01007387 */ /* 0x0083e80000100800 */
[----:B-1----:R-:W3:Y:S04]  /*4ce0*/  LDL.LU R11, [R1] ;  /* 0x00000000010b7983 */ /* 0x002ee80000300800 */
[----:B----4-:R-:W4:Y:S04]  /*4cf0*/  LDL.LU R8, [R1+0x10] ;  /* 0x0000100001087983 */ /* 0x010f280000300800 */
[----:B-----5:R1:W-:Y:S04]  /*4d00*/  STL [R1+0xd4], R9 ;  /* 0x0000d40901007387 */ /* 0x0203e80000100800 */
[----:B-1----:R-:W5:Y:S04]  /*4d10*/  LDL.LU R9, [R1+0xc] ;  /* 0x00000c0001097983 */ /* 0x002f680000300800 */
[----:B------:R-:W2:Y:S04]  /*4d20*/  LDL.LU R6, [R1+0x14] ;  /* 0x0000140001067983 */ /* 0x000ea80000300800 */
[----:B------:R1:W-:Y:S04]  /*4d30*/  STL [R1+0xd0], R7 ;  /* 0x0000d00701007387 */ /* 0x0003e80000100800 */
[----:B-1----:R-:W3:Y:S01]  /*4d40*/  LDL.LU R7, [R1+0x18] ;  /* 0x0000180001077983 */ /* 0x002ee20000300800 */
[----:B0-----:R-:W-:-:S04]  /*4d50*/  LOP3.LUT R12, R12, 0xff, RZ, 0xc0, !PT ;  /* 0x000000ff0c0c7812 */ /* 0x001fc800078ec0ff */
[----:B------:R-:W-:-:S05]  /*4d60*/  SHF.L.U32 R12, R12, 0x1, RZ ;  /* 0x000000010c0c7819 */ /* 0x000fca00000006ff */
[----:B--2---:R-:W-:Y:S04]  /*4d70*/  STS.U16 [R12+0x1000], R6 ;  /* 0x001000060c007388 */ /* 0x004fe80000000400 */
[----:B---3--:R-:W-:Y:S04]  /*4d80*/  STS.U16 [R12], R7 ;  /* 0x000000070c007388 */ /* 0x008fe80000000400 */
[----:B----4-:R-:W-:Y:S04]  /*4d90*/  STS.U16 [R12+0x2000], R8 ;  /* 0x002000080c007388 */ /* 0x010fe80000000400 */
[----:B-----5:R-:W-:Y:S04]  /*4da0*/  STS.U16 [R12+0x4000], R9 ;  /* 0x004000090c007388 */ /* 0x020fe80000000400 */
[----:B------:R-:W-:Y:S04]  /*4db0*/  STS.U16 [R12+0x8000], R10 ;  /* 0x0080000a0c007388 */ /* 0x000fe80000000400 */
[----:B------:R-:W-:Y:S04]  /*4dc0*/  STS.U16 [R12+0x10000], R22 ;  /* 0x010000160c007388 */ /* 0x000fe80000000400 */
[----:B------:R-:W-:Y:S04]  /*4dd0*/  STS.U16 [R12+0x11000], R20 ;  /* 0x011000140c007388 */ /* 0x000fe80000000400 */
[----:B------:R-:W-:Y:S04]  /*4de0*/  STS.U16 [R12+0x9000], R11 ;  /* 0x0090000b0c007388 */ /* 0x000fe80000000400 */
[----:B------:R-:W-:Y:S04]  /*4df0*/  STS.U16 [R12+0x12000], R19 ;  /* 0x012000130c007388 */ /* 0x000fe80000000400 */
[----:B------:R-:W-:Y:S04]  /*4e00*/  STS.U16 [R12+0x13000], R18 ;  /* 0x013000120c007388 */ /* 0x000fe80000000400 */
[----:B------:R-:W-:Y:S04]  /*4e10*/  STS.U16 [R12+0x5000], R13 ;  /* 0x0050000d0c007388 */ /* 0x000fe80000000400 */
[----:B------:R-:W-:Y:S04]  /*4e20*/  STS.U16 [R12+0xa000], R29 ;  /* 0x00a0001d0c007388 */ /* 0x000fe80000000400 */
[----:B------:R0:W-:Y:S04]  /*4e30*/  STS.U16 [R12+0x14000], R17 ;  /* 0x014000110c007388 */ /* 0x0001e80000000400 */
[----:B------:R1:W-:Y:S04]  /*4e40*/  STS.U16 [R12+0x15000], R16 ;  /* 0x015000100c007388 */ /* 0x0003e80000000400 */
[----:B------:R-:W-:Y:S04]  /*4e50*/  STS.U16 [R12+0xb000], R28 ;  /* 0x00b0001c0c007388 */ /* 0x000fe80000000400 */
[----:B------:R-:W-:Y:S01]  /*4e60*/  STS.U16 [R12+0x16000], R15 ;  /* 0x0160000f0c007388 */ /* 0x000fe20000000400 */
[----:B0-----:R-:W-:-:S03]  /*4e70*/  IMAD R17, R0, 0x5f, RZ ;  /* 0x0000005f00117824 */ /* 0x001fc600078e02ff */
[----:B------:R-:W-:Y:S01]  /*4e80*/  STS.U16 [R12+0x17000], R14 ;  /* 0x0170000e0c007388 */ /* 0x000fe20000000400 */
[----:B-1----:R-:W-:-:S03]  /*4e90*/  IMAD R16, R0, 0x57, RZ ;  /* 0x0000005700107824 */ /* 0x002fc600078e02ff */
[----:B------:R0:W-:Y:S01]  /*4ea0*/  STS.U16 [R12+0x3000], R25 ;  /* 0x003000190c007388 */ /* 0x0001e20000000400 */
[----:B------:R-:W-:-:S03]  /*4eb0*/  IMAD R10, R0, 0x10e, RZ ;  /* 0x0000010e000a7824 */ /* 0x000fc600078e02ff */
[----:B------:R-:W-:Y:S01]  /*4ec0*/  STS.U16 [R12+0x6000], R24 ;  /* 0x006000180c007388 */ /* 0x000fe20000000400 */
[----:B------:R-:W-:-:S03]  /*4ed0*/  IMAD R18, R0, 0x67, RZ ;  /* 0x0000006700127824 */ /* 0x000fc600078e02ff */
[----:B------:R1:W-:Y:S01]  /*4ee0*/  STS.U16 [R12+0xc000], R23 ;  /* 0x00c000170c007388 */ /* 0x0003e20000000400 */
[----:B------:R-:W-:-:S03]  /*4ef0*/  IMAD R19, R0, 0xee, RZ ;  /* 0x000000ee00137824 */ /* 0x000fc600078e02ff */
[----:B------:R-:W-:Y:S01]  /*4f00*/  STS.U16 [R12+0x18000], R5 ;  /* 0x018000050c007388 */ /* 0x000fe20000000400 */
[----:B------:R-:W-:-:S03]  /*4f10*/  IMAD R22, R0, 0x12e, RZ ;  /* 0x0000012e00167824 */ /* 0x000fc600078e02ff */
[----:B------:R2:W-:Y:S01]  /*4f20*/  STS.U16 [R12+0x19000], R4 ;  /* 0x019000040c007388 */ /* 0x0005e20000000400 */
[C---:B0-----:R-:W-:Y:S02]  /*4f30*/  IMAD R25, R0.reuse, 0x7f, RZ ;  /* 0x0000007f00197824 */ /* 0x041fe400078e02ff */
[C---:B-1----:R-:W-:Y:S01]  /*4f40*/  IMAD R23, R0.reuse, 0x77, RZ ;  /* 0x0000007700177824 */ /* 0x042fe200078e02ff */
[----:B------:R-:W-:Y:S01]  /*4f50*/  STS.U16 [R12+0xd000], R21 ;  /* 0x00d000150c007388 */ /* 0x000fe20000000400 */
[C---:B------:R-:W-:Y:S02]  /*4f60*/  IMAD R24, R0.reuse, 0x13c, RZ ;  /* 0x0000013c00187824 */ /* 0x040fe400078e02ff */
[C---:B------:R-:W-:Y:S01]  /*4f70*/  IMAD R28, R0.reuse, 0x13e, RZ ;  /* 0x0000013e001c7824 */ /* 0x040fe200078e02ff */
[----:B------:R0:W-:Y:S01]  /*4f80*/  STS.U16 [R12+0x1a000], R3 ;  /* 0x01a000030c007388 */ /* 0x0001e20000000400 */
[C---:B------:R-:W-:Y:S02]  /*4f90*/  IMAD R29, R0.reuse, 0x14c, RZ ;  /* 0x0000014c001d7824 */ /* 0x040fe400078e02ff */
[C---:B--2---:R-:W-:Y:S01]  /*4fa0*/  IMAD R4, R0.reuse, 0x1fe, RZ ;  /* 0x000001fe00047824 */ /* 0x044fe200078e02ff */
[----:B------:R1:W-:Y:S01]  /*4fb0*/  STS.U16 [R12+0x1b000], R2 ;  /* 0x01b000020c007388 */ /* 0x0003e20000000400 */
[----:B------:R-:W-:-:S03]  /*4fc0*/  IMAD R5, R0, 0x10c, RZ ;  /* 0x0000010c00057824 */ /* 0x000fc600078e02ff */
[----:B------:R2:W-:Y:S01]  /*4fd0*/  STL.64 [R1+0xe88], R16 ;  /* 0x000e881001007387 */ /* 0x0005e20000100a00 */
[C---:B------:R-:W-:Y:S02]  /*4fe0*/  IMAD R11, R0.reuse, 0x11c, RZ ;  /* 0x0000011c000b7824 */ /* 0x040fe400078e02ff */
[C---:B0-----:R-:W-:Y:S01]  /*4ff0*/  IMAD R3, R0.reuse, 0x9e, RZ ;  /* 0x0000009e00037824 */ /* 0x041fe200078e02ff */
[----:B------:R0:W-:Y:S01]  /*5000*/  STL.64 [R1+0xe80], R18 ;  /* 0x000e801201007387 */ /* 0x0001e20000100a00 */
[C---:B-1----:R-:W-:Y:S02]  /*5010*/  IMAD R2, R0.reuse, 0x8e, RZ ;  /* 0x0000008e00027824 */ /* 0x042fe400078e02ff */
[----:B------:R-:W-:Y:S01]  /*5020*/  IMAD R12, R0, 0x11e, RZ ;  /* 0x0000011e000c7824 */ /* 0x000fe200078e02ff */
[----:B------:R1:W-:Y:S01]  /*5030*/  STL.64 [R1+0xe78], R22 ;  /* 0x000e781601007387 */ /* 0x0003e20000100a00 */
[----:B--2---:R-:W-:Y:S01]  /*5040*/  IADD3 R16, P0, R10, R26, RZ ;  /* 0x0000001a0a107210 */ /* 0x004fe20007f1e0ff */
[----:B------:R-:W-:-:S02]  /*5050*/  IMAD R13, R0, 0xff, RZ ;  /* 0x000000ff000d7824 */ /* 0x000fc400078e02ff */
[----:B------:R2:W-:Y:S01]  /*5060*/  STL.64 [R1+0xe68], R24 ;  /* 0x000e681801007387 */ /* 0x0005e20000100a00 */
[----:B------:R-:W-:Y:S01]  /*5070*/  IMAD R14, R0, 0x47, RZ ;  /* 0x00000047000e7824 */ /* 0x000fe200078e02ff */
[-C--:B------:R-:W-:Y:S01]  /*5080*/  IADD3 R4, P3, R4, R26.reuse, RZ ;  /* 0x0000001a04047210 */ /* 0x080fe20007f7e0ff */
[----:B------:R-:W-:Y:S01]  /*5090*/  IMAD R15, R0, 0x4f, RZ ;  /* 0x0000004f000f7824 */ /* 0x000fe200078e02ff */
[----:B------:R3:W-:Y:S01]  /*50a0*/  STL.64 [R1+0xe70], R28 ;  /* 0x000e701c01007387 */ /* 0x0007e20000100a00 */
[----:B------:R-:W-:Y:S01]  /*50b0*/  IMAD.MOV.U32 R10, RZ, RZ, R16 ;  /* 0x000000ffff0a7224 */ /* 0x000fe200078e0010 */
[-C--:B0-----:R-:W-:Y:S02]  /*50c0*/  IADD3 R18, P4, R2, R26.reuse, RZ ;  /* 0x0000001a02127210 */ /* 0x081fe40007f9e0ff */
[----:B-1----:R-:W-:Y:S01]  /*50d0*/  IADD3 R22, P6, R5, R26, RZ ;  /* 0x0000001a05167210 */ /* 0x002fe20007fde0ff */
[----:B------:R0:W-:Y:S01]  /*50e0*/  STL [R1+0x80], R16 ;  /* 0x0000801001007387 */ /* 0x0001e20000100800 */
[----:B------:R-:W-:-:S02]  /*50f0*/  LEA.HI.X.SX32 R5, R13, R27, 0x1, P3 ;  /* 0x0000001b0d057211 */ /* 0x000fc400018f0eff */
[-C--:B--2---:R-:W-:Y:S02]  /*5100*/  IADD3 R24, P2, R12, R26.reuse, RZ ;  /* 0x0000001a0c187210 */ /* 0x084fe40007f5e0ff */
[-C--:B---3--:R-:W-:Y:S02]  /*5110*/  IADD3 R28, P1, R11, R26.reuse, RZ ;  /* 0x0000001a0b1c7210 */ /* 0x088fe40007f3e0ff */
[----:B0-----:R-:W-:Y:S01]  /*5120*/  IADD3 R16, P5, R3, R26, RZ ;  /* 0x0000001a03107210 */ /* 0x001fe20007fbe0ff */
[----:B------:R-:W-:Y:S01]  /*5130*/  STL [R1+0x88], R22 ;  /* 0x0000881601007387 */ /* 0x000fe20000100800 */
[----:B------:R-:W-:Y:S02]  /*5140*/  MOV R11, R17 ;  /* 0x00000011000b7202 */ /* 0x000fe40000000f00 */
[-C--:B------:R-:W-:Y:S01]  /*5150*/  LEA.HI.X.SX32 R19, R14, R27.reuse, 0x1, P4 ;  /* 0x0000001b0e137211 */ /* 0x080fe200020f0eff */
[----:B------:R-:W-:Y:S01]  /*5160*/  STL [R1+0x78], R28 ;  /* 0x0000781c01007387 */ /* 0x000fe20000100800 */
[----:B------:R-:W-:-:S03]  /*5170*/  LEA.HI.X.SX32 R17, R15, R27, 0x1, P5 ;  /* 0x0000001b0f117211 */ /* 0x000fc600028f0eff */
[----:B------:R-:W-:Y:S04]  /*5180*/  STL [R1+0x70], R24 ;  /* 0x0000701801007387 */ /* 0x000fe80000100800 */
[----:B------:R-:W-:Y:S04]  /*5190*/  STL.64 [R1+0xd58], R4 ;  /* 0x000d580401007387 */ /* 0x000fe80000100a00 */
[----:B------:R-:W-:Y:S04]  /*51a0*/  STL.64 [R1+0xc8], R18 ;  /* 0x0000c81201007387 */ /* 0x000fe80000100a00 */
[----:B------:R0:W-:Y:S04]  /*51b0*/  STL.64 [R1+0xc0], R16 ;  /* 0x0000c01001007387 */ /* 0x0001e80000100a00 */
[----:B0-----:R-:W2:Y:S01]  /*51c0*/  LDL.LU.64 R16, [R1+0xe88] ;  /* 0x000e880001107983 */ /* 0x001ea20000300a00 */
[----:B------:R-:W-:-:S02]  /*51d0*/  IMAD R6, R0, 0xae, RZ ;  /* 0x000000ae00067824 */ /* 0x000fc400078e02ff */
[----:B------:R-:W-:Y:S02]  /*51e0*/  IMAD R7, R0, 0xbe, RZ ;  /* 0x000000be00077824 */ /* 0x000fe400078e02ff */
[----:B------:R-:W-:Y:S01]  /*51f0*/  IMAD.MOV.U32 R12, RZ, RZ, R22 ;  /* 0x000000ffff0c7224 */ /* 0x000fe200078e0016 */
[-C--:B------:R-:W-:Y:S02]  /*5200*/  IADD3 R22, P3, R6, R26.reuse, RZ ;  /* 0x0000001a06167210 */ /* 0x080fe40007f7e0ff */
[----:B------:R-:W-:Y:S02]  /*5210*/  IADD3 R18, P4, R7, R26, RZ ;  /* 0x0000001a07127210 */ /* 0x000fe40007f9e0ff */
[----:B------:R-:W-:Y:S02]  /*5220*/  MOV R13, R23 ;  /* 0x00000017000d7202 */ /* 0x000fe40000000f00 */
[-C--:B--2---:R-:W-:Y:S02]  /*5230*/  LEA.HI.X.SX32 R23, R16, R27.reuse, 0x1, P3 ;  /* 0x0000001b10177211 */ /* 0x084fe400018f0eff */
[----:B------:R-:W-:-:S03]  /*5240*/  LEA.HI.X.SX32 R19, R17, R27, 0x1, P4 ;  /* 0x0000001b11137211 */ /* 0x000fc600020f0eff */
[----:B------:R-:W-:Y:S04]  /*5250*/  STL.64 [R1+0xb8], R22 ;  /* 0x0000b81601007387 */ /* 0x000fe80000100a00 */
[----:B------:R0:W-:Y:S04]  /*5260*/  STL.64 [R1+0xb0], R18 ;  /* 0x0000b01201007387 */ /* 0x0001e80000100a00 */
[----:B0-----:R-:W2:Y:S01]  /*5270*/  LDL.LU.64 R18, [R1+0xe80] ;  /* 0x000e800001127983 */ /* 0x001ea20000300a00 */
[C---:B------:R-:W-:Y:S02]  /*5280*/  IMAD R8, R0.reuse, 0xce, RZ ;  /* 0x000000ce00087824 */ /* 0x040fe400078e02ff */
[----:B------:R-:W-:-:S02]  /*5290*/  IMAD R9, R0, 0xde, RZ ;  /* 0x000000de00097824 */ /* 0x000fc400078e02ff */
[----:B------:R-:W-:Y:S01]  /*52a0*/  IMAD R21, R0, 0x6f, RZ ;  /* 0x0000006f00157824 */ /* 0x000fe200078e02ff */
[-C--:B------:R-:W-:Y:S02]  /*52b0*/  IADD3 R14, P5, R8, R26.reuse, RZ ;  /* 0x0000001a080e7210 */ /* 0x080fe40007fbe0ff */
[----:B------:R-:W-:-:S04]  /*52c0*/  IADD3 R22, P3, R9, R26, RZ ;  /* 0x0000001a09167210 */ /* 0x000fc80007f7e0ff */
[-C--:B------:R-:W-:Y:S02]  /*52d0*/  LEA.HI.X.SX32 R23, R21, R27.reuse, 0x1, P3 ;  /* 0x0000001b15177211 */ /* 0x080fe400018f0eff */
[----:B--2---:R-:W-:-:S05]  /*52e0*/  LEA.HI.X.SX32 R15, R18, R27, 0x1, P5 ;  /* 0x0000001b120f7211 */ /* 0x004fca00028f0eff */
[----:B------:R-:W-:Y:S04]  /*52f0*/  STL.64 [R1+0xa8], R14 ;  /* 0x0000a80e01007387 */ /* 0x000fe80000100a00 */
[----:B------:R0:W-:Y:S04]  /*5300*/  STL.64 [R1+0xa0], R22 ;  /* 0x0000a01601007387 */ /* 0x0001e80000100a00 */
[----:B0-----:R-:W2:Y:S01]  /*5310*/  LDL.LU.64 R22, [R1+0xe78] ;  /* 0x000e780001167983 */ /* 0x001ea20000300a00 */
[----:B------:R-:W-:Y:S01]  /*5320*/  IMAD.MOV.U32 R16, RZ, RZ, R24 ;  /* 0x000000ffff107224 */ /* 0x000fe200078e0018 */
[----:B------:R-:W-:Y:S01]  /*5330*/  IADD3 R24, P4, R19, R26, RZ ;  /* 0x0000001a13187210 */ /* 0x000fe20007f9e0ff */
[----:B------:R-:W-:Y:S01]  /*5340*/  IMAD R20, R0, 0x12c, RZ ;  /* 0x0000012c00147824 */ /* 0x000fe200078e02ff */
[----:B------:R-:W-:-:S02]  /*5350*/  MOV R17, R25 ;  /* 0x0000001900117202 */ /* 0x000fc40000000f00 */
[----:B------:R-:W-:Y:S02]  /*5360*/  MOV R21, R29 ;  /* 0x0000001d00157202 */ /* 0x000fe40000000f00 */
[----:B------:R-:W-:Y:S01]  /*5370*/  IADD3 R4, P3, R20, R26, RZ ;  /* 0x0000001a14047210 */ /* 0x000fe20007f7e0ff */
[----:B------:R-:W-:Y:S02]  /*5380*/  IMAD.MOV.U32 R20, RZ, RZ, R28 ;  /* 0x000000ffff147224 */ /* 0x000fe400078e001c */
[----:B------:R-:W3:Y:S01]  /*5390*/  LDL.LU.64 R28, [R1+0xe70] ;  /* 0x000e7000011c7983 */ /* 0x000ee20000300a00 */
[----:B--2---:R-:W-:-:S05]  /*53a0*/  LEA.HI.X.SX32 R25, R23, R27, 0x1, P4 ;  /* 0x0000001b17197211 */ /* 0x004fca00020f0eff */
[----:B------:R0:W-:Y:S04]  /*53b0*/  STL.64 [R1+0x98], R24 ;  /* 0x0000981801007387 */ /* 0x0001e80000100a00 */
[----:B0-----:R-:W2:Y:S01]  /*53c0*/  LDL.LU.64 R24, [R1+0xe68] ;  /* 0x000e680001187983 */ /* 0x001ea20000300a00 */
[C---:B------:R-:W-:Y:S02]  /*53d0*/  IMAD R11, R0.reuse, 0xfe, RZ ;  /* 0x000000fe000b7824 */ /* 0x040fe400078e02ff */
[----:B------:R-:W-:-:S03]  /*53e0*/  IMAD R13, R0, 0x86, RZ ;  /* 0x00000086000d7824 */ /* 0x000fc600078e02ff */
[-C--:B------:R-:W-:Y:S01]  /*53f0*/  IADD3 R14, P5, R11, R26.reuse, RZ ;  /* 0x0000001a0b0e7210 */ /* 0x080fe20007fbe0ff */
[C---:B------:R-:W-:Y:S01]  /*5400*/  IMAD R11, R0.reuse, 0x87, RZ ;  /* 0x00000087000b7824 */ /* 0x040fe200078e02ff */
[-C--:B------:R-:W-:Y:S01]  /*5410*/  LEA.HI.X.SX32 R13, R13, R27.reuse, 0x1, P6 ;  /* 0x0000001b0d0d7211 */ /* 0x080fe200030f0eff */
[----:B------:R-:W-:Y:S03]  /*5420*/  STL [R1+0x68], R4 ;  /* 0x0000680401007387 */ /* 0x000fe60000100800 */
[----:B------:R-:W-:Y:S01]  /*5430*/  LEA.HI.X.SX32 R11, R11, R27, 0x1, P0 ;  /* 0x0000001b0b0b7211 */ /* 0x000fe200000f0eff */
[----:B------:R-:W-:Y:S01]  /*5440*/  IMAD R10, R0, 0x8f, RZ ;  /* 0x0000008f000a7824 */ /* 0x000fe200078e02ff */
[----:B------:R-:W-:-:S04]  /*5450*/  IADD3 R22, P4, R22, R26, RZ ;  /* 0x0000001a16167210 */ /* 0x000fc80007f9e0ff */
[----:B------:R-:W-:Y:S01]  /*5460*/  LEA.HI.X.SX32 R17, R10, R27, 0x1, P2 ;  /* 0x0000001b0a117211 */ /* 0x000fe200010f0eff */
[----:B------:R-:W-:Y:S01]  /*5470*/  IMAD R10, R0, 0x96, RZ ;  /* 0x00000096000a7824 */ /* 0x000fe200078e02ff */
[----:B---3--:R-:W-:Y:S02]  /*5480*/  IADD3 R12, P0, R29, R26, RZ ;  /* 0x0000001a1d0c7210 */ /* 0x008fe40007f1e0ff */
[----:B------:R-:W-:Y:S02]  /*5490*/  MOV R29, R5 ;  /* 0x00000005001d7202 */ /* 0x000fe40000000f00 */
[----:B------:R-:W-:Y:S01]  /*54a0*/  LEA.HI.X.SX32 R29, R10, R27, 0x1, P3 ;  /* 0x0000001b0a1d7211 */ /* 0x000fe200018f0eff */
[C---:B------:R-:W-:Y:S02]  /*54b0*/  IMAD R10, R0.reuse, 0x16c, RZ ;  /* 0x0000016c000a7824 */ /* 0x040fe400078e02ff */
[C---:B------:R-:W-:Y:S02]  /*54c0*/  IMAD R5, R0.reuse, 0x14e, RZ ;  /* 0x0000014e00057824 */ /* 0x040fe400078e02ff */
[----:B------:R-:W-:-:S02]  /*54d0*/  IMAD R18, R0, 0xa6, RZ ;  /* 0x000000a600127824 */ /* 0x000fc400078e02ff */
[----:B------:R-:W-:-:S05]  /*54e0*/  IMAD R16, R0, 0x15e, RZ ;  /* 0x0000015e00107824 */ /* 0x000fca00078e02ff */
[----:B------:R-:W-:Y:S02]  /*54f0*/  IADD3 R16, P3, R16, R26, RZ ;  /* 0x0000001a10107210 */ /* 0x000fe40007f7e0ff */
[----:B--2---:R-:W-:-:S05]  /*5500*/  LEA.HI.X.SX32 R15, R25, R27, 0x1, P5 ;  /* 0x0000001b190f7211 */ /* 0x004fca00028f0eff */
[----:B------:R0:W-:Y:S04]  /*5510*/  STL.64 [R1+0x90], R14 ;  /* 0x0000900e01007387 */ /* 0x0001e80000100a00 */
[----:B------:R-:W-:Y:S04]  /*5520*/  STL [R1+0x8c], R13 ;  /* 0x00008c0d01007387 */ /* 0x000fe80000100800 */
[----:B------:R1:W-:Y:S01]  /*5530*/  STL [R1+0x84], R11 ;  /* 0x0000840b01007387 */ /* 0x0003e20000100800 */
[----:B0-----:R-:W-:Y:S01]  /*5540*/  IADD3 R14, P5, R24, R26, RZ ;  /* 0x0000001a180e7210 */ /* 0x001fe20007fbe0ff */
[----:B------:R-:W-:-:S02]  /*5550*/  IMAD.MOV.U32 R24, RZ, RZ, R20 ;  /* 0x000000ffff187224 */ /* 0x000fc400078e0014 */
[----:B-1----:R-:W-:Y:S01]  /*5560*/  IMAD R11, R0, 0x15c, RZ ;  /* 0x0000015c000b7824 */ /* 0x002fe200078e02ff */
[----:B------:R-:W-:-:S04]  /*5570*/  MOV R25, R21 ;  /* 0x0000001500197202 */ /* 0x000fc80000000f00 */
[----:B------:R-:W-:Y:S01]  /*5580*/  IADD3 R24, P2, R11, R26, RZ ;  /* 0x0000001a0b187210 */ /* 0x000fe20007f5e0ff */
[----:B------:R-:W-:Y:S01]  /*5590*/  IMAD R11, R0, 0x97, RZ ;  /* 0x00000097000b7824 */ /* 0x000fe200078e02ff */
[----:B------:R-:W-:-:S04]  /*55a0*/  LEA.HI.X.SX32 R25, R2, R27, 0x1, P1 ;  /* 0x0000001b02197211 */ /* 0x000fc800008f0eff */
[-C--:B------:R-:W-:Y:S01]  /*55b0*/  LEA.HI.X.SX32 R23, R11, R27.reuse, 0x1, P4 ;  /* 0x0000001b0b177211 */ /* 0x080fe200020f0eff */
[----:B------:R-:W-:Y:S01]  /*55c0*/  STL [R1+0x7c], R25 ;  /* 0x00007c1901007387 */ /* 0x000fe20000100800 */
[----:B------:R-:W-:-:S03]  /*55d0*/  LEA.HI.X.SX32 R15, R3, R27, 0x1, P5 ;  /* 0x0000001b030f7211 */ /* 0x000fc600028f0eff */
[----:B------:R-:W-:Y:S01]  /*55e0*/  STL [R1+0x74], R17 ;  /* 0x0000741101007387 */ /* 0x000fe20000100800 */
[----:B------:R-:W-:-:S03]  /*55f0*/  IMAD R11, R0, 0x16e, RZ ;  /* 0x0000016e000b7824 */ /* 0x000fc600078e02ff */
[----:B------:R-:W-:Y:S01]  /*5600*/  STL [R1+0x6c], R29 ;  /* 0x00006c1d01007387 */ /* 0x000fe20000100800 */
[----:B------:R-:W-:-:S03]  /*5610*/  IADD3 R20, P6, R28, R26, RZ ;  /* 0x0000001a1c147210 */ /* 0x000fc60007fde0ff */
[----:B------:R0:W-:Y:S04]  /*5620*/  STL.64 [R1+0x60], R22 ;  /* 0x0000601601007387 */ /* 0x0001e80000100a00 */
[----:B------:R1:W-:Y:S01]  /*5630*/  STL.64 [R1+0x58], R14 ;  /* 0x0000580e01007387 */ /* 0x0003e20000100a00 */
[-C--:B0-----:R-:W-:Y:S01]  /*5640*/  IADD3 R22, P4, R10, R26.reuse, RZ ;  /* 0x0000001a0a167210 */ /* 0x081fe20007f9e0ff */
[C---:B------:R-:W-:Y:S01]  /*5650*/  IMAD R10, R0.reuse, 0x9f, RZ ;  /* 0x0000009f000a7824 */ /* 0x040fe200078e02ff */
[----:B-1----:R-:W-:Y:S01]  /*5660*/  IADD3 R14, P5, R11, R26, RZ ;  /* 0x0000001a0b0e7210 */ /* 0x002fe20007fbe0ff */
[----:B------:R-:W-:-:S03]  /*5670*/  IMAD R11, R0, 0x17c, RZ ;  /* 0x0000017c000b7824 */ /* 0x000fc600078e02ff */
[----:B------:R-:W-:Y:S01]  /*5680*/  LEA.HI.X.SX32 R21, R10, R27, 0x1, P6 ;  /* 0x0000001b0a157211 */ /* 0x000fe200030f0eff */
[----:B------:R-:W-:Y:S01]  /*5690*/  IMAD.MOV.U32 R28, RZ, RZ, R4 ;  /* 0x000000ffff1c7224 */ /* 0x000fe200078e0004 */
[----:B------:R-:W-:-:S03]  /*56a0*/  IADD3 R4, P1, R5, R26, RZ ;  /* 0x0000001a05047210 */ /* 0x000fc60007f3e0ff */
[----:B------:R0:W-:Y:S01]  /*56b0*/  STL.64 [R1+0x50], R20 ;  /* 0x0000501401007387 */ /* 0x0001e20000100a00 */
[-C--:B------:R-:W-:Y:S01]  /*56c0*/  LEA.HI.X.SX32 R13, R18, R27.reuse, 0x1, P0 ;  /* 0x0000001b120d7211 */ /* 0x080fe200000f0eff */
[----:B------:R-:W-:Y:S01]  /*56d0*/  IMAD R18, R0, 0xaf, RZ ;  /* 0x000000af00127824 */ /* 0x000fe200078e02ff */
[-C--:B------:R-:W-:Y:S02]  /*56e0*/  LEA.HI.X.SX32 R25, R6, R27.reuse, 0x1, P2 ;  /* 0x0000001b06197211 */ /* 0x080fe400010f0eff */
[----:B0-----:R-:W-:Y:S01]  /*56f0*/  IADD3 R20, P6, R11, R26, RZ ;  /* 0x0000001a0b147210 */ /* 0x001fe20007fde0ff */
[----:B------:R-:W-:Y:S01]  /*5700*/  IMAD R11, R0, 0xa7, RZ ;  /* 0x000000a7000b7824 */ /* 0x000fe200078e02ff */
[----:B------:R-:W-:-:S04]  /*5710*/  LEA.HI.X.SX32 R17, R18, R27, 0x1, P3 ;  /* 0x0000001b12117211 */ /* 0x000fc800018f0eff */
[----:B------:R-:W-:Y:S01]  /*5720*/  LEA.HI.X.SX32 R5, R11, R27, 0x1, P1 ;  /* 0x0000001b0b057211 */ /* 0x000fe200008f0eff */
[----:B------:R0:W-:Y:S01]  /*5730*/  STL.64 [R1+0x48], R12 ;  /* 0x0000480c01007387 */ /* 0x0001e20000100a00 */
[----:B------:R-:W-:-:S03]  /*5740*/  IMAD R10, R0, 0x17e, RZ ;  /* 0x0000017e000a7824 */ /* 0x000fc600078e02ff */
[----:B------:R-:W-:Y:S01]  /*5750*/  STL.64 [R1+0x40], R4 ;  /* 0x0000400401007387 */ /* 0x000fe20000100a00 */
[----:B------:R-:W-:-:S03]  /*5760*/  IMAD R18, R0, 0xb7, RZ ;  /* 0x000000b700127824 */ /* 0x000fc600078e02ff */
[----:B------:R-:W-:Y:S04]  /*5770*/  STL.64 [R1+0x38], R24 ;  /* 0x0000381801007387 */ /* 0x000fe80000100a00 */
[----:B------:R1:W-:Y:S01]  /*5780*/  STL.64 [R1+0x30], R16 ;  /* 0x0000301001007387 */ /* 0x0003e20000100a00 */
[----:B------:R-:W-:Y:S01]  /*5790*/  IMAD R2, R0, 0xbf, RZ ;  /* 0x000000bf00027824 */ /* 0x000fe200078e02ff */
[----:B0-----:R-:W-:Y:S02]  /*57a0*/  IADD3 R12, P0, R10, R26, RZ ;  /* 0x0000001a0a0c7210 */ /* 0x001fe40007f1e0ff */
[-C--:B------:R-:W-:Y:S01]  /*57b0*/  LEA.HI.X.SX32 R15, R18, R27.reuse, 0x1, P5 ;  /* 0x0000001b120f7211 */ /* 0x080fe200028f0eff */
[----:B-1----:R-:W-:Y:S01]  /*57c0*/  IMAD R17, R0, 0xb6, RZ ;  /* 0x000000b600117824 */ /* 0x002fe200078e02ff */
[----:B------:R-:W-:-:S04]  /*57d0*/  LEA.HI.X.SX32 R21, R7, R27, 0x1, P6 ;  /* 0x0000001b07157211 */ /* 0x000fc800030f0eff */
[-C--:B------:R-:W-:Y:S01]  /*57e0*/  LEA.HI.X.SX32 R23, R17, R27.reuse, 0x1, P4 ;  /* 0x0000001b11177211 */ /* 0x080fe200020f0eff */
[----:B------:R-:W-:Y:S01]  /*57f0*/  IMAD R5, R0, 0x18e, RZ ;  /* 0x0000018e00057824 */ /* 0x000fe200078e02ff */
[----:B------:R-:W-:Y:S01]  /*5800*/  LEA.HI.X.SX32 R13, R2, R27, 0x1, P0 ;  /* 0x0000001b020d7211 */ /* 0x000fe200000f0eff */
[C---:B------:R-:W-:Y:S02]  /*5810*/  IMAD R10, R0.reuse, 0x18c, RZ ;  /* 0x0000018c000a7824 */ /* 0x040fe400078e02ff */
[----:B------:R-:W-:Y:S01]  /*5820*/  STL.64 [R1+0x28], R22 ;  /* 0x0000281601007387 */ /* 0x000fe20000100a00 */
[C---:B------:R-:W-:Y:S02]  /*5830*/  IMAD R25, R0.reuse, 0x19c, RZ ;  /* 0x0000019c00197824 */ /* 0x040fe400078e02ff */
[C---:B------:R-:W-:Y:S01]  /*5840*/  IMAD R16, R0.reuse, 0x19e, RZ ;  /* 0x0000019e00107824 */ /* 0x040fe200078e02ff */
[----:B------:R-:W-:Y:S01]  /*5850*/  STL.64 [R1+0x20], R14 ;  /* 0x0000200e01007387 */ /* 0x000fe20000100a00 */
[----:B------:R-:W-:Y:S01]  /*5860*/  IMAD R2, R0, 0xc7, RZ ;  /* 0x000000c700027824 */ /* 0x000fe200078e02ff */
[----:B------:R-:W-:-:S02]  /*5870*/  IADD3 R4, P2, R5, R26, RZ ;  /* 0x0000001a05047210 */ /* 0x000fc40007f5e0ff */
[----:B------:R-:W-:Y:S01]  /*5880*/  STL.64 [R1+0x18], R20 ;  /* 0x0000181401007387 */ /* 0x000fe20000100a00 */
[----:B------:R-:W-:-:S03]  /*5890*/  IADD3 R10, P1, R10, R26, RZ ;  /* 0x0000001a0a0a7210 */ /* 0x000fc60007f3e0ff */
[----:B------:R0:W-:Y:S01]  /*58a0*/  STL.64 [R1+0x10], R12 ;  /* 0x0000100c01007387 */ /* 0x0001e20000100a00 */
[-C--:B------:R-:W-:Y:S01]  /*58b0*/  IADD3 R28, P3, R25, R26.reuse, RZ ;  /* 0x0000001a191c7210 */ /* 0x080fe20007f7e0ff */
[----:B------:R-:W-:Y:S01]  /*58c0*/  IMAD R3, R0, 0xcf, RZ ;  /* 0x000000cf00037824 */ /* 0x000fe200078e02ff */
[-C--:B------:R-:W-:Y:S01]  /*58d0*/  IADD3 R16, P4, R16, R26.reuse, RZ ;  /* 0x0000001a10107210 */ /* 0x080fe20007f9e0ff */
[----:B------:R-:W-:Y:S01]  /*58e0*/  IMAD R24, R0, 0x1ac, RZ ;  /* 0x000001ac00187824 */ /* 0x000fe200078e02ff */
[-C--:B------:R-:W-:Y:S01]  /*58f0*/  LEA.HI.X.SX32 R5, R2, R27.reuse, 0x1, P2 ;  /* 0x0000001b02057211 */ /* 0x080fe200010f0eff */
[----:B0-----:R-:W-:Y:S01]  /*5900*/  IMAD R13, R0, 0xc6, RZ ;  /* 0x000000c6000d7824 */ /* 0x001fe200078e02ff */
[-C--:B------:R-:W-:Y:S01]  /*5910*/  LEA.HI.X.SX32 R29, R8, R27.reuse, 0x1, P3 ;  /* 0x0000001b081d7211 */ /* 0x080fe200018f0eff */
[C---:B------:R-:W-:Y:S01]  /*5920*/  IMAD R14, R0.reuse, 0x1ae, RZ ;  /* 0x000001ae000e7824 */ /* 0x040fe200078e02ff */
[-C--:B------:R-:W-:Y:S02]  /*5930*/  LEA.HI.X.SX32 R17, R3, R27.reuse, 0x1, P4 ;  /* 0x0000001b03117211 */ /* 0x080fe400020f0eff */
[----:B------:R-:W-:Y:S01]  /*5940*/  LEA.HI.X.SX32 R11, R13, R27, 0x1, P1 ;  /* 0x0000001b0d0b7211 */ /* 0x000fe200008f0eff */
[----:B------:R-:W-:Y:S01]  /*5950*/  IMAD R6, R0, 0xd6, RZ ;  /* 0x000000d600067824 */ /* 0x000fe200078e02ff */
[-C--:B------:R-:W-:Y:S01]  /*5960*/  IADD3 R24, P5, R24, R26.reuse, RZ ;  /* 0x0000001a18187210 */ /* 0x080fe20007fbe0ff */
[----:B------:R-:W-:Y:S01]  /*5970*/  STL.64 [R1+0xd60], R4 ;  /* 0x000d600401007387 */ /* 0x000fe20000100a00 */
[----:B------:R-:W-:Y:S01]  /*5980*/  IMAD R3, R0, 0xd7, RZ ;  /* 0x000000d700037824 */ /* 0x000fe200078e02ff */
[----:B------:R-:W-:-:S02]  /*5990*/  IADD3 R14, P6, R14, R26, RZ ;  /* 0x0000001a0e0e7210 */ /* 0x000fc40007fde0ff */
[----:B------:R-:W-:Y:S01]  /*59a0*/  STL.64 [R1+0x8], R10 ;  /* 0x0000080a01007387 */ /* 0x000fe20000100a00 */
[----:B------:R-:W-:-:S03]  /*59b0*/  LEA.HI.X.SX32 R25, R6, R27, 0x1, P5 ;  /* 0x0000001b06197211 */ /* 0x000fc600028f0eff */
[----:B------:R-:W-:Y:S04]  /*59c0*/  STL.64 [R1+0xd68], R28 ;  /* 0x000d681c01007387 */ /* 0x000fe80000100a00 */
[----:B------:R0:W-:Y:S01]  /*59d0*/  STL.64 [R1+0xd70], R16 ;  /* 0x000d701001007387 */ /* 0x0001e20000100a00 */
[----:B------:R-:W-:-:S03]  /*59e0*/  LEA.HI.X.SX32 R15, R3, R27, 0x1, P6 ;  /* 0x0000001b030f7211 */ /* 0x000fc600030f0eff */
[----:B0-----:R-:W2:Y:S04]  /*59f0*/  LDL.LU R16, [R1+0x3a4] ;  /* 0x0003a40001107983 */ /* 0x001ea80000300800 */
[----:B------:R-:W3:Y:S04]  /*5a00*/  LDL.LU R17, [R1+0x3a0] ;  /* 0x0003a00001117983 */ /* 0x000ee80000300800 */
[----:B------:R-:W4:Y:S04]  /*5a10*/  LDL.LU R28, [R1+0x39c] ;  /* 0x00039c00011c7983 */ /* 0x000f280000300800 */
[----:B------:R-:W5:Y:S04]  /*5a20*/  LDL.LU R29, [R1+0x398] ;  /* 0x00039800011d7983 */ /* 0x000f680000300800 */
[----:B------:R-:W2:Y:S04]  /*5a30*/  LDL.LU R4, [R1+0x3c8] ;  /* 0x0003c80001047983 */ /* 0x000ea80000300800 */
[----:B------:R0:W-:Y:S04]  /*5a40*/  STL.64 [R1+0xd78], R24 ;  /* 0x000d781801007387 */ /* 0x0001e80000100a00 */
[----:B0-----:R-:W2:Y:S04]  /*5a50*/  LDL.LU R24, [R1+0x3ac] ;  /* 0x0003ac0001187983 */ /* 0x001ea80000300800 */
[----:B------:R-:W2:Y:S04]  /*5a60*/  LDL.LU R25, [R1+0x3a8] ;  /* 0x0003a80001197983 */ /* 0x000ea80000300800 */
[----:B------:R0:W-:Y:S04]  /*5a70*/  STL.64 [R1+0xd80], R14 ;  /* 0x000d800e01007387 */ /* 0x0001e80000100a00 */
[----:B0-----:R-:W2:Y:S01]  /*5a80*/  LDL.LU R15, [R1+0x3b0] ;  /* 0x0003b000010f7983 */ /* 0x001ea20000300800 */
[----:B------:R-:W-:-:S02]  /*5a90*/  IMAD R20, R0, 0x1cc, RZ ;  /* 0x000001cc00147824 */ /* 0x000fc400078e02ff */
[----:B------:R-:W-:-:S03]  /*5aa0*/  IMAD R5, R0, 0xe6, RZ ;  /* 0x000000e600057824 */ /* 0x000fc600078e02ff */
[----:B------:R-:W-:-:S04]  /*5ab0*/  IADD3 R20, P2, R20, R26, RZ ;  /* 0x0000001a14147210 */ /* 0x000fc80007f5e0ff */
[----:B------:R-:W-:Y:S02]  /*5ac0*/  LEA.HI.X.SX32 R21, R5, R27, 0x1, P2 ;  /* 0x0000001b05157211 */ /* 0x000fe400010f0eff */
[----:B------:R-:W0:Y:S01]  /*5ad0*/  S2R R5, SR_TID.X ;  /* 0x0000000000057919 */ /* 0x000e220000002100 */
[C---:B------:R-:W-:Y:S02]  /*5ae0*/  IMAD R22, R0.reuse, 0x1bc, RZ ;  /* 0x000001bc00167824 */ /* 0x040fe400078e02ff */
[C---:B------:R-:W-:Y:S02]  /*5af0*/  IMAD R12, R0.reuse, 0x1be, RZ ;  /* 0x000001be000c7824 */ /* 0x040fe400078e02ff */
[----:B------:R-:W-:Y:S01]  /*5b00*/  IMAD R10, R0, 0x1ce, RZ ;  /* 0x000001ce000a7824 */ /* 0x000fe200078e02ff */
[-C--:B------:R-:W-:Y:S01]  /*5b10*/  IADD3 R22, P0, R22, R26.reuse, RZ ;  /* 0x0000001a16167210 */ /* 0x080fe20007f1e0ff */
[----:B------:R-:W-:Y:S01]  /*5b20*/  IMAD R2, R0, 0x1dc, RZ ;  /* 0x000001dc00027824 */ /* 0x000fe200078e02ff */
[----:B------:R-:W-:Y:S01]  /*5b30*/  IADD3 R12, P1, R12, R26, RZ ;  /* 0x0000001a0c0c7210 */ /* 0x000fe20007f3e0ff */
[----:B------:R-:W-:-:S02]  /*5b40*/  IMAD R8, R0, 0x1de, RZ ;  /* 0x000001de00087824 */ /* 0x000fc400078e02ff */
[C---:B------:R-:W-:Y:S02]  /*5b50*/  IMAD R18, R0.reuse, 0x1ec, RZ ;  /* 0x000001ec00127824 */ /* 0x040fe400078e02ff */
[C---:B------:R-:W-:Y:S02]  /*5b60*/  IMAD R6, R0.reuse, 0x1ee, RZ ;  /* 0x000001ee00067824 */ /* 0x040fe400078e02ff */
[C---:B------:R-:W-:Y:S02]  /*5b70*/  IMAD R7, R0.reuse, 0xdf, RZ ;  /* 0x000000df00077824 */ /* 0x040fe400078e02ff */
[----:B------:R-:W-:Y:S01]  /*5b80*/  IMAD R3, R0, 0x1fc, RZ ;  /* 0x000001fc00037824 */ /* 0x000fe200078e02ff */
[----:B------:R-:W-:Y:S01]  /*5b90*/  LEA.HI.X.SX32 R23, R9, R27, 0x1, P0 ;  /* 0x0000001b09177211 */ /* 0x000fe200000f0eff */
[----:B------:R-:W-:Y:S01]  /*5ba0*/  IMAD.MOV.U32 R14, RZ, RZ, c[0x0][0x198] ;  /* 0x00006600ff0e7624 */ /* 0x000fe200078e00ff */
[-C--:B------:R-:W-:Y:S02]  /*5bb0*/  IADD3 R10, P3, R10, R26.reuse, RZ ;  /* 0x0000001a0a0a7210 */ /* 0x080fe40007f7e0ff */
[----:B------:R-:W-:-:S02]  /*5bc0*/  IADD3 R2, P4, R2, R26, RZ ;  /* 0x0000001a02027210 */ /* 0x000fc40007f9e0ff */
[-C--:B------:R-:W-:Y:S02]  /*5bd0*/  IADD3 R8, P5, R8, R26.reuse, RZ ;  /* 0x0000001a08087210 */ /* 0x080fe40007fbe0ff */
[-C--:B------:R-:W-:Y:S02]  /*5be0*/  IADD3 R18, P6, R18, R26.reuse, RZ ;  /* 0x0000001a12127210 */ /* 0x080fe40007fde0ff */
[-C--:B------:R-:W-:Y:S02]  /*5bf0*/  IADD3 R6, P0, R6, R26.reuse, RZ ;  /* 0x0000001a06067210 */ /* 0x080fe40007f1e0ff */
[----:B------:R-:W-:Y:S02]  /*5c00*/  LEA.HI.X.SX32 R13, R7, R27, 0x1, P1 ;  /* 0x0000001b070d7211 */ /* 0x000fe400008f0eff */
[----:B------:R-:W-:Y:S01]  /*5c10*/  IADD3 R26, P1, R3, R26, RZ ;  /* 0x0000001a031a7210 */ /* 0x000fe20007f3e0ff */
[----:B------:R-:W-:Y:S02]  /*5c20*/  IMAD R3, R0, 0xe7, RZ ;  /* 0x000000e700037824 */ /* 0x000fe400078e02ff */
[----:B------:R-:W-:Y:S01]  /*5c30*/  IMAD R14, R14, 0xf6, RZ ;  /* 0x000000f60e0e7824 */ /* 0x000fe200078e02ff */
[----:B0-----:R-:W-:-:S02]  /*5c40*/  LOP3.LUT R5, R5, 0xff, RZ, 0xc0, !PT ;  /* 0x000000ff05057812 */ /* 0x001fc400078ec0ff */
[-C--:B------:R-:W-:Y:S02]  /*5c50*/  LEA.HI.X.SX32 R11, R3, R27.reuse, 0x1, P3 ;  /* 0x0000001b030b7211 */ /* 0x080fe400018f0eff */
[-C--:B------:R-:W-:Y:S02]  /*5c60*/  LEA.HI.X.SX32 R3, R19, R27.reuse, 0x1, P4 ;  /* 0x0000001b13037211 */ /* 0x080fe400020f0eff */
[----:B------:R-:W-:Y:S02]  /*5c70*/  LEA.HI.X.SX32 R19, R14, R27, 0x1, P6 ;  /* 0x0000001b0e137211 */ /* 0x000fe400030f0eff */
[----:B------:R-:W-:Y:S01]  /*5c80*/  MOV R14, c[0x0][0x198] ;  /* 0x00006600000e7a02 */ /* 0x000fe20000000f00 */
[C---:B------:R-:W-:Y:S02]  /*5c90*/  IMAD R7, R0.reuse, 0xef, RZ ;  /* 0x000000ef00077824 */ /* 0x040fe400078e02ff */
[----:B------:R-:W-:Y:S02]  /*5ca0*/  IMAD R0, R0, 0xf7, RZ ;  /* 0x000000f700007824 */ /* 0x000fe400078e02ff */
[----:B------:R-:W-:-:S02]  /*5cb0*/  IMAD.SHL.U32 R5, R5, 0x2, RZ ;  /* 0x0000000205057824 */ /* 0x000fc400078e00ff */
[----:B------:R-:W-:Y:S01]  /*5cc0*/  IMAD R14, R14, 0xfe, RZ ;  /* 0x000000fe0e0e7824 */ /* 0x000fe200078e02ff */
[----:B------:R-:W-:Y:S01]  /*5cd0*/  STL.64 [R1+0xd88], R22 ;  /* 0x000d881601007387 */ /* 0x000fe20000100a00 */
[-C--:B------:R-:W-:Y:S02]  /*5ce0*/  LEA.HI.X.SX32 R9, R7, R27.reuse, 0x1, P5 ;  /* 0x0000001b07097211 */ /* 0x080fe400028f0eff */
[-C--:B------:R-:W-:Y:S01]  /*5cf0*/  LEA.HI.X.SX32 R7, R0, R27.reuse, 0x1, P0 ;  /* 0x0000001b00077211 */ /* 0x080fe200000f0eff */
[----:B------:R-:W-:Y:S01]  /*5d00*/  STL.64 [R1+0xd90], R12 ;  /* 0x000d900c01007387 */ /* 0x000fe20000100a00 */
[----:B------:R-:W-:-:S03]  /*5d10*/  LEA.HI.X.SX32 R27, R14, R27, 0x1, P1 ;  /* 0x0000001b0e1b7211 */ /* 0x000fc600008f0eff */
[----:B------:R-:W-:Y:S04]  /*5d20*/  STL.64 [R1+0xd98], R20 ;  /* 0x000d981401007387 */ /* 0x000fe80000100a00 */
[----:B------:R-:W-:Y:S04]  /*5d30*/  STL.64 [R1+0xda0], R10 ;  /* 0x000da00a01007387 */ /* 0x000fe80000100a00 */
[----:B------:R0:W-:Y:S04]  /*5d40*/  STL.64 [R1+0xda8], R2 ;  /* 0x000da80201007387 */ /* 0x0001e80000100a00 */
[----:B------:R-:W-:Y:S04]  /*5d50*/  STL.64 [R1+0xdb0], R8 ;  /* 0x000db00801007387 */ /* 0x000fe80000100a00 */
[----:B------:R-:W-:Y:S01]  /*5d60*/  STL.64 [R1+0xdb8], R18 ;  /* 0x000db81201007387 */ /* 0x000fe20000100a00 */
[----:B0-----:R-:W-:-:S03]  /*5d70*/  LOP3.LUT R2, R5, 0x10, RZ, 0x3c, !PT ;  /* 0x0000001005027812 */ /* 0x001fc600078e3cff */
[----:B------:R-:W-:Y:S04]  /*5d80*/  STL.64 [R1+0xdc0], R6 ;  /* 0x000dc00601007387 */ /* 0x000fe80000100a00 */
[----:B------:R-:W-:Y:S04]  /*5d90*/  STL.64 [R1+0xdc8], R26 ;  /* 0x000dc81a01007387 */ /* 0x000fe80000100a00 */
[----:B--2---:R-:W-:Y:S04]  /*5da0*/  STS.U16 [R5+0x7000], R15 ;  /* 0x0070000f05007388 */ /* 0x004fe80000000400 */
[----:B------:R-:W-:Y:S04]  /*5db0*/  STS.U16 [R5+0xe000], R24 ;  /* 0x00e0001805007388 */ /* 0x000fe80000000400 */
[----:B------:R-:W-:Y:S04]  /*5dc0*/  STS.U16 [R5+0x1c000], R25 ;  /* 0x01c0001905007388 */ /* 0x000fe80000000400 */
[----:B------:R-:W-:Y:S04]  /*5dd0*/  STS.U16 [R5+0x1d000], R16 ;  /* 0x01d0001005007388 */ /* 0x000fe80000000400 */
[----:B---3--:R-:W-:Y:S04]  /*5de0*/  STS.U16 [R5+0xf000], R17 ;  /* 0x00f0001105007388 */ /* 0x008fe80000000400 */
[----:B----4-:R-:W-:Y:S04]  /*5df0*/  STS.U16 [R5+0x1e000], R28 ;  /* 0x01e0001c05007388 */ /* 0x010fe80000000400 */
[----:B-----5:R0:W-:Y:S04]  /*5e00*/  STS.U16 [R5+0x1f000], R29 ;  /* 0x01f0001d05007388 */ /* 0x0201e80000000400 */
[----:B------:R1:W-:Y:S04]  /*5e10*/  STS.U16 [R2+0x1200], R4 ;  /* 0x0012000402007388 */ /* 0x0003e80000000400 */
[----:B0-----:R-:W2:Y:S04]  /*5e20*/  LDL.LU R29, [R1+0x394] ;  /* 0x00039400011d7983 */ /* 0x001ea80000300800 */
[----:B------:R0:W-:Y:S04]  /*5e30*/  STL [R1+0xe5c], R5 ;  /* 0x000e5c0501007387 */ /* 0x0001e80000100800 */
[----:B-1----:R-:W3:Y:S04]  /*5e40*/  LDL.LU R4, [R1+0x390] ;  /* 0x0003900001047983 */ /* 0x002ee80000300800 */
[----:B0-----:R-:W4:Y:S04]  /*5e50*/  LDL.LU R5, [R1+0x388] ;  /* 0x0003880001057983 */ /* 0x001f280000300800 */
[----:B----4-:R0:W-:Y:S04]  /*5e60*/  STL [R1+0xe60], R5 ;  /* 0x000e600501007387 */ /* 0x0101e80000100800 */
[----:B0-----:R-:W4:Y:S04]  /*5e70*/  LDL.LU R5, [R1+0x38c] ;  /* 0x00038c0001057983 */ /* 0x001f280000300800 */
[----:B------:R-:W5:Y:S04]  /*5e80*/  LDL.LU R26, [R1+0x384] ;  /* 0x00038400011a7983 */ /* 0x000f680000300800 */
        /* <DEDUP_REMOVED lines=23> */
[----:B--2---:R0:W-:Y:S04]  /*6000*/  STS.U16 [R2+0x10200], R29 ;  /* 0x0102001d02007388 */ /* 0x0041e80000000400 */
[----:B------:R-:W2:Y:S04]  /*6010*/  LDL.LU R28, [R1+0x320] ;  /* 0x00032000011c7983 */ /* 0x000ea80000300800 */
[----:B---3--:R1:W-:Y:S04]  /*6020*/  STS.U16 [R2+0x11200], R4 ;  /* 0x0112000402007388 */ /* 0x0083e80000000400 */
[----:B0-----:R-:W3:Y:S04]  /*6030*/  LDL.LU R29, [R1+0x31c] ;  /* 0x00031c00011d7983 */ /* 0x001ee80000300800 */
[----:B-1----:R-:W2:Y:S04]  /*6040*/  LDL.LU R4, [R1+0x318] ;  /* 0x0003180001047983 */ /* 0x002ea80000300800 */
[----:B----4-:R0:W-:Y:S04]  /*6050*/  STS.U16 [R2+0x12200], R5 ;  /* 0x0122000502007388 */ /* 0x0101e80000000400 */
[----:B0-----:R-:W4:Y:S04]  /*6060*/  LDL.LU R5, [R1+0xe60] ;  /* 0x000e600001057983 */ /* 0x001f280000300800 */
[----:B----4-:R0:W-:Y:S04]  /*6070*/  STS.U16 [R2+0x13200], R5 ;  /* 0x0132000502007388 */ /* 0x0101e80000000400 */
[----:B0-----:R-:W4:Y:S04]  /*6080*/  LDL.LU R5, [R1+0xe5c] ;  /* 0x000e5c0001057983 */ /* 0x001f280000300800 */
        /* <DEDUP_REMOVED lines=24> */
[----:B--2---:R-:W-:Y:S04]  /*6210*/  STS.U16 [R2+0xe200], R28 ;  /* 0x00e2001c02007388 */ /* 0x004fe80000000400 */
[----:B---3--:R-:W-:Y:S04]  /*6220*/  STS.U16 [R2+0xf200], R29 ;  /* 0x00f2001d02007388 */ /* 0x008fe80000000400 */
[----:B------:R0:W-:Y:S04]  /*6230*/  STS.U16 [R2+0x200], R4 ;  /* 0x0002000402007388 */ /* 0x0001e80000000400 */
[----:B0-----:R-:W2:Y:S01]  /*6240*/  LDL.LU R4, [R1+0x3b8] ;  /* 0x0003b80001047983 */ /* 0x001ea20000300800 */
[----:B----4-:R-:W-:-:S03]  /*6250*/  LOP3.LUT R0, R5, 0x20, RZ, 0x3c, !PT ;  /* 0x0000002005007812 */ /* 0x010fc600078e3cff */
[----:B------:R0:W-:Y:S04]  /*6260*/  STL [R1+0xe50], R5 ;  /* 0x000e500501007387 */ /* 0x0001e80000100800 */
[----:B0-----:R-:W3:Y:S04]  /*6270*/  LDL.LU R5, [R1+0x304] ;  /* 0x0003040001057983 */ /* 0x001ee80000300800 */
[----:B---3--:R0:W-:Y:S04]  /*6280*/  STL [R1+0xe54], R5 ;  /* 0x000e540501007387 */ /* 0x0081e80000100800 */
[----:B0-----:R-:W3:Y:S04]  /*6290*/  LDL.LU R5, [R1+0x310] ;  /* 0x0003100001057983 */ /* 0x001ee80000300800 */
[----:B---3--:R0:W-:Y:S04]  /*62a0*/  STL [R1+0xe58], R5 ;  /* 0x000e580501007387 */ /* 0x0081e80000100800 */
[----:B0-----:R-:W3:Y:S04]  /*62b0*/  LDL.LU R5, [R1+0x3c4] ;  /* 0x0003c40001057983 */ /* 0x001ee80000300800 */
[----:B------:R-:W4:Y:S04]  /*62c0*/  LDL.LU R26, [R1+0x2f8] ;  /* 0x0002f800011a7983 */ /* 0x000f280000300800 */
[----:B------:R-:W5:Y:S04]  /*62d0*/  LDL.LU R27, [R1+0x2f0] ;  /* 0x0002f000011b7983 */ /* 0x000f680000300800 */
[----:B------:R-:W4:Y:S04]  /*62e0*/  LDL.LU R6, [R1+0x2e4] ;  /* 0x0002e40001067983 */ /* 0x000f280000300800 */
        /* <DEDUP_REMOVED lines=22> */
[----:B--2---:R0:W-:Y:S04]  /*6450*/  STS.U16 [R0+0x1400], R4 ;  /* 0x0014000400007388 */ /* 0x0041e80000000400 */
[----:B------:R-:W2:Y:S04]  /*6460*/  LDL.LU R29, [R1+0x200] ;  /* 0x00020000011d7983 */ /* 0x000ea80000300800 */
[----:B0-----:R-:W2:Y:S04]  /*6470*/  LDL.LU R4, [R1+0x1fc] ;  /* 0x0001fc0001047983 */ /* 0x001ea80000300800 */
[----:B---3--:R0:W-:Y:S04]  /*6480*/  STS.U16 [R0+0x2400], R5 ;  /* 0x0024000500007388 */ /* 0x0081e80000000400 */
[----:B0-----:R-:W3:Y:S04]  /*6490*/  LDL.LU R5, [R1+0xe58] ;  /* 0x000e580001057983 */ /* 0x001ee80000300800 */
[----:B---3--:R0:W-:Y:S04]  /*64a0*/  STS.U16 [R0+0x3400], R5 ;  /* 0x0034000500007388 */ /* 0x0081e80000000400 */
[----:B0-----:R-:W3:Y:S04]  /*64b0*/  LDL.LU R5, [R1+0xe54] ;  /* 0x000e540001057983 */ /* 0x001ee80000300800 */
[----:B---3--:R0:W-:Y:S04]  /*64c0*/  STS.U16 [R0+0x4400], R5 ;  /* 0x0044000500007388 */ /* 0x0081e80000000400 */
        /* <DEDUP_REMOVED lines=26> */
[----:B0-----:R-:W2:Y:S04]  /*6670*/  LDL.LU R5, [R1+0xe50] ;  /* 0x000e500001057983 */ /* 0x001ea80000300800 */
[----:B------:R0:W-:Y:S04]  /*6680*/  STS.U16 [R0+0xe400], R4 ;  /* 0x00e4000400007388 */ /* 0x0001e80000000400 */
[----:B0-----:R-:W3:Y:S04]  /*6690*/  LDL.LU R4, [R1+0x1f4] ;  /* 0x0001f40001047983 */ /* 0x001ee80000300800 */
[----:B------:R-:W4:Y:S04]  /*66a0*/  LDL.LU R26, [R1+0x2b4] ;  /* 0x0002b400011a7983 */ /* 0x000f280000300800 */
[----:B----4-:R0:W-:Y:S04]  /*66b0*/  STL [R1+0xe44], R26 ;  /* 0x000e441a01007387 */ /* 0x0101e80000100800 */
[----:B0-----:R-:W4:Y:S04]  /*66c0*/  LDL.LU R26, [R1+0x2c4] ;  /* 0x0002c400011a7983 */ /* 0x001f280000300800 */
[----:B----4-:R0:W-:Y:S04]  /*66d0*/  STL [R1+0xe48], R26 ;  /* 0x000e481a01007387 */ /* 0x0101e80000100800 */
[----:B0-----:R-:W4:Y:S04]  /*66e0*/  LDL.LU R26, [R1+0x2d4] ;  /* 0x0002d400011a7983 */ /* 0x001f280000300800 */
[----:B----4-:R2:W-:Y:S04]  /*66f0*/  STL [R1+0xe4c], R26 ;  /* 0x000e4c1a01007387 */ /* 0x0105e80000100800 */
        /* <DEDUP_REMOVED lines=15> */
[----:B------:R-:W4:Y:S01]  /*67f0*/  LDL.LU R22, [R1+0x1a0] ;  /* 0x0001a00001167983 */ /* 0x000f220000300800 */
[----:B--2---:R-:W-:-:S03]  /*6800*/  LOP3.LUT R26, R5, 0x20, RZ, 0x3c, !PT ;  /* 0x00000020051a7812 */ /* 0x004fc600078e3cff */
[----:B------:R-:W2:Y:S04]  /*6810*/  LDL.LU R23, [R1+0x19c] ;  /* 0x00019c0001177983 */ /* 0x000ea80000300800 */
        /* <DEDUP_REMOVED lines=8> */
[----:B---3--:R0:W-:Y:S04]  /*68a0*/  STS.U16 [R26+0xf400], R4 ;  /* 0x00f400041a007388 */ /* 0x0081e80000000400 */
[----:B0-----:R-:W3:Y:S01]  /*68b0*/  LDL.LU R26, [R1+0xe4c] ;  /* 0x000e4c00011a7983 */ /* 0x001ee20000300800 */
[----:B------:R-:W-:-:S03]  /*68c0*/  LOP3.LUT R2, R5, 0x30, RZ, 0x3c, !PT ;  /* 0x0000003005027812 */ /* 0x000fc600078e3cff */
[----:B------:R-:W2:Y:S04]  /*68d0*/  LDL.LU R4, [R1+0x174] ;  /* 0x0001740001047983 */ /* 0x000ea80000300800 */
[----:B---3--:R0:W-:Y:S04]  /*68e0*/  STS.U16 [R2+0x600], R26 ;  /* 0x0006001a02007388 */ /* 0x0081e80000000400 */
[----:B0-----:R-:W3:Y:S04]  /*68f0*/  LDL.LU R26, [R1+0xe48] ;  /* 0x000e4800011a7983 */ /* 0x001ee80000300800 */
[----:B---3--:R0:W-:Y:S04]  /*6900*/  STS.U16 [R2+0x1600], R26 ;  /* 0x0016001a02007388 */ /* 0x0081e80000000400 */
[----:B0-----:R-:W3:Y:S04]  /*6910*/  LDL.LU R26, [R1+0xe44] ;  /* 0x000e4400011a7983 */ /* 0x001ee80000300800 */
[----:B---3--:R-:W-:Y:S04]  /*6920*/  STS.U16 [R2+0x2600], R26 ;  /* 0x0026001a02007388 */ /* 0x008fe80000000400 */
[----:B----4-:R-:W-:Y:S04]  /*6930*/  STS.U16 [R2+0x3600], R27 ;  /* 0x0036001b02007388 */ /* 0x010fe80000000400 */
[----:B-----5:R-:W-:Y:S04]  /*6940*/  STS.U16 [R2+0x10600], R6 ;  /* 0x0106000602007388 */ /* 0x020fe80000000400 */
[----:B------:R-:W-:Y:S04]  /*6950*/  STS.U16 [R2+0x11600], R7 ;  /* 0x0116000702007388 */ /* 0x000fe80000000400 */
[----:B------:R0:W-:Y:S02]  /*6960*/  STS.U16 [R2+0x12600], R0 ;  /* 0x0126000002007388 */ /* 0x0001e40000000400 */
[----:B0-----:R-:W-:-:S05]  /*6970*/  LOP3.LUT R0, R5, 0x40, RZ, 0x3c, !PT ;  /* 0x0000004005007812 */ /* 0x001fca00078e3cff */
[----:B------:R0:W-:Y:S04]  /*6980*/  STL [R1+0xe40], R0 ;  /* 0x000e400001007387 */ /* 0x0001e80000100800 */
[----:B0-----:R-:W3:Y:S04]  /*6990*/  LDL.LU R0, [R1+0x170] ;  /* 0x0001700001007983 */ /* 0x001ee80000300800 */
[----:B------:R-:W4:Y:S04]  /*69a0*/  LDL.LU R26, [R1+0x3b4] ;  /* 0x0003b400011a7983 */ /* 0x000f280000300800 */
[----:B----4-:R0:W-:Y:S04]  /*69b0*/  STL [R1+0xe30], R26 ;  /* 0x000e301a01007387 */ /* 0x0101e80000100800 */
[----:B0-----:R-:W4:Y:S04]  /*69c0*/  LDL.LU R26, [R1+0x2cc] ;  /* 0x0002cc00011a7983 */ /* 0x001f280000300800 */
[----:B----4-:R0:W-:Y:S04]  /*69d0*/  STL [R1+0xe34], R26 ;  /* 0x000e341a01007387 */ /* 0x0101e80000100800 */
[----:B0-----:R-:W4:Y:S04]  /*69e0*/  LDL.LU R26, [R1+0x15c] ;  /* 0x00015c00011a7983 */ /* 0x001f280000300800 */
[----:B------:R-:W-:Y:S04]  /*69f0*/  STS.U16 [R2+0x13600], R18 ;  /* 0x0136001202007388 */ /* 0x000fe80000000400 */
[----:B------:R-:W-:Y:S04]  /*6a00*/  STS.U16 [R2+0x14600], R19 ;  /* 0x0146001302007388 */ /* 0x000fe80000000400 */
[----:B----4-:R0:W-:Y:S04]  /*6a10*/  STL [R1+0xe3c], R26 ;  /* 0x000e3c1a01007387 */ /* 0x0101e80000100800 */
[----:B0-----:R-:W2:Y:S04]  /*6a20*/  LDL.LU R26, [R1+0x168] ;  /* 0x00016800011a7983 */ /* 0x001ea80000300800 */
[----:B------:R-:W5:Y:S04]  /*6a30*/  LDL.LU R27, [R1+0x2bc] ;  /* 0x0002bc00011b7983 */ /* 0x000f680000300800 */
[----:B------:R0:W-:Y:S04]  /*6a40*/  STS.U16 [R2+0x15600], R8 ;  /* 0x0156000802007388 */ /* 0x0001e80000000400 */
[----:B------:R1:W-:Y:S04]  /*6a50*/  STS.U16 [R2+0x16600], R9 ;  /* 0x0166000902007388 */ /* 0x0003e80000000400 */
        /* <DEDUP_REMOVED lines=18> */
[----:B-----5:R5:W-:Y:S04]  /*6b80*/  STL [R1+0xe38], R27 ;  /* 0x000e381b01007387 */ /* 0x020be80000100800 */
[----:B------:R-:W4:Y:S04]  /*6b90*/  LDL.LU R6, [R1+0x3c0] ;  /* 0x0003c00001067983 */ /* 0x000f280000300800 */
[----:B------:R-:W4:Y:S04]  /*6ba0*/  LDL.LU R7, [R1+0x2b8] ;  /* 0x0002b80001077983 */ /* 0x000f280000300800 */
[----:B------:R-:W4:Y:S04]  /*6bb0*/  LDL.LU R18, [R1+0x308] ;  /* 0x0003080001127983 */ /* 0x000f280000300800 */
[----:B------:R-:W4:Y:S04]  /*6bc0*/  LDL.LU R19, [R1+0x2ac] ;  /* 0x0002ac0001137983 */ /* 0x000f280000300800 */
[----:B0-----:R-:W4:Y:S04]  /*6bd0*/  LDL.LU R8, [R1+0x300] ;  /* 0x0003000001087983 */ /* 0x001f280000300800 */
[----:B-1----:R-:W4:Y:S04]  /*6be0*/  LDL.LU R9, [R1+0x2a0] ;  /* 0x0002a00001097983 */ /* 0x002f280000300800 */
[----:B--2---:R-:W2:Y:S04]  /*6bf0*/  LDL.LU R2, [R1+0x2ec] ;  /* 0x0002ec0001027983 */ /* 0x004ea80000300800 */
        /* <DEDUP_REMOVED lines=8> */
[----:B------:R-:W2:Y:S01]  /*6c80*/  LDL.LU R23, [R1+0x144] ;  /* 0x0001440001177983 */ /* 0x000ea20000300800 */
[----:B-----5:R-:W-:-:S03]  /*6c90*/  LOP3.LUT R27, R5, 0x30, RZ, 0x3c, !PT ;  /* 0x00000030051b7812 */ /* 0x020fc600078e3cff */
[----:B------:R-:W5:Y:S04]  /*6ca0*/  LDL.LU R14, [R1+0x140] ;  /* 0x00014000010e7983 */ /* 0x000f680000300800 */
        /* <DEDUP_REMOVED lines=9> */
[----:B------:R1:W-:Y:S04]  /*6d40*/  STS.U16 [R27+0xe600], R26 ;  /* 0x00e6001a1b007388 */ /* 0x0003e80000000400 */
[----:B0-----:R-:W3:Y:S04]  /*6d50*/  LDL.LU R0, [R1+0xe40] ;  /* 0x000e400001007983 */ /* 0x001ee80000300800 */
[----:B-1----:R-:W2:Y:S04]  /*6d60*/  LDL.LU R26, [R1+0xe3c] ;  /* 0x000e3c00011a7983 */ /* 0x002ea80000300800 */
[----:B--2---:R0:W-:Y:S04]  /*6d70*/  STS.U16 [R27+0xf600], R26 ;  /* 0x00f6001a1b007388 */ /* 0x0041e80000000400 */
[----:B0-----:R-:W2:Y:S04]  /*6d80*/  LDL.LU R27, [R1+0xe38] ;  /* 0x000e3800011b7983 */ /* 0x001ea80000300800 */
[----:B------:R-:W3:Y:S04]  /*6d90*/  LDL.LU R26, [R1+0xe34] ;  /* 0x000e3400011a7983 */ /* 0x000ee80000300800 */
[----:B---3--:R0:W-:Y:S04]  /*6da0*/  STS.U16 [R0+0x1800], R26 ;  /* 0x0018001a00007388 */ /* 0x0081e80000000400 */
[----:B0-----:R-:W3:Y:S04]  /*6db0*/  LDL.LU R26, [R1+0xe30] ;  /* 0x000e3000011a7983 */ /* 0x001ee80000300800 */
[----:B---3--:R-:W-:Y:S04]  /*6dc0*/  STS.U16 [R0+0x2800], R26 ;  /* 0x0028001a00007388 */ /* 0x008fe80000000400 */
[----:B--2---:R-:W-:Y:S04]  /*6dd0*/  STS.U16 [R0+0x3800], R27 ;  /* 0x0038001b00007388 */ /* 0x004fe80000000400 */
[----:B----4-:R-:W-:Y:S04]  /*6de0*/  STS.U16 [R0+0x4800], R6 ;  /* 0x0048000600007388 */ /* 0x010fe80000000400 */
        /* <DEDUP_REMOVED lines=23> */
[----:B------:R0:W-:Y:S02]  /*6f60*/  STS.U16 [R0+0x1b800], R4 ;  /* 0x01b8000400007388 */ /* 0x0001e40000000400 */
[----:B0-----:R-:W-:-:S05]  /*6f70*/  LOP3.LUT R0, R5, 0x50, RZ, 0x3c, !PT ;  /* 0x0000005005007812 */ /* 0x001fca00078e3cff */
[----:B------:R0:W-:Y:S04]  /*6f80*/  STL [R1+0xe28], R0 ;  /* 0x000e280001007387 */ /* 0x0001e80000100800 */
[----:B0-----:R-:W2:Y:S04]  /*6f90*/  LDL.LU R0, [R1+0x118] ;  /* 0x0001180001007983 */ /* 0x001ea80000300800 */
[----:B--2---:R0:W-:Y:S04]  /*6fa0*/  STL [R1+0xe2c], R0 ;  /* 0x000e2c0001007387 */ /* 0x0041e80000100800 */
[----:B0-----:R-:W2:Y:S04]  /*6fb0*/  LDL.LU R0, [R1+0x11c] ;  /* 0x00011c0001007983 */ /* 0x001ea80000300800 */
[----:B------:R-:W3:Y:S04]  /*6fc0*/  LDL.LU R26, [R1+0x110] ;  /* 0x00011000011a7983 */ /* 0x000ee80000300800 */
[----:B---3--:R0:W-:Y:S04]  /*6fd0*/  STL [R1+0xe24], R26 ;  /* 0x000e241a01007387 */ /* 0x0081e80000100800 */
[----:B0-----:R-:W3:Y:S04]  /*6fe0*/  LDL.LU R26, [R1+0x114] ;  /* 0x00011400011a7983 */ /* 0x001ee80000300800 */
[----:B------:R-:W4:Y:S04]  /*6ff0*/  LDL.LU R27, [R1+0x3bc] ;  /* 0x0003bc00011b7983 */ /* 0x000f280000300800 */
[----:B----4-:R0:W-:Y:S04]  /*7000*/  STL [R1+0xe20], R27 ;  /* 0x000e201b01007387 */ /* 0x0101e80000100800 */
[----:B------:R-:W4:Y:S04]  /*7010*/  LDL.LU R6, [R1+0x314] ;  /* 0x0003140001067983 */ /* 0x000f280000300800 */
[----:B------:R-:W5:Y:S04]  /*7020*/  LDL.LU R7, [R1+0x2fc] ;  /* 0x0002fc0001077983 */ /* 0x000f680000300800 */
[----:B------:R-:W3:Y:S04]  /*7030*/  LDL.LU R18, [R1+0x2e8] ;  /* 0x0002e80001127983 */ /* 0x000ee80000300800 */
        /* <DEDUP_REMOVED lines=13> */
[----:B------:R-:W3:Y:S01]  /*7110*/  LDL.LU R14, [R1+0x108] ;  /* 0x00010800010e7983 */ /* 0x000ee20000300800 */
[----:B0-----:R-:W-:-:S03]  /*7120*/  LOP3.LUT R27, R5, 0x40, RZ, 0x3c, !PT ;  /* 0x00000040051b7812 */ /* 0x001fc600078e3cff */
        /* <DEDUP_REMOVED lines=9> */
[----:B--2---:R0:W-:Y:S04]  /*71c0*/  STS.U16 [R27+0x1c800], R0 ;  /* 0x01c800001b007388 */ /* 0x0041e80000000400 */
[----:B0-----:R-:W2:Y:S04]  /*71d0*/  LDL.LU R0, [R1+0xe2c] ;  /* 0x000e2c0001007983 */ /* 0x001ea80000300800 */
[----:B--2---:R0:W-:Y:S04]  /*71e0*/  STS.U16 [R27+0x1d800], R0 ;  /* 0x01d800001b007388 */ /* 0x0041e80000000400 */
[----:B---3--:R1:W-:Y:S04]  /*71f0*/  STS.U16 [R27+0x1e800], R26 ;  /* 0x01e8001a1b007388 */ /* 0x0083e80000000400 */
[----:B0-----:R-:W2:Y:S04]  /*7200*/  LDL.LU R0, [R1+0xe28] ;  /* 0x000e280001007983 */ /* 0x001ea80000300800 */
[----:B-1----:R-:W3:Y:S04]  /*7210*/  LDL.LU R26, [R1+0xe24] ;  /* 0x000e2400011a7983 */ /* 0x002ee80000300800 */
[----:B---3--:R0:W-:Y:S04]  /*7220*/  STS.U16 [R27+0x1f800], R26 ;  /* 0x01f8001a1b007388 */ /* 0x0081e80000000400 */
[----:B0-----:R-:W2:Y:S04]  /*7230*/  LDL.LU R27, [R1+0xe20] ;  /* 0x000e2000011b7983 */ /* 0x001ea80000300800 */
[----:B--2---:R-:W-:Y:S04]  /*7240*/  STS.U16 [R0+0xa00], R27 ;  /* 0x000a001b00007388 */ /* 0x004fe80000000400 */
        /* <DEDUP_REMOVED lines=26> */
[----:B0-----:R-:W2:Y:S04]  /*73f0*/  LDL.LU R0, [R1+0x290] ;  /* 0x0002900001007983 */ /* 0x001ea80000300800 */
[----:B--2---:R0:W-:Y:S04]  /*7400*/  STL [R1+0xdec], R0 ;  /* 0x000dec0001007387 */ /* 0x0041e80000100800 */
        /* <DEDUP_REMOVED lines=23> */
[----:B------:R-:W3:Y:S04]  /*7580*/  LDL.LU.64 R26, [R1+0xb0] ;  /* 0x0000b000011a7983 */ /* 0x000ee80000300a00 */
[----:B---3--:R0:W-:Y:S04]  /*7590*/  STL.64 [R1+0xdd0], R26 ;  /* 0x000dd01a01007387 */ /* 0x0081e80000100a00 */
[----:B0-----:R-:W3:Y:S04]  /*75a0*/  LDL.LU.64 R26, [R1+0xb8] ;  /* 0x0000b800011a7983 */ /* 0x001ee80000300a00 */
[----:B---3--:R0:W-:Y:S04]  /*75b0*/  STL.64 [R1+0xdd8], R26 ;  /* 0x000dd81a01007387 */ /* 0x0081e80000100a00 */
[----:B0-----:R-:W3:Y:S04]  /*75c0*/  LDL.LU.64 R26, [R1+0xc0] ;  /* 0x0000c000011a7983 */ /* 0x001ee80000300a00 */
[----:B------:R-:W0:Y:S04]  /*75d0*/  S2R R5, SR_TID.X ;  /* 0x0000000000057919 */ /* 0x000e280000002100 */
[----:B---3--:R1:W-:Y:S04]  /*75e0*/  STL.64 [R1+0xde0], R26 ;  /* 0x000de01a01007387 */ /* 0x0083e80000100a00 */
[----:B-1----:R-:W3:Y:S01]  /*75f0*/  LDL.LU.64 R26, [R1+0xc8] ;  /* 0x0000c800011a7983 */ /* 0x002ee20000300a00 */
[----:B0-----:R-:W-:-:S03]  /*7600*/  LOP3.LUT R5, R5, 0xff, RZ, 0xc0, !PT ;  /* 0x000000ff05057812 */ /* 0x001fc600078ec0ff */
[----:B---3--:R-:W-:Y:S04]  /*7610*/  STL [R1+0xe0c], R26 ;  /* 0x000e0c1a01007387 */ /* 0x008fe80000100800 */
[----:B------:R0:W-:Y:S04]  /*7620*/  STL [R1+0xde8], R27 ;  /* 0x000de81b01007387 */ /* 0x0001e80000100800 */
[----:B------:R-:W3:Y:S04]  /*7630*/  LDL.LU.64 R6, [R1+0xa8] ;  /* 0x0000a80001067983 */ /* 0x000ee80000300a00 */
[----:B------:R-:W4:Y:S01]  /*7640*/  LDL.LU.64 R18, [R1+0xa0] ;  /* 0x0000a00001127983 */ /* 0x000f220000300a00 */
[----:B0-----:R-:W-:-:S03]  /*7650*/  SHF.L.U32 R27, R5, 0x1, RZ ;  /* 0x00000001051b7819 */ /* 0x001fc600000006ff */
[----:B------:R-:W5:Y:S04]  /*7660*/  LDL.LU.64 R8, [R1+0x98] ;  /* 0x0000980001087983 */ /* 0x000f680000300a00 */
[----:B------:R-:W3:Y:S01]  /*7670*/  LDL.LU.64 R2, [R1+0x90] ;  /* 0x0000900001027983 */ /* 0x000ee20000300a00 */
[----:B------:R-:W-:-:S03]  /*7680*/  LOP3.LUT R26, R27, 0x50, RZ, 0x3c, !PT ;  /* 0x000000501b1a7812 */ /* 0x000fc600078e3cff */
[----:B------:R-:W3:Y:S04]  /*7690*/  LDL.LU.64 R10, [R1+0x88] ;  /* 0x00008800010a7983 */ /* 0x000ee80000300a00 */
        /* <DEDUP_REMOVED lines=8> */
[----:B--2---:R0:W-:Y:S04]  /*7720*/  STS.U16 [R26+0x1ba00], R0 ;  /* 0x01ba00001a007388 */ /* 0x0041e80000000400 */
[----:B0-----:R-:W2:Y:S04]  /*7730*/  LDL.LU R0, [R1+0xe1c] ;  /* 0x000e1c0001007983 */ /* 0x001ea80000300800 */
[----:B--2---:R0:W-:Y:S04]  /*7740*/  STS.U16 [R26+0x1ca00], R0 ;  /* 0x01ca00001a007388 */ /* 0x0041e80000000400 */
[----:B0-----:R-:W2:Y:S04]  /*7750*/  LDL.LU R0, [R1+0xe18] ;  /* 0x000e180001007983 */ /* 0x001ea80000300800 */
[----:B--2---:R0:W-:Y:S04]  /*7760*/  STS.U16 [R26+0x1da00], R0 ;  /* 0x01da00001a007388 */ /* 0x0041e80000000400 */
[----:B0-----:R-:W2:Y:S04]  /*7770*/  LDL.LU R0, [R1+0xe14] ;  /* 0x000e140001007983 */ /* 0x001ea80000300800 */
[----:B--2---:R0:W-:Y:S04]  /*7780*/  STS.U16 [R26+0x1ea00], R0 ;  /* 0x01ea00001a007388 */ /* 0x0041e80000000400 */
[----:B0-----:R-:W2:Y:S01]  /*7790*/  LDL.LU R0, [R1+0xe10] ;  /* 0x000e100001007983 */ /* 0x001ea20000300800 */
[----:B------:R-:W-:-:S03]  /*77a0*/  LOP3.LUT R27, R27, 0x60, RZ, 0x3c, !PT ;  /* 0x000000601b1b7812 */ /* 0x000fc600078e3cff */
[----:B--2---:R0:W-:Y:S04]  /*77b0*/  STS.U16 [R26+0x1fa00], R0 ;  /* 0x01fa00001a007388 */ /* 0x0041e80000000400 */
[----:B0-----:R-:W2:Y:S04]  /*77c0*/  LDL.LU R26, [R1+0xe0c] ;  /* 0x000e0c00011a7983 */ /* 0x001ea80000300800 */
[----:B------:R-:W2:Y:S04]  /*77d0*/  LDL.LU R0, [R1+0xe08] ;  /* 0x000e080001007983 */ /* 0x000ea80000300800 */
[----:B--2---:R0:W-:Y:S04]  /*77e0*/  STS.U16 [R27+0xc00], R0 ;  /* 0x000c00001b007388 */ /* 0x0041e80000000400 */
[----:B0-----:R-:W2:Y:S04]  /*77f0*/  LDL.LU R0, [R1+0xe04] ;  /* 0x000e040001007983 */ /* 0x001ea80000300800 */
        /* <DEDUP_REMOVED lines=14> */
[----:B--2---:R0:W2:Y:S04]  /*78e0*/  LDG.E.U16 R0, [R26.64] ;  /* 0x000000061a007981 */ /* 0x0040a8000c1e1500 */
[----:B0-----:R-:W3:Y:S04]  /*78f0*/  LDL.LU.64 R26, [R1+0xde0] ;  /* 0x000de000011a7983 */ /* 0x001ee80000300a00 */
[----:B--2---:R3:W-:Y:S04]  /*7900*/  STL [R1+0xc8], R0 ;  /* 0x0000c80001007387 */ /* 0x0047e80000100800 */
[----:B---3--:R0:W2:Y:S04]  /*7910*/  LDG.E.U16 R0, [R26.64] ;  /* 0x000000061a007981 */ /* 0x0080a8000c1e1500 */
        /* <DEDUP_REMOVED lines=8> */
[----:B0-----:R0:W2:Y:S04]  /*79a0*/  LDG.E.U16 R0, [R6.64] ;  /* 0x0000000606007981 */ /* 0x0010a8000c1e1500 */
[----:B---3--:R-:W3:Y:S04]  /*79b0*/  LDG.E.U16 R26, [R26.64] ;  /* 0x000000061a1a7981 */ /* 0x008ee8000c1e1500 */
[----:B0-----:R-:W3:Y:S04]  /*79c0*/  LDL.LU.64 R6, [R1+0xdc0] ;  /* 0x000dc00001067983 */ /* 0x001ee80000300a00 */
[----:B--2---:R4:W-:Y:S04]  /*79d0*/  STL [R1+0xa8], R0 ;  /* 0x0000a80001007387 */ /* 0x0049e80000100800 */
[----:B----4-:R0:W2:Y:S04]  /*79e0*/  LDG.E.U16 R0, [R18.64] ;  /* 0x0000000612007981 */ /* 0x0100a8000c1e1500 */
[----:B---3--:R1:W3:Y:S04]  /*79f0*/  LDG.E.U16 R6, [R6.64] ;  /* 0x0000000606067981 */ /* 0x0082e8000c1e1500 */
[----:B0-----:R-:W4:Y:S04]  /*7a00*/  LDL.LU.64 R18, [R1+0xdb8] ;  /* 0x000db80001127983 */ /* 0x001f280000300a00 */
[----:B--2---:R5:W-:Y:S04]  /*7a10*/  STL [R1+0xa0], R0 ;  /* 0x0000a00001007387 */ /* 0x004be80000100800 */
[----:B-----5:R0:W2:Y:S04]  /*7a20*/  LDG.E.U16 R0, [R8.64] ;  /* 0x0000000608007981 */ /* 0x0200a8000c1e1500 */
[----:B----4-:R-:W4:Y:S04]  /*7a30*/  LDG.E.U16 R19, [R18.64] ;  /* 0x0000000612137981 */ /* 0x010f28000c1e1500 */
[----:B0-----:R-:W5:Y:S04]  /*7a40*/  LDL.LU.64 R8, [R1+0xdb0] ;  /* 0x000db00001087983 */ /* 0x001f680000300a00 */
[----:B--2---:R0:W-:Y:S04]  /*7a50*/  STL [R1+0x98], R0 ;  /* 0x0000980001007387 */ /* 0x0041e80000100800 */
[----:B0-----:R0:W2:Y:S04]  /*7a60*/  LDG.E.U16 R0, [R2.64] ;  /* 0x0000000602007981 */ /* 0x0010a8000c1e1500 */
[----:B-----5:R5:W3:Y:S04]  /*7a70*/  LDG.E.U16 R8, [R8.64] ;  /* 0x0000000608087981 */ /* 0x020ae8000c1e1500 */
[----:B0-----:R-:W3:Y:S04]  /*7a80*/  LDL.LU.64 R2, [R1+0xda8] ;  /* 0x000da80001027983 */ /* 0x001ee80000300a00 */
[----:B--2---:R0:W-:Y:S04]  /*7a90*/  STL [R1+0x90], R0 ;  /* 0x0000900001007387 */ /* 0x0041e80000100800 */
[----:B0-----:R0:W2:Y:S04]  /*7aa0*/  LDG.E.U16 R0, [R10.64] ;  /* 0x000000060a007981 */ /* 0x0010a8000c1e1500 */
[----:B0-----:R-:W3:Y:S04]  /*7ab0*/  LDL.LU.64 R10, [R1+0xda0] ;  /* 0x000da000010a7983 */ /* 0x001ee80000300a00 */
[----:B--2---:R0:W-:Y:S04]  /*7ac0*/  STL [R1+0x88], R0 ;  /* 0x0000880001007387 */ /* 0x0041e80000100800 */
[----:B0-----:R0:W2:Y:S04]  /*7ad0*/  LDG.E.U16 R0, [R20.64] ;  /* 0x0000000614007981 */ /* 0x0010a8000c1e1500 */
[----:B---3--:R3:W3:Y:S04]  /*7ae0*/  LDG.E.U16 R10, [R10.64] ;  /* 0x000000060a0a7981 */ /* 0x0086e8000c1e1500 */
        /* <DEDUP_REMOVED lines=26> */
[----:B---3--:R0:W2:Y:S04]  /*7c90*/  LDG.E.U16 R0, [R28.64] ;  /* 0x000000061c007981 */ /* 0x0080a8000c1e1500 */
[----:B0-----:R0:W3:Y:S04]  /*7ca0*/  LDG.E.U16 R29, [R24.64] ;  /* 0x00000006181d7981 */ /* 0x0010e8000c1e1500 */
[----:B------:R1:W2:Y:S04]  /*7cb0*/  LDG.E.U16 R28, [R22.64] ;  /* 0x00000006161c7981 */ /* 0x0002a8000c1e1500 */
[----:B0-----:R0:W4:Y:S04]  /*7cc0*/  LDG.E.U16 R24, [R20.64] ;  /* 0x0000000614187981 */ /* 0x001128000c1e1500 */
[----:B0-----:R0:W4:Y:S04]  /*7cd0*/  LDG.E.U16 R21, [R2.64] ;  /* 0x0000000602157981 */ /* 0x001128000c1e1500 */
[----:B---3--:R-:W-:Y:S04]  /*7ce0*/  STL [R1+0xd3c], R29 ;  /* 0x000d3c1d01007387 */ /* 0x008fe80000100800 */
[----:B-1----:R-:W3:Y:S04]  /*7cf0*/  LDL.LU.64 R22, [R1+0x30] ;  /* 0x0000300001167983 */ /* 0x002ee80000300a00 */
[----:B--2---:R1:W-:Y:S04]  /*7d00*/  STL [R1+0xd40], R28 ;  /* 0x000d401c01007387 */ /* 0x0043e80000100800 */
[----:B-1----:R-:W2:Y:S04]  /*7d10*/  LDL.LU.64 R28, [R1+0x10] ;  /* 0x00001000011c7983 */ /* 0x002ea80000300a00 */
[----:B----4-:R1:W-:Y:S04]  /*7d20*/  STL [R1+0xd44], R24 ;  /* 0x000d441801007387 */ /* 0x0103e80000100800 */
[----:B-1----:R-:W4:Y:S04]  /*7d30*/  LDL.LU.64 R24, [R1+0x20] ;  /* 0x0000200001187983 */ /* 0x002f280000300a00 */
[----:B0-----:R-:W2:Y:S04]  /*7d40*/  LDL.LU.64 R2, [R1+0x80] ;  /* 0x0000800001027983 */ /* 0x001ea80000300a00 */
[----:B------:R0:W-:Y:S04]  /*7d50*/  STL [R1+0xd48], R21 ;  /* 0x000d481501007387 */ /* 0x0001e80000100800 */
[----:B0-----:R-:W5:Y:S04]  /*7d60*/  LDL.LU.64 R20, [R1+0x40] ;  /* 0x0000400001147983 */ /* 0x001f680000300a00 */
[----:B---3--:R4:W3:Y:S04]  /*7d70*/  LDG.E.U16 R22, [R22.64] ;  /* 0x0000000616167981 */ /* 0x0088e8000c1e1500 */
[----:B--2---:R-:W2:Y:S04]  /*7d80*/  LDG.E.U16 R2, [R2.64] ;  /* 0x0000000602027981 */ /* 0x004ea8000c1e1500 */
[----:B------:R0:W-:Y:S04]  /*7d90*/  STL [R1+0xd4c], R19 ;  /* 0x000d4c1301007387 */ /* 0x0001e80000100800 */
[----:B----4-:R1:W4:Y:S04]  /*7da0*/  LDG.E.U16 R23, [R24.64] ;  /* 0x0000000618177981 */ /* 0x010328000c1e1500 */
[----:B0-----:R-:W3:Y:S04]  /*7db0*/  LDL.LU.64 R18, [R1+0x50] ;  /* 0x0000500001127983 */ /* 0x001ee80000300a00 */
[----:B------:R0:W-:Y:S04]  /*7dc0*/  STL [R1+0xd50], R26 ;  /* 0x000d501a01007387 */ /* 0x0001e80000100800 */
[----:B-----5:R-:W5:Y:S04]  /*7dd0*/  LDG.E.U16 R20, [R20.64] ;  /* 0x0000000614147981 */ /* 0x020f68000c1e1500 */
[----:B-1----:R1:W4:Y:S04]  /*7de0*/  LDG.E.U16 R25, [R28.64] ;  /* 0x000000061c197981 */ /* 0x002328000c1e1500 */
[----:B0-----:R-:W4:Y:S04]  /*7df0*/  LDL.LU.64 R26, [R1+0x60] ;  /* 0x00006000011a7983 */ /* 0x001f280000300a00 */
[----:B--2---:R0:W-:Y:S04]  /*7e00*/  STL [R1+0xd28], R2 ;  /* 0x000d280201007387 */ /* 0x0041e80000100800 */
[----:B0-----:R-:W2:Y:S04]  /*7e10*/  LDL.LU.64 R2, [R1+0x70] ;  /* 0x0000700001027983 */ /* 0x001ea80000300a00 */
[----:B------:R2:W-:Y:S04]  /*7e20*/  STL [R1+0x8], R0 ;  /* 0x0000080001007387 */ /* 0x0005e80000100800 */
[----:B---3--:R-:W3:Y:S04]  /*7e30*/  LDG.E.U16 R18, [R18.64] ;  /* 0x0000000612127981 */ /* 0x008ee8000c1e1500 */
[----:B--2---:R4:W2:Y:S04]  /*7e40*/  LDG.E.U16 R0, [R2.64] ;  /* 0x0000000602007981 */ /* 0x0048a8000c1e1500 */
[----:B----4-:R0:W4:Y:S04]  /*7e50*/  LDG.E.U16 R3, [R26.64] ;  /* 0x000000061a037981 */ /* 0x010128000c1e1500 */
[----:B0-----:R0:W5:Y:S04]  /*7e60*/  LDG.E.U16 R27, [R4.64] ;  /* 0x00000006041b7981 */ /* 0x001168000c1e1500 */
[----:B--2---:R-:W-:Y:S04]  /*7e70*/  STL [R1+0xd2c], R0 ;  /* 0x000d2c0001007387 */ /* 0x004fe80000100800 */
[----:B----4-:R-:W-:Y:S04]  /*7e80*/  STL [R1+0xd30], R3 ;  /* 0x000d300301007387 */ /* 0x010fe80000100800 */
[----:B---3--:R2:W-:Y:S04]  /*7e90*/  STL [R1+0xd34], R18 ;  /* 0x000d341201007387 */ /* 0x0085e80000100800 */
[----:B--2---:R-:W2:Y:S04]  /*7ea0*/  LDL.LU R18, [R1+0x148] ;  /* 0x0001480001127983 */ /* 0x004ea80000300800 */
[----:B-1----:R-:W1:Y:S04]  /*7eb0*/  S2R R29, SR_TID.X ;  /* 0x00000000001d7919 */ /* 0x002e680000002100 */
[----:B--2---:R2:W-:Y:S04]  /*7ec0*/  STL [R1+0xd54], R18 ;  /* 0x000d541201007387 */ /* 0x0045e80000100800 */
[----:B--2---:R-:W2:Y:S04]  /*7ed0*/  LDL.LU R18, [R1+0x1c8] ;  /* 0x0001c80001127983 */ /* 0x004ea80000300800 */
[----:B------:R-:W3:Y:S04]  /*7ee0*/  LDL.LU R3, [R1+0x88] ;  /* 0x0000880001037983 */ /* 0x000ee80000300800 */
[----:B------:R-:W4:Y:S04]  /*7ef0*/  LDL.LU R0, [R1+0x78] ;  /* 0x0000780001007983 */ /* 0x000f280000300800 */
[----:B------:R-:W3:Y:S04]  /*7f00*/  LDL.LU R2, [R1+0x68] ;  /* 0x0000680001027983 */ /* 0x000ee80000300800 */
[----:B-----5:R5:W-:Y:S04]  /*7f10*/  STL [R1+0xd38], R20 ;  /* 0x000d381401007387 */ /* 0x020be80000100800 */
[----:B0-----:R-:W3:Y:S01]  /*7f20*/  LDL.LU.64 R4, [R1+0xd58] ;  /* 0x000d580001047983 */ /* 0x001ee20000300a00 */
[----:B-1----:R-:W-:-:S03]  /*7f30*/  LOP3.LUT R29, R29, 0xff, RZ, 0xc0, !PT ;  /* 0x000000ff1d1d7812 */ /* 0x002fc600078ec0ff */
[----:B------:R-:W4:Y:S02]  /*7f40*/  LDL.LU R17, [R1+0x158] ;  /* 0x0001580001117983 */ /* 0x000f240000300800 */
[----:B------:R-:W-:Y:S02]  /*7f50*/  IMAD.SHL.U32 R29, R29, 0x2, RZ ;  /* 0x000000021d1d7824 */ /* 0x000fe400078e00ff */
[----:B------:R-:W4:Y:S04]  /*7f60*/  LDL.LU R15, [R1+0x164] ;  /* 0x00016400010f7983 */ /* 0x000f280000300800 */
[----:B------:R-:W4:Y:S04]  /*7f70*/  LDL.LU R13, [R1+0x17c] ;  /* 0x00017c00010d7983 */ /* 0x000f280000300800 */
[----:B------:R-:W4:Y:S04]  /*7f80*/  LDL.LU R11, [R1+0x188] ;  /* 0x00018800010b7983 */ /* 0x000f280000300800 */
[----:B------:R-:W4:Y:S01]  /*7f90*/  LDL.LU R26, [R1+0x58] ;  /* 0x00005800011a7983 */ /* 0x000f220000300800 */
[----:B-----5:R-:W-:-:S03]  /*7fa0*/  LOP3.LUT R20, R29, 0x60, RZ, 0x3c, !PT ;  /* 0x000000601d147812 */ /* 0x020fc600078e3cff */
[----:B------:R-:W5:Y:S04]  /*7fb0*/  LDL.LU R19, [R1+0x38] ;  /* 0x0000380001137983 */ /* 0x000f680000300800 */
[----:B------:R-:W4:Y:S04]  /*7fc0*/  LDL.LU R21, [R1+0x28] ;  /* 0x0000280001157983 */ /* 0x000f280000300800 */
[----:B------:R-:W4:Y:S04]  /*7fd0*/  LDL.LU R24, [R1+0x18] ;  /* 0x0000180001187983 */ /* 0x000f280000300800 */
[----:B------:R-:W4:Y:S04]  /*7fe0*/  LDL.LU R28, [R1+0xc] ;  /* 0x00000c00011c7983 */ /* 0x000f280000300800 */
[----:B------:R-:W4:Y:S04]  /*7ff0*/  LDL.LU R29, [R1+0x8] ;  /* 0x00000800011d7983 */ /* 0x000f280000300800 */
[----:B------:R-:W4:Y:S04]  /*8000*/  LDL.LU R9, [R1+0x1a4] ;  /* 0x0001a40001097983 */ /* 0x000f280000300800 */
[----:B------:R-:W4:Y:S04]  /*8010*/  LDL.LU R7, [R1+0x1b0] ;  /* 0x0001b00001077983 */ /* 0x000f280000300800 */
[----:B--2---:R0:W-:Y:S04]  /*8020*/  STS.U16 [R20+0x8c00], R18 ;  /* 0x008c001214007388 */ /* 0x0041e80000000400 */
[----:B---3--:R1:W2:Y:S04]  /*8030*/  LDG.E.U16 R4, [R4.64] ;  /* 0x0000000604047981 */ /* 0x0082a8000c1e1500 */
[----:B-1----:R-:W3:Y:S04]  /*8040*/  LDL.LU R5, [R1+0x48] ;  /* 0x0000480001057983 */ /* 0x002ee80000300800 */
[----:B0-----:R-:W2:Y:S04]  /*8050*/  LDL.LU R18, [R1+0xd54] ;  /* 0x000d540001127983 */ /* 0x001ea80000300800 */
[----:B----4-:R-:W-:Y:S04]  /*8060*/  STS.U16 [R20+0x9c00], R7 ;  /* 0x009c000714007388 */ /* 0x010fe80000000400 */
[----:B------:R-:W-:Y:S04]  /*8070*/  STS.U16 [R20+0xac00], R9 ;  /* 0x00ac000914007388 */ /* 0x000fe80000000400 */
[----:B------:R-:W-:Y:S04]  /*8080*/  STS.U16 [R20+0xbc00], R11 ;  /* 0x00bc000b14007388 */ /* 0x000fe80000000400 */
[----:B------:R-:W-:Y:S04]  /*8090*/  STS.U16 [R20+0xcc00], R13 ;  /* 0x00cc000d14007388 */ /* 0x000fe80000000400 */
[----:B------:R-:W-:Y:S04]  /*80a0*/  STS.U16 [R20+0xdc00], R15 ;  /* 0x00dc000f14007388 */ /* 0x000fe80000000400 */
[----:B------:R-:W-:Y:S04]  /*80b0*/  STS.U16 [R20+0xec00], R17 ;  /* 0x00ec001114007388 */ /* 0x000fe80000000400 */
[----:B--2---:R0:W-:Y:S04]  /*80c0*/  STS.U16 [R20+0xfc00], R18 ;  /* 0x00fc001214007388 */ /* 0x0041e80000000400 */
[----:B------:R1:W-:Y:S04]  /*80d0*/  STS.U16 [R20+0x10c00], R3 ;  /* 0x010c000314007388 */ /* 0x0003e80000000400 */
[----:B------:R2:W-:Y:S04]  /*80e0*/  STS.U16 [R20+0x11c00], R0 ;  /* 0x011c000014007388 */ /* 0x0005e80000000400 */
[----:B0-----:R-:W4:Y:S04]  /*80f0*/  LDL.LU R18, [R1+0x328] ;  /* 0x0003280001127983 */ /* 0x001f280000300800 */
[----:B-1----:R-:W4:Y:S04]  /*8100*/  LDL.LU R3, [R1+0x30c] ;  /* 0x00030c0001037983 */ /* 0x002f280000300800 */
[----:B------:R0:W-:Y:S04]  /*8110*/  STS.U16 [R20+0x12c00], R2 ;  /* 0x012c000214007388 */ /* 0x0001e80000000400 */
[----:B--2---:R-:W2:Y:S04]  /*8120*/  LDL.LU R0, [R1+0x2f4] ;  /* 0x0002f40001007983 */ /* 0x004ea80000300800 */
[----:B0-----:R-:W2:Y:S04]  /*8130*/  LDL.LU R2, [R1+0x2d8] ;  /* 0x0002d80001027983 */ /* 0x001ea80000300800 */
[----:B------:R-:W2:Y:S04]  /*8140*/  LDL.LU R7, [R1+0xb8] ;  /* 0x0000b80001077983 */ /* 0x000ea80000300800 */
[----:B------:R-:W2:Y:S04]  /*8150*/  LDL.LU R9, [R1+0xb0] ;  /* 0x0000b00001097983 */ /* 0x000ea80000300800 */
[----:B------:R-:W2:Y:S04]  /*8160*/  LDL.LU R11, [R1+0xa8] ;  /* 0x0000a800010b7983 */ /* 0x000ea80000300800 */
[----:B------:R-:W2:Y:S04]  /*8170*/  LDL.LU R13, [R1+0xa0] ;  /* 0x0000a000010d7983 */ /* 0x000ea80000300800 */
[----:B------:R-:W2:Y:S04]  /*8180*/  LDL.LU R15, [R1+0x98] ;  /* 0x00009800010f7983 */ /* 0x000ea80000300800 */
[----:B------:R0:W-:Y:S04]  /*8190*/  STS.U16 [R20+0x13c00], R26 ;  /* 0x013c001a14007388 */ /* 0x0001e80000000400 */
[----:B------:R-:W2:Y:S04]  /*81a0*/  LDL.LU R17, [R1+0x90] ;  /* 0x0000900001117983 */ /* 0x000ea80000300800 */
[----:B---3--:R-:W-:Y:S04]  /*81b0*/  STS.U16 [R20+0x14c00], R5 ;  /* 0x014c000514007388 */ /* 0x008fe80000000400 */
[----:B0-----:R-:W3:Y:S04]  /*81c0*/  LDL.LU R26, [R1+0xd50] ;  /* 0x000d5000011a7983 */ /* 0x001ee80000300800 */
[----:B-----5:R0:W-:Y:S04]  /*81d0*/  STS.U16 [R20+0x15c00], R19 ;  /* 0x015c001314007388 */ /* 0x0201e80000000400 */
[----:B------:R1:W-:Y:S04]  /*81e0*/  STS.U16 [R20+0x16c00], R21 ;  /* 0x016c001514007388 */ /* 0x0003e80000000400 */
[----:B------:R5:W-:Y:S04]  /*81f0*/  STS.U16 [R20+0x17c00], R24 ;  /* 0x017c001814007388 */ /* 0x000be80000000400 */
[----:B0-----:R-:W2:Y:S04]  /*8200*/  LDL.LU R19, [R1+0xd4c] ;  /* 0x000d4c0001137983 */ /* 0x001ea80000300800 */
[----:B-1----:R-:W2:Y:S04]  /*8210*/  LDL.LU R21, [R1+0xd48] ;  /* 0x000d480001157983 */ /* 0x002ea80000300800 */
[----:B-----5:R-:W5:Y:S04]  /*8220*/  LDL.LU R24, [R1+0xd44] ;  /* 0x000d440001187983 */ /* 0x020f680000300800 */
[----:B------:R0:W-:Y:S04]  /*8230*/  STS.U16 [R20+0x18c00], R28 ;  /* 0x018c001c14007388 */ /* 0x0001e80000000400 */
[----:B------:R1:W-:Y:S04]  /*8240*/  STS.U16 [R20+0x19c00], R29 ;  /* 0x019c001d14007388 */ /* 0x0003e80000000400 */
[----:B0-----:R-:W2:Y:S04]  /*8250*/  LDL.LU R28, [R1+0xd40] ;  /* 0x000d4000011c7983 */ /* 0x001ea80000300800 */
[----:B-1----:R-:W2:Y:S04]  /*8260*/  LDL.LU R29, [R1+0xd3c] ;  /* 0x000d3c00011d7983 */ /* 0x002ea80000300800 */
[----:B------:R-:W0:Y:S02]  /*8270*/  S2R R5, SR_TID.X ;  /* 0x0000000000057919 */ /* 0x000e240000002100 */
[----:B0-----:R-:W-:-:S04]  /*8280*/  LOP3.LUT R5, R5, 0xff, RZ, 0xc0, !PT ;  /* 0x000000ff05057812 */ /* 0x001fc800078ec0ff */
[----:B------:R-:W-:-:S04]  /*8290*/  SHF.L.U32 R5, R5, 0x1, RZ ;  /* 0x0000000105057819 */ /* 0x000fc800000006ff */
[----:B------:R-:W-:Y:S01]  /*82a0*/  LOP3.LUT R5, R5, 0x70, RZ, 0x3c, !PT ;  /* 0x0000007005057812 */ /* 0x000fe200078e3cff */
[----:B--2---:R0:W-:Y:S04]  /*82b0*/  STS.U16 [R20+0x1ac00], R29 ;  /* 0x01ac001d14007388 */ /* 0x0041e80000000400 */
[----:B------:R1:W-:Y:S04]  /*82c0*/  STS.U16 [R20+0x1bc00], R28 ;  /* 0x01bc001c14007388 */ /* 0x0003e80000000400 */
[----:B-----5:R2:W-:Y:S04]  /*82d0*/  STS.U16 [R20+0x1cc00], R24 ;  /* 0x01cc001814007388 */ /* 0x0205e80000000400 */
[----:B0-----:R-:W5:Y:S04]  /*82e0*/  LDL.LU R29, [R1+0xc0] ;  /* 0x0000c000011d7983 */ /* 0x001f680000300800 */
[----:B-1----:R-:W5:Y:S04]  /*82f0*/  LDL.LU R28, [R1+0xc8] ;  /* 0x0000c800011c7983 */ /* 0x002f680000300800 */
[----:B--2---:R-:W2:Y:S04]  /*8300*/  LDL.LU R24, [R1+0x14c] ;  /* 0x00014c0001187983 */ /* 0x004ea80000300800 */
[----:B------:R0:W-:Y:S04]  /*8310*/  STS.U16 [R20+0x1dc00], R21 ;  /* 0x01dc001514007388 */ /* 0x0001e80000000400 */
[----:B------:R1:W-:Y:S04]  /*8320*/  STS.U16 [R20+0x1ec00], R19 ;  /* 0x01ec001314007388 */ /* 0x0003e80000000400 */
[----:B---3--:R3:W-:Y:S04]  /*8330*/  STS.U16 [R20+0x1fc00], R26 ;  /* 0x01fc001a14007388 */ /* 0x0087e80000000400 */
[----:B0-----:R-:W2:Y:S04]  /*8340*/  LDL.LU R21, [R1+0x16c] ;  /* 0x00016c0001157983 */ /* 0x001ea80000300800 */
[----:B-1----:R-:W2:Y:S04]  /*8350*/  LDL.LU R19, [R1+0x198] ;  /* 0x0001980001137983 */ /* 0x002ea80000300800 */
[----:B---3--:R-:W3:Y:S04]  /*8360*/  LDL.LU R20, [R1+0xd38] ;  /* 0x000d380001147983 */ /* 0x008ee80000300800 */
[----:B------:R-:W2:Y:S04]  /*8370*/  LDL.LU R26, [R1+0x1c4] ;  /* 0x0001c400011a7983 */ /* 0x000ea80000300800 */
[----:B----4-:R0:W-:Y:S04]  /*8380*/  STS.U16 [R5+0xe00], R18 ;  /* 0x000e001205007388 */ /* 0x0101e80000000400 */
[----:B------:R1:W-:Y:S04]  /*8390*/  STS.U16 [R5+0x1e00], R3 ;  /* 0x001e000305007388 */ /* 0x0003e80000000400 */
[----:B------:R4:W-:Y:S04]  /*83a0*/  STS.U16 [R5+0x2e00], R0 ;  /* 0x002e000005007388 */ /* 0x0009e80000000400 */
[----:B0-----:R-:W3:Y:S04]  /*83b0*/  LDL.LU R18, [R1+0xd34] ;  /* 0x000d340001127983 */ /* 0x001ee80000300800 */
[----:B-1----:R-:W3:Y:S04]  /*83c0*/  LDL.LU R3, [R1+0xd30] ;  /* 0x000d300001037983 */ /* 0x002ee80000300800 */
[----:B----4-:R-:W4:Y:S04]  /*83d0*/  LDL.LU R0, [R1+0xd2c] ;  /* 0x000d2c0001007983 */ /* 0x010f280000300800 */
[----:B------:R0:W-:Y:S04]  /*83e0*/  STS.U16 [R5+0x3e00], R2 ;  /* 0x003e000205007388 */ /* 0x0001e80000000400 */
[----:B0-----:R-:W3:Y:S04]  /*83f0*/  LDL.LU R2, [R1+0xd28] ;  /* 0x000d280001027983 */ /* 0x001ee80000300800 */
[----:B--2---:R-:W-:Y:S04]  /*8400*/  STS.U16 [R5+0x4e00], R26 ;  /* 0x004e001a05007388 */ /* 0x004fe80000000400 */
        /* <DEDUP_REMOVED lines=11> */
[----:B---3--:R0:W-:Y:S04]  /*84c0*/  STS.U16 [R5+0x10e00], R2 ;  /* 0x010e000205007388 */ /* 0x0081e80000000400 */
[----:B----4-:R1:W-:Y:S01]  /*84d0*/  STS.U16 [R5+0x11e00], R0 ;  /* 0x011e000005007388 */ /* 0x0103e20000000400 */
[----:B0-----:R-:W-:-:S03]  /*84e0*/  IMAD.MOV.U32 R2, RZ, RZ, 0x3f800000 ;  /* 0x3f800000ff027424 */ /* 0x001fc600078e00ff */
[----:B------:R0:W-:Y:S01]  /*84f0*/  STS.U16 [R5+0x12e00], R3 ;  /* 0x012e000305007388 */ /* 0x0001e20000000400 */
[----:B-1----:R-:W-:-:S03]  /*8500*/  MOV R0, 0xff800000 ;  /* 0xff80000000007802 */ /* 0x002fc60000000f00 */
[----:B------:R1:W-:Y:S01]  /*8510*/  STL [R1+0x8e4], R2 ;  /* 0x0008e40201007387 */ /* 0x0003e20000100800 */
[----:B0-----:R-:W-:-:S03]  /*8520*/  MOV R3, 0xff800000 ;  /* 0xff80000000037802 */ /* 0x001fc60000000f00 */
[----:B------:R-:W-:Y:S01]  /*8530*/  STL [R1+0x4b0], R0 ;  /* 0x0004b00001007387 */ /* 0x000fe20000100800 */
[----:B-1----:R-:W-:-:S03]  /*8540*/  IMAD.MOV.U32 R2, RZ, RZ, -0x800000 ;  /* 0xff800000ff027424 */ /* 0x002fc600078e00ff */
[----:B------:R0:W-:Y:S04]  /*8550*/  STL [R1+0x4b4], R3 ;  /* 0x0004b40301007387 */ /* 0x0001e80000100800 */
[----:B------:R1:W-:Y:S04]  /*8560*/  STL [R1+0x4b8], R2 ;  /* 0x0004b80201007387 */ /* 0x0003e80000100800 */
[----:B------:R2:W-:Y:S01]  /*8570*/  STL [R1+0x4bc], R0 ;  /* 0x0004bc0001007387 */ /* 0x0005e20000100800 */
[----:B0-----:R-:W-:Y:S02]  /*8580*/  MOV R3, 0x3f800000 ;  /* 0x3f80000000037802 */ /* 0x001fe40000000f00 */
[----:B-1----:R-:W-:-:S03]  /*8590*/  MOV R2, 0x3f800000 ;  /* 0x3f80000000027802 */ /* 0x002fc60000000f00 */
[----:B------:R-:W-:Y:S01]  /*85a0*/  STL [R1+0x8e8], R3 ;  /* 0x0008e80301007387 */ /* 0x000fe20000100800 */
[----:B--2---:R-:W-:-:S03]  /*85b0*/  IMAD.MOV.U32 R0, RZ, RZ, 0x3f800000 ;  /* 0x3f800000ff007424 */ /* 0x004fc600078e00ff */
[----:B------:R-:W-:Y:S04]  /*85c0*/  STL [R1+0x8ec], R2 ;  /* 0x0008ec0201007387 */ /* 0x000fe80000100800 */
[----:B------:R-:W-:Y:S04]  /*85d0*/  STL [R1+0x530], RZ ;  /* 0x000530ff01007387 */ /* 0x000fe80000100800 */
[----:B------:R-:W-:Y:S04]  /*85e0*/  STL [R1+0x8f0], R0 ;  /* 0x0008f00001007387 */ /* 0x000fe80000100800 */
[----:B------:R-:W-:Y:S04]  /*85f0*/  STL [R1+0x534], RZ ;  /* 0x000534ff01007387 */ /* 0x000fe80000100800 */
        /* <DEDUP_REMOVED lines=227> */
[----:B------:R-:W0:Y:S04]  /*9430*/  S2R R17, SR_CTAID.X ;  /* 0x0000000000117919 */ /* 0x000e280000002500 */
        /* <DEDUP_REMOVED lines=14> */
[----:B------:R-:W-:Y:S04]  /*9520*/  STS.U16 [R5+0x13e00], R18 ;  /* 0x013e001205007388 */ /* 0x000fe80000000400 */
        /* <DEDUP_REMOVED lines=10> */
[----:B------:R-:W-:Y:S01]  /*95d0*/  STL [R1+0x5e0], RZ ;  /* 0x0005e0ff01007387 */ /* 0x000fe20000100800 */
[----:B0-----:R-:W-:-:S03]  /*95e0*/  SHF.L.U32 R9, R17, 0x8, RZ ;  /* 0x0000000811097819 */ /* 0x001fc600000006ff */
[----:B------:R-:W-:Y:S04]  /*95f0*/  STS.U16 [R5+0x19e00], R16 ;  /* 0x019e001005007388 */ /* 0x000fe80000000400 */
[----:B------:R-:W-:Y:S04]  /*9600*/  STL [R1+0x5e4], RZ ;  /* 0x0005e4ff01007387 */ /* 0x000fe80000100800 */
[----:B------:R0:W-:Y:S04]  /*9610*/  STS.U16 [R5+0x1ae00], R14 ;  /* 0x01ae000e05007388 */ /* 0x0001e80000000400 */
[----:B------:R-:W-:Y:S04]  /*9620*/  STL [R1+0x5e8], RZ ;  /* 0x0005e8ff01007387 */ /* 0x000fe80000100800 */
[----:B------:R1:W-:Y:S04]  /*9630*/  STS.U16 [R5+0x1be00], R12 ;  /* 0x01be000c05007388 */ /* 0x0003e80000000400 */
[----:B------:R2:W-:Y:S04]  /*9640*/  STL [R1+0x5ec], RZ ;  /* 0x0005ecff01007387 */ /* 0x0005e80000100800 */
[----:B0-----:R-:W0:Y:S04]  /*9650*/  S2R R14, SR_TID.X ;  /* 0x00000000000e7919 */ /* 0x001e280000002100 */
[----:B------:R2:W-:Y:S04]  /*9660*/  STS.U16 [R5+0x1ce00], R10 ;  /* 0x01ce000a05007388 */ /* 0x0005e80000000400 */
[----:B------:R2:W-:Y:S01]  /*9670*/  STL [R1+0x600], RZ ;  /* 0x000600ff01007387 */ /* 0x0005e20000100800 */
[----:B------:R-:W-:-:S03]  /*9680*/  IADD3 R0, R9, 0x100, RZ ;  /* 0x0000010009007810 */ /* 0x000fc60007ffe0ff */
[----:B------:R2:W-:Y:S04]  /*9690*/  STS.U16 [R5+0x1de00], R8 ;  /* 0x01de000805007388 */ /* 0x0005e80000000400 */
[----:B------:R2:W-:Y:S04]  /*96a0*/  STL [R1+0x604], RZ ;  /* 0x000604ff01007387 */ /* 0x0005e80000100800 */
[----:B------:R2:W-:Y:S04]  /*96b0*/  STS.U16 [R5+0x1ee00], R6 ;  /* 0x01ee000605007388 */ /* 0x0005e80000000400 */
[----:B------:R2:W-:Y:S04]  /*96c0*/  STL [R1+0x608], RZ ;  /* 0x000608ff01007387 */ /* 0x0005e80000100800 */
[----:B------:R2:W-:Y:S04]  /*96d0*/  STS.U16 [R5+0x1fe00], R4 ;  /* 0x01fe000405007388 */ /* 0x0005e80000000400 */
[----:B------:R2:W-:Y:S01]  /*96e0*/  STL [R1+0x60c], RZ ;  /* 0x00060cff01007387 */ /* 0x0005e20000100800 */
[----:B------:R-:W-:-:S02]  /*96f0*/  ISETP.GE.AND P0, PT, R0, 0x1, PT ;  /* 0x000000010000780c */ /* 0x000fc40003f06270 */
[C---:B0-----:R-:W-:Y:S02]  /*9700*/  LOP3.LUT R0, R14.reuse, 0xe0, RZ, 0xc0, !PT ;  /* 0x000000e00e007812 */ /* 0x041fe400078ec0ff */
[C---:B-1----:R-:W-:Y:S02]  /*9710*/  LOP3.LUT R12, R14.reuse, 0x1c, RZ, 0xc0, !PT ;  /* 0x0000001c0e0c7812 */ /* 0x042fe400078ec0ff */
[----:B------:R-:W-:-:S07]  /*9720*/  SHF.L.U32 R20, R14, 0x1, RZ ;  /* 0x000000010e147819 */ /* 0x000fce00000006ff */
[----:B------:R-:W-:Y:S05]  /*9730*/  @!P0 BRA `(.L_x_0) ;  /* 0x0002b5e000008947 */ /* 0x000fea0003800000 */
[----:B--2---:R-:W-:Y:S01]  /*9740*/  SHF.R.U32.HI R25, RZ, 0x6, R14 ;  /* 0x00000006ff197819 */ /* 0x004fe2000001160e */
[----:B------:R-:W-:Y:S01]  /*9750*/  IMAD.MOV.U32 R10, RZ, RZ, c[0x0][0x1b8] ;  /* 0x00006e00ff0a7624 */ /* 0x000fe200078e00ff */
[----:B------:R-:W0:Y:S01]  /*9760*/  S2R R29, SR_TID.X ;  /* 0x00000000001d7919 */ /* 0x000e220000002100 */
[----:B------:R-:W-:Y:S02]  /*9770*/  SHF.R.U32.HI R0, RZ, 0x1, R0 ;  /* 0x00000001ff007819 */ /* 0x000fe40000011600 */
[----:B------:R-:W-:Y:S01]  /*9780*/  SGXT.U32 R25, R25, 0x2 ;  /* 0x000000021919781a */ /* 0x000fe20000000000 */
[----:B------:R-:W1:Y:S01]  /*9790*/  S2R R11, SR_CTAID.Y ;  /* 0x00000000000b7919 */ /* 0x000e620000002600 */
[----:B------:R-:W-:-:S03]  /*97a0*/  LEA.HI R0, R12, R0, RZ, 0x1e ;  /* 0x000000000c007211 */ /* 0x000fc600078ff0ff */
[----:B------:R-:W-:-:S05]  /*97b0*/  IMAD R25, R25, c[0x0][0x1b8], RZ ;  /* 0x00006e0019197a24 */ /* 0x000fca00078e02ff */
[----:B------:R-:W-:-:S04]  /*97c0*/  LEA R26, R10, R25, 0x2 ;  /* 0x000000190a1a7211 */ /* 0x000fc800078e10ff */
[----:B------:R-:W-:-:S05]  /*97d0*/  LEA R27, R10, R26, 0x2 ;  /* 0x0000001a0a1b7211 */ /* 0x000fca00078e10ff */
[----:B------:R-:W-:Y:S01]  /*97e0*/  IMAD R23, R10, 0x4, R27 ;  /* 0x000000040a177824 */ /* 0x000fe200078e021b */
[----:B0-----:R-:W-:-:S04]  /*97f0*/  LOP3.LUT R29, R29, 0xff, RZ, 0xc0, !PT ;  /* 0x000000ff1d1d7812 */ /* 0x001fc800078ec0ff */
[C---:B------:R-:W-:Y:S01]  /*9800*/  LEA R13, R10.reuse, R23, 0x2 ;  /* 0x000000170a0d7211 */ /* 0x040fe200078e10ff */
[----:B-1----:R-:W-:Y:S02]  /*9810*/  IMAD R3, R11, c[0x0][0x1a0], RZ ;  /* 0x000068000b037a24 */ /* 0x002fe400078e02ff */
[----:B------:R-:W-:Y:S01]  /*9820*/  IMAD R8, R29, c[0x0][0x1a8], RZ ;  /* 0x00006a001d087a24 */ /* 0x000fe200078e02ff */
[----:B------:R-:W-:Y:S01]  /*9830*/  LEA R28, R10, R13, 0x2 ;  /* 0x0000000d0a1c7211 */ /* 0x000fe200078e10ff */
[----:B------:R-:W-:Y:S02]  /*9840*/  IMAD.SHL.U32 R4, R3, 0x2, RZ ;  /* 0x0000000203047824 */ /* 0x000fe400078e00ff */
[----:B------:R-:W-:Y:S01]  /*9850*/  IMAD.SHL.U32 R29, R14, 0x100, RZ ;  /* 0x000001000e1d7824 */ /* 0x000fe200078e00ff */
[----:B------:R-:W-:Y:S01]  /*9860*/  SHF.L.U32 R6, R8, 0x1, RZ ;  /* 0x0000000108067819 */ /* 0x000fe200000006ff */
[----:B------:R-:W-:-:S03]  /*9870*/  IMAD R17, R10, 0x4, R28 ;  /* 0x000000040a117824 */ /* 0x000fc600078e021c */
[----:B------:R-:W-:Y:S02]  /*9880*/  LOP3.LUT R29, R29, 0x1000, RZ, 0xc0, !PT ;  /* 0x000010001d1d7812 */ /* 0x000fe400078ec0ff */
[----:B------:R-:W-:-:S04]  /*9890*/  LEA R16, R10, R17, 0x2 ;  /* 0x000000110a107211 */ /* 0x000fc800078e10ff */
[C---:B------:R-:W-:Y:S01]  /*98a0*/  LEA R15, R10.reuse, R16, 0x2 ;  /* 0x000000100a0f7211 */ /* 0x040fe200078e10ff */
[----:B------:R0:W-:Y:S04]  /*98b0*/  STL.64 [R1+0xd90], R16 ;  /* 0x000d901001007387 */ /* 0x0001e80000100a00 */
[----:B------:R-:W-:-:S05]  /*98c0*/  IMAD R7, R10, 0x4, R15 ;  /* 0x000000040a077824 */ /* 0x000fca00078e020f */
[----:B------:R-:W-:Y:S01]  /*98d0*/  LEA R19, R10, R7, 0x2 ;  /* 0x000000070a137211 */ /* 0x000fe200078e10ff */
[----:B0-----:R-:W-:-:S03]  /*98e0*/  IMAD.HI R17, R3, 0x2, RZ ;  /* 0x0000000203117827 */ /* 0x001fc600078e02ff */
[----:B------:R-:W-:Y:S01]  /*98f0*/  LEA R18, R10, R19, 0x2 ;  /* 0x000000130a127211 */ /* 0x000fe200078e10ff */
[----:B------:R-:W-:-:S04]  /*9900*/  IMAD.HI R3, R8, 0x2, RZ ;  /* 0x0000000208037827 */ /* 0x000fc800078e02ff */
[----:B------:R0:W-:Y:S01]  /*9910*/  STL.64 [R1+0xd98], R18 ;  /* 0x000d981201007387 */ /* 0x0001e20000100a00 */
[----:B------:R-:W-:-:S05]  /*9920*/  IMAD R5, R10, 0x4, R18 ;  /* 0x000000040a057824 */ /* 0x000fca00078e0212 */
[----:B------:R-:W-:-:S04]  /*9930*/  LEA R22, R10, R5, 0x2 ;  /* 0x000000050a167211 */ /* 0x000fc800078e10ff */
[----:B------:R-:W-:Y:S02]  /*9940*/  LEA R21, R10, R22, 0x2 ;  /* 0x000000160a157211 */ /* 0x000fe400078e10ff */
[----:B0-----:R-:W-:Y:S02]  /*9950*/  IADD3 R18, P0, P1, R6, c[0x0][0x168], R4 ;  /* 0x00005a0006127a10 */ /* 0x001fe4000791e004 */
[----:B------:R-:W-:Y:S02]  /*9960*/  LEA R2, R10, R21, 0x2 ;  /* 0x000000150a027211 */ /* 0x000fe400078e10ff */
[----:B------:R-:W-:Y:S01]  /*9970*/  IADD3 R4, R9, R0, RZ ;  /* 0x0000000009047210 */ /* 0x000fe20007ffe0ff */
[----:B------:R-:W-:Y:S01]  /*9980*/  IMAD R0, R11, c[0x0][0x1b0], RZ ;  /* 0x00006c000b007a24 */ /* 0x000fe200078e02ff */
[----:B------:R-:W-:Y:S01]  /*9990*/  LOP3.LUT R11, R14, 0x3f, RZ, 0xc0, !PT ;  /* 0x0000003f0e0b7812 */ /* 0x000fe200078ec0ff */
[----:B------:R-:W-:Y:S01]  /*99a0*/  IMAD R12, R10, 0x4, R2 ;  /* 0x000000040a0c7824 */ /* 0x000fe200078e0202 */
[----:B------:R-:W-:Y:S01]  /*99b0*/  LOP3.LUT R19, R14, 0x7, RZ, 0xc0, !PT ;  /* 0x000000070e137812 */ /* 0x000fe200078ec0ff */
[----:B------:R0:W-:Y:S01]  /*99c0*/  STL [R1+0x750], R4 ;  /* 0x0007500401007387 */ /* 0x0001e20000100800 */
[----:B------:R-:W-:-:S02]  /*99d0*/  IMAD.HI R16, R0, 0x2, RZ ;  /* 0x0000000200107827 */ /* 0x000fc400078e02ff */
[C---:B------:R-:W-:Y:S02]  /*99e0*/  LEA R24, R10.reuse, R12, 0x2 ;  /* 0x0000000c0a187211 */ /* 0x040fe400078e10ff */
[----:B------:R-:W-:Y:S02]  /*99f0*/  IMAD R11, R11, c[0x0][0x1b4], RZ ;  /* 0x00006d000b0b7a24 */ /* 0x000fe400078e02ff */
[----:B------:R-:W-:Y:S01]  /*9a00*/  LEA R6, R10, R24, 0x2 ;  /* 0x000000180a067211 */ /* 0x000fe200078e10ff */
[----:B------:R-:W-:Y:S01]  /*9a10*/  IMAD R19, R19, 0x210, RZ ;  /* 0x0000021013137824 */ /* 0x000fe200078e02ff */
[----:B0-----:R-:W-:-:S03]  /*9a20*/  LOP3.LUT R4, R20, 0x10, RZ, 0xc0, !PT ;  /* 0x0000001014047812 */ /* 0x001fc600078ec0ff */
[----:B------:R-:W-:Y:S01]  /*9a30*/  IMAD R9, R10, 0x4, R6 ;  /* 0x000000040a097824 */ /* 0x000fe200078e0206 */
[----:B------:R-:W-:Y:S02]  /*9a40*/  SHF.L.U32 R20, R0, 0x1, RZ ;  /* 0x0000000100147819 */ /* 0x000fe400000006ff */
[----:B------:R-:W-:Y:S02]  /*9a50*/  LOP3.LUT R4, R4, 0xe0, R14, 0xf8, !PT ;  /* 0x000000e004047812 */ /* 0x000fe400078ef80e */
[C---:B------:R-:W-:Y:S02]  /*9a60*/  LEA R14, R10.reuse, R9, 0x2 ;  /* 0x000000090a0e7211 */ /* 0x040fe400078e10ff */
[C---:B------:R-:W-:Y:S01]  /*9a70*/  SHF.L.U32 R0, R11.reuse, 0x1, RZ ;  /* 0x000000010b007819 */ /* 0x040fe200000006ff */
[----:B------:R-:W-:Y:S01]  /*9a80*/  IMAD.HI R11, R11, 0x2, RZ ;  /* 0x000000020b0b7827 */ /* 0x000fe200078e02ff */
[----:B------:R-:W-:Y:S02]  /*9a90*/  LOP3.LUT R4, R19, R4, RZ, 0x3c, !PT ;  /* 0x0000000413047212 */ /* 0x000fe400078e3cff */
[----:B------:R-:W-:Y:S01]  /*9aa0*/  IADD3.X R19, R3, c[0x0][0x16c], R17, P0, P1 ;  /* 0x00005b0003137a10 */ /* 0x000fe200007e2411 */
[----:B------:R-:W-:Y:S01]  /*9ab0*/  IMAD R8, R10, 0x4, R14 ;  /* 0x000000040a087824 */ /* 0x000fe200078e020e */
[----:B------:R-:W-:-:S02]  /*9ac0*/  IADD3 R0, P2, P3, R0, c[0x0][0x170], R20 ;  /* 0x00005c0000007a10 */ /* 0x000fc40007b5e014 */
[----:B------:R-:W-:Y:S02]  /*9ad0*/  IADD3 R4, R29, R4, RZ ;  /* 0x000000041d047210 */ /* 0x000fe40007ffe0ff */
[----:B------:R0:W-:Y:S01]  /*9ae0*/  STL.64 [R1+0xd88], R8 ;  /* 0x000d880801007387 */ /* 0x0001e20000100a00 */
[----:B------:R-:W-:Y:S02]  /*9af0*/  IADD3.X R11, R11, c[0x0][0x174], R16, P2, P3 ;  /* 0x00005d000b0b7a10 */ /* 0x000fe400017e6410 */
[----:B------:R-:W-:Y:S01]  /*9b00*/  LEA R16, P1, R26, R0, 0x1 ;  /* 0x000000001a107211 */ /* 0x000fe200078208ff */
[----:B------:R1:W-:Y:S01]  /*9b10*/  STL.64 [R1+0x758], R18 ;  /* 0x0007581201007387 */ /* 0x0003e20000100a00 */
[----:B------:R-:W-:Y:S02]  /*9b20*/  LEA R20, R10, R8, 0x2 ;  /* 0x000000080a147211 */ /* 0x000fe400078e10ff */
[----:B------:R-:W-:Y:S01]  /*9b30*/  LEA.HI.X.SX32 R17, R26, R11, 0x1, P1 ;  /* 0x0000000b1a117211 */ /* 0x000fe200008f0eff */
[----:B------:R2:W-:Y:S02]  /*9b40*/  STL [R1+0x74c], R4 ;  /* 0x00074c0401007387 */ /* 0x0005e40000100800 */
[----:B------:R-:W-:Y:S01]  /*9b50*/  IMAD R3, R10, 0x4, R20 ;  /* 0x000000040a037824 */ /* 0x000fe200078e0214 */
[----:B0-----:R-:W-:-:S02]  /*9b60*/  LEA R8, P2, R27, R0, 0x1 ;  /* 0x000000001b087211 */ /* 0x001fc400078408ff */
[----:B-1----:R-:W-:Y:S02]  /*9b70*/  LEA R18, P0, R25, R0, 0x1 ;  /* 0x0000000019127211 */ /* 0x002fe400078008ff */
[-C--:B------:R-:W-:Y:S02]  /*9b80*/  LEA.HI.X.SX32 R9, R27, R11.reuse, 0x1, P2 ;  /* 0x0000000b1b097211 */ /* 0x080fe400010f0eff */
[----:B------:R-:W-:Y:S02]  /*9b90*/  LEA.HI.X.SX32 R19, R25, R11, 0x1, P0 ;  /* 0x0000000b19137211 */ /* 0x000fe400000f0eff */
[----:B--2---:R-:W-:-:S03]  /*9ba0*/  LEA R4, R10, R3, 0x2 ;  /* 0x000000030a047211 */ /* 0x004fc600078e10ff */
[----:B------:R0:W-:Y:S01]  /*9bb0*/  STL.64 [R1+0xce8], R18 ;  /* 0x000ce81201007387 */ /* 0x0001e20000100a00 */
[----:B------:R-:W-:-:S03]  /*9bc0*/  LEA R25, R10, R4, 0x2 ;  /* 0x000000040a197211 */ /* 0x000fc600078e10ff */
[----:B------:R1:W-:Y:S02]  /*9bd0*/  STL.64 [R1+0xce0], R16 ;  /* 0x000ce01001007387 */ /* 0x0003e40000100a00 */
[----:B------:R-:W-:Y:S02]  /*9be0*/  IMAD R26, R10, 0x4, R25 ;  /* 0x000000040a1a7824 */ /* 0x000fe400078e0219 */
[----:B------:R2:W-:Y:S01]  /*9bf0*/  STL.64 [R1+0xcd8], R8 ;  /* 0x000cd80801007387 */ /* 0x0005e20000100a00 */
[-C--:B0-----:R-:W-:Y:S02]  /*9c00*/  LEA R18, P0, R23, R0.reuse, 0x1 ;  /* 0x0000000017127211 */ /* 0x081fe400078008ff */
[----:B-1----:R-:W-:Y:S02]  /*9c10*/  LEA R16, P1, R13, R0, 0x1 ;  /* 0x000000000d107211 */ /* 0x002fe400078208ff */
[-C--:B------:R-:W-:Y:S02]  /*9c20*/  LEA.HI.X.SX32 R19, R23, R11.reuse, 0x1, P0 ;  /* 0x0000000b17137211 */ /* 0x080fe400000f0eff */
[----:B------:R-:W-:-:S02]  /*9c30*/  LEA.HI.X.SX32 R17, R13, R11, 0x1, P1 ;  /* 0x0000000b0d117211 */ /* 0x000fc400008f0eff */
[C---:B--2---:R-:W-:Y:S01]  /*9c40*/  LEA R8, P2, R28.reuse, R0, 0x1 ;  /* 0x000000001c087211 */ /* 0x044fe200078408ff */
[----:B------:R0:W-:Y:S04]  /*9c50*/  STL.64 [R1+0xcd0], R18 ;  /* 0x000cd01201007387 */ /* 0x0001e80000100a00 */
[----:B0-----:R-:W2:Y:S04]  /*9c60*/  LDL.LU.64 R18, [R1+0xd98] ;  /* 0x000d980001127983 */ /* 0x001ea80000300a00 */
[----:B------:R0:W-:Y:S04]  /*9c70*/  STL.64 [R1+0xcc8], R16 ;  /* 0x000cc81001007387 */ /* 0x0001e80000100a00 */
[----:B0-----:R-:W3:Y:S01]  /*9c80*/  LDL.LU.64 R16, [R1+0xd90] ;  /* 0x000d900001107983 */ /* 0x001ee20000300a00 */
[----:B------:R-:W-:-:S02]  /*9c90*/  LEA.HI.X.SX32 R9, R28, R11, 0x1, P2 ;  /* 0x0000000b1c097211 */ /* 0x000fc400010f0eff */
[C---:B------:R-:W-:Y:S01]  /*9ca0*/  LEA R13, R10.reuse, R26, 0x2 ;  /* 0x0000001a0a0d7211 */ /* 0x040fe200078e10ff */
[----:B------:R-:W-:Y:S03]  /*9cb0*/  STL [R1+0xd80], R26 ;  /* 0x000d801a01007387 */ /* 0x000fe60000100800 */
[----:B------:R-:W-:Y:S01]  /*9cc0*/  LEA R23, R10, R13, 0x2 ;  /* 0x0000000d0a177211 */ /* 0x000fe200078e10ff */
[----:B------:R0:W-:Y:S02]  /*9cd0*/  STL.64 [R1+0xcc0], R8 ;  /* 0x000cc00801007387 */ /* 0x0001e40000100a00 */
[----:B0-----:R-:W-:-:S04]  /*9ce0*/  LEA R8, P2, R15, R0, 0x1 ;  /* 0x000000000f087211 */ /* 0x001fc800078408ff */
[-C--:B------:R-:W-:Y:S01]  /*9cf0*/  LEA.HI.X.SX32 R9, R15, R11.reuse, 0x1, P2 ;  /* 0x0000000b0f097211 */ /* 0x080fe200010f0eff */
[----:B------:R-:W-:Y:S01]  /*9d00*/  IMAD R15, R10, 0x4, R23 ;  /* 0x000000040a0f7824 */ /* 0x000fe200078e0217 */
[CC--:B---3--:R-:W-:Y:S02]  /*9d10*/  LEA R26, P0, R17.reuse, R0.reuse, 0x1 ;  /* 0x00000000111a7211 */ /* 0x0c8fe400078008ff */
[CC--:B------:R-:W-:Y:S02]  /*9d20*/  LEA R28, P1, R16.reuse, R0.reuse, 0x1 ;  /* 0x00000000101c7211 */ /* 0x0c0fe400078208ff */
[-C--:B------:R-:W-:Y:S02]  /*9d30*/  LEA.HI.X.SX32 R27, R17, R11.reuse, 0x1, P0 ;  /* 0x0000000b111b7211 */ /* 0x080fe400000f0eff */
[----:B------:R-:W-:Y:S02]  /*9d40*/  LEA.HI.X.SX32 R29, R16, R11, 0x1, P1 ;  /* 0x0000000b101d7211 */ /* 0x000fe400008f0eff */
[----:B------:R-:W-:Y:S01]  /*9d50*/  LEA R16, R10, R15, 0x2 ;  /* 0x0000000f0a107211 */ /* 0x000fe200078e10ff */
[----:B------:R2:W-:Y:S04]  /*9d60*/  STL.64 [R1+0xcb8], R26 ;  /* 0x000cb81a01007387 */ /* 0x0005e80000100a00 */
[----:B------:R0:W-:Y:S04]  /*9d70*/  STL.64 [R1+0xca8], R8 ;  /* 0x000ca80801007387 */ /* 0x0001e80000100a00 */
[----:B------:R1:W-:Y:S01]  /*9d80*/  STL.64 [R1+0xcb0], R28 ;  /* 0x000cb01c01007387 */ /* 0x0003e20000100a00 */
[----:B--2---:R-:W-:-:S02]  /*9d90*/  LEA R26, P2, R18, R0, 0x1 ;  /* 0x00000000121a7211 */ /* 0x004fc400078408ff */
[----:B0-----:R-:W-:-:S04]  /*9da0*/  LEA R8, P0, R7, R0, 0x1 ;  /* 0x0000000007087211 */ /* 0x001fc800078008ff */
[----:B------:R-:W-:Y:S02]  /*9db0*/  LEA.HI.X.SX32 R9, R7, R11, 0x1, P0 ;  /* 0x0000000b07097211 */ /* 0x000fe400000f0eff */
[----:B-1----:R-:W-:-:S03]  /*9dc0*/  LEA R28, P1, R19, R0, 0x1 ;  /* 0x00000000131c7211 */ /* 0x002fc600078208ff */
[----:B------:R0:W-:Y:S04]  /*9dd0*/  STL.64 [R1+0xca0], R8 ;  /* 0x000ca00801007387 */ /* 0x0001e80000100a00 */
[----:B0-----:R-:W2:Y:S01]  /*9de0*/  LDL.LU.64 R8, [R1+0xd88] ;  /* 0x000d880001087983 */ /* 0x001ea20000300a00 */
[-C--:B------:R-:W-:Y:S02]  /*9df0*/  LEA.HI.X.SX32 R29, R19, R11.reuse, 0x1, P1 ;  /* 0x0000000b131d7211 */ /* 0x080fe400008f0eff */
[----:B------:R-:W-:Y:S02]  /*9e00*/  LEA.HI.X.SX32 R27, R18, R11, 0x1, P2 ;  /* 0x0000000b121b7211 */ /* 0x000fe400010f0eff */
[----:B------:R-:W-:Y:S01]  /*9e10*/  LEA R18, P0, R5, R0, 0x1 ;  /* 0x0000000005127211 */ /* 0x000fe200078008ff */
[----:B------:R0:W-:Y:S01]  /*9e20*/  STL.64 [R1+0xc98], R28 ;  /* 0x000c981c01007387 */ /* 0x0001e20000100a00 */
[----:B------:R-:W-:-:S02]  /*9e30*/  LEA R7, R10, R16, 0x2 ;  /* 0x000000100a077211 */ /* 0x000fc400078e10ff */
[----:B------:R-:W-:Y:S01]  /*9e40*/  LEA.HI.X.SX32 R19, R5, R11, 0x1, P0 ;  /* 0x0000000b05137211 */ /* 0x000fe200000f0eff */
[----:B------:R1:W-:Y:S02]  /*9e50*/  STL.64 [R1+0xc90], R26 ;  /* 0x000c901a01007387 */ /* 0x0003e40000100a00 */
[----:B------:R-:W-:Y:S02]  /*9e60*/  IMAD R17, R10, 0x4, R7 ;  /* 0x000000040a117824 */ /* 0x000fe400078e0207 */
[----:B------:R-:W-:Y:S01]  /*9e70*/  STL [R1+0xd7c], R23 ;  /* 0x000d7c1701007387 */ /* 0x000fe20000100800 */
[----:B0-----:R-:W-:-:S03]  /*9e80*/  LEA R28, P1, R22, R0, 0x1 ;  /* 0x00000000161c7211 */ /* 0x001fc600078208ff */
[----:B------:R0:W-:Y:S01]  /*9e90*/  STL.64 [R1+0xc88], R18 ;  /* 0x000c881201007387 */ /* 0x0001e20000100a00 */
[CC--:B-1----:R-:W-:Y:S02]  /*9ea0*/  LEA R26, P2, R21.reuse, R0.reuse, 0x1 ;  /* 0x00000000151a7211 */ /* 0x0c2fe400078408ff */
[-C--:B------:R-:W-:Y:S02]  /*9eb0*/  LEA.HI.X.SX32 R29, R22, R11.reuse, 0x1, P1 ;  /* 0x0000000b161d7211 */ /* 0x080fe400008f0eff */
[----:B------:R-:W-:Y:S02]  /*9ec0*/  LEA.HI.X.SX32 R27, R21, R11, 0x1, P2 ;  /* 0x0000000b151b7211 */ /* 0x000fe400010f0eff */
[----:B------:R-:W-:Y:S01]  /*9ed0*/  LEA R22, P2, R24, R0, 0x1 ;  /* 0x0000000018167211 */ /* 0x000fe200078408ff */
[----:B------:R1:W-:Y:S01]  /*9ee0*/  STL.64 [R1+0xc80], R28 ;  /* 0x000c801c01007387 */ /* 0x0003e20000100a00 */
[----:B0-----:R-:W-:-:S03]  /*9ef0*/  LEA R18, R10, R17, 0x2 ;  /* 0x000000110a127211 */ /* 0x001fc600078e10ff */
[----:B------:R0:W-:Y:S01]  /*9f00*/  STL.64 [R1+0xc78], R26 ;  /* 0x000c781a01007387 */ /* 0x0001e20000100a00 */
[-C--:B------:R-:W-:Y:S02]  /*9f10*/  LEA.HI.X.SX32 R23, R24, R11.reuse, 0x1, P2 ;  /* 0x0000000b18177211 */ /* 0x080fe400010f0eff */
[----:B------:R-:W-:Y:S02]  /*9f20*/  LEA R5, R10, R18, 0x2 ;  /* 0x000000120a057211 */ /* 0x000fe400078e10ff */
[-C--:B-1----:R-:W-:Y:S02]  /*9f30*/  LEA R28, P0, R2, R0.reuse, 0x1 ;  /* 0x00000000021c7211 */ /* 0x082fe400078008ff */
[----:B0-----:R-:W-:Y:S02]  /*9f40*/  LEA R26, P1, R12, R0, 0x1 ;  /* 0x000000000c1a7211 */ /* 0x001fe400078208ff */
[-C--:B------:R-:W-:Y:S02]  /*9f50*/  LEA.HI.X.SX32 R29, R2, R11.reuse, 0x1, P0 ;  /* 0x0000000b021d7211 */ /* 0x080fe400000f0eff */
[----:B------:R-:W-:Y:S01]  /*9f60*/  LEA.HI.X.SX32 R27, R12, R11, 0x1, P1 ;  /* 0x0000000b0c1b7211 */ /* 0x000fe200008f0eff */
[----:B------:R-:W-:-:S02]  /*9f70*/  IMAD R12, R10, 0x4, R5 ;  /* 0x000000040a0c7824 */ /* 0x000fc400078e0205 */
[----:B------:R0:W-:Y:S03]  /*9f80*/  STL.64 [R1+0xc70], R28 ;  /* 0x000c701c01007387 */ /* 0x0001e60000100a00 */
[----:B------:R-:W-:Y:S01]  /*9f90*/  LEA R2, R10, R12, 0x2 ;  /* 0x0000000c0a027211 */ /* 0x000fe200078e10ff */
[----:B------:R-:W-:Y:S04]  /*9fa0*/  STL.64 [R1+0xc68], R26 ;  /* 0x000c681a01007387 */ /* 0x000fe80000100a00 */
[----:B------:R1:W-:Y:S01]  /*9fb0*/  STL.64 [R1+0xc60], R22 ;  /* 0x000c601601007387 */ /* 0x0003e20000100a00 */
[----:B0-----:R-:W-:-:S04]  /*9fc0*/  LEA R28, P0, R6, R0, 0x1 ;  /* 0x00000000061c7211 */ /* 0x001fc800078008ff */
[-C--:B------:R-:W-:Y:S02]  /*9fd0*/  LEA.HI.X.SX32 R29, R6, R11.reuse, 0x1, P0 ;  /* 0x0000000b061d7211 */ /* 0x080fe400000f0eff */
[----:B------:R-:W-:Y:S02]  /*9fe0*/  LEA R6, R10, R2, 0x2 ;  /* 0x000000020a067211 */ /* 0x000fe400078e10ff */
[CC--:B-1----:R-:W-:Y:S01]  /*9ff0*/  LEA R22, P2, R14.reuse, R0.reuse, 0x1 ;  /* 0x000000000e167211 */ /* 0x0c2fe200078408ff */
[----:B------:R0:W-:Y:S03]  /*a000*/  STL.64 [R1+0xc58], R28 ;  /* 0x000c581c01007387 */ /* 0x0001e60000100a00 */
[----:B------:R-:W-:Y:S02]  /*a010*/  LEA.HI.X.SX32 R23, R14, R11, 0x1, P2 ;  /* 0x0000000b0e177211 */ /* 0x000fe400010f0eff */
[----:B--2---:R-:W-:-:S04]  /*a020*/  LEA R26, P1, R9, R0, 0x1 ;  /* 0x00000000091a7211 */ /* 0x004fc800078208ff */
[----:B------:R-:W-:Y:S01]  /*a030*/  LEA.HI.X.SX32 R27, R9, R11, 0x1, P1 ;  /* 0x0000000b091b7211 */ /* 0x000fe200008f0eff */
[----:B------:R-:W-:Y:S01]  /*a040*/  IMAD R9, R10, 0x4, R6 ;  /* 0x000000040a097824 */ /* 0x000fe200078e0206 */
[----:B0-----:R-:W-:-:S03]  /*a050*/  LEA R28, P1, R20, R0, 0x1 ;  /* 0x00000000141c7211 */ /* 0x001fc600078208ff */
[----:B------:R0:W-:Y:S04]  /*a060*/  STL.64 [R1+0xc50], R26 ;  /* 0x000c501a01007387 */ /* 0x0001e80000100a00 */
[----:B------:R1:W-:Y:S01]  /*a070*/  STL.64 [R1+0xc48], R22 ;  /* 0x000c481601007387 */ /* 0x0003e20000100a00 */
[CC--:B0-----:R-:W-:Y:S02]  /*a080*/  LEA R26, P0, R8.reuse, R0.reuse, 0x1 ;  /* 0x00000000081a7211 */ /* 0x0c1fe400078008ff */
[C---:B-1----:R-:W-:Y:S02]  /*a090*/  LEA R22, P2, R3.reuse, R0, 0x1 ;  /* 0x0000000003167211 */ /* 0x042fe400078408ff */
[-C--:B------:R-:W-:Y:S02]  /*a0a0*/  LEA.HI.X.SX32 R27, R8, R11.reuse, 0x1, P0 ;  /* 0x0000000b081b7211 */ /* 0x080fe400000f0eff */
[----:B------:R-:W-:-:S03]  /*a0b0*/  LEA.HI.X.SX32 R23, R3, R11, 0x1, P2 ;  /* 0x0000000b03177211 */ /* 0x000fc600010f0eff */
[----:B------:R0:W-:Y:S01]  /*a0c0*/  STL.64 [R1+0xc40], R26 ;  /* 0x000c401a01007387 */ /* 0x0001e20000100a00 */
[----:B------:R-:W-:-:S03]  /*a0d0*/  LEA.HI.X.SX32 R29, R20, R11, 0x1, P1 ;  /* 0x0000000b141d7211 */ /* 0x000fc600008f0eff */
[----:B0-----:R-:W2:Y:S01]  /*a0e0*/  LDL.LU R26, [R1+0xd80] ;  /* 0x000d8000011a7983 */ /* 0x001ea20000300800 */
[----:B------:R-:W-:-:S03]  /*a0f0*/  LEA R3, R10, R9, 0x2 ;  /* 0x000000090a037211 */ /* 0x000fc600078e10ff */
[----:B------:R0:W-:Y:S01]  /*a100*/  STL.64 [R1+0xc30], R22 ;  /* 0x000c301601007387 */ /* 0x0001e20000100a00 */
[----:B------:R-:W-:-:S03]  /*a110*/  LEA R8, R10, R3, 0x2 ;  /* 0x000000030a087211 */ /* 0x000fc600078e10ff */
[----:B------:R1:W-:Y:S01]  /*a120*/  STL.64 [R1+0xc38], R28 ;  /* 0x000c381c01007387 */ /* 0x0003e20000100a00 */
[----:B0-----:R-:W-:-:S04]  /*a130*/  LEA R22, P0, R4, R0, 0x1 ;  /* 0x0000000004167211 */ /* 0x001fc800078008ff */
[----:B------:R-:W-:Y:S02]  /*a140*/  LEA.HI.X.SX32 R23, R4, R11, 0x1, P0 ;  /* 0x0000000b04177211 */ /* 0x000fe400000f0eff */
[----:B-1----:R-:W-:-:S03]  /*a150*/  LEA R28, P1, R25, R0, 0x1 ;  /* 0x00000000191c7211 */ /* 0x002fc600078208ff */
[----:B------:R0:W-:Y:S04]  /*a160*/  STL.64 [R1+0xc28], R22 ;  /* 0x000c281601007387 */ /* 0x0001e80000100a00 */
[----:B0-----:R-:W3:Y:S01]  /*a170*/  LDL.LU R23, [R1+0xd7c] ;  /* 0x000d7c0001177983 */ /* 0x001ee20000300800 */
[----:B------:R-:W-:-:S05]  /*a180*/  LEA.HI.X.SX32 R29, R25, R11, 0x1, P1 ;  /* 0x0000000b191d7211 */ /* 0x000fca00008f0eff */
[----:B------:R0:W-:Y:S01]  /*a190*/  STL.64 [R1+0xc20], R28 ;  /* 0x000c201c01007387 */ /* 0x0001e20000100a00 */
[----:B------:R-:W-:Y:S01]  /*a1a0*/  IMAD R14, R10, 0x4, R8 ;  /* 0x000000040a0e7824 */ /* 0x000fe200078e0208 */
[----:B0-----:R-:W-:-:S04]  /*a1b0*/  LEA R28, P0, R13, R0, 0x1 ;  /* 0x000000000d1c7211 */ /* 0x001fc800078008ff */
[----:B------:R-:W-:Y:S02]  /*a1c0*/  LEA.HI.X.SX32 R29, R13, R11, 0x1, P0 ;  /* 0x0000000b0d1d7211 */ /* 0x000fe400000f0eff */
[----:B------:R-:W-:Y:S02]  /*a1d0*/  LEA R4, R10, R14, 0x2 ;  /* 0x0000000e0a047211 */ /* 0x000fe400078e10ff */
[----:B--2---:R-:W-:-:S04]  /*a1e0*/  LEA R20, P2, R26, R0, 0x1 ;  /* 0x000000001a147211 */ /* 0x004fc800078408ff */
[----:B------:R-:W-:-:S05]  /*a1f0*/  LEA.HI.X.SX32 R21, R26, R11, 0x1, P2 ;  /* 0x0000000b1a157211 */ /* 0x000fca00010f0eff */
[----:B------:R0:W-:Y:S04]  /*a200*/  STL.64 [R1+0xc18], R20 ;  /* 0x000c181401007387 */ /* 0x0001e80000100a00 */
[----:B------:R-:W-:Y:S01]  /*a210*/  STL.64 [R1+0xc10], R28 ;  /* 0x000c101c01007387 */ /* 0x000fe20000100a00 */
[----:B0-----:R-:W-:-:S04]  /*a220*/  LEA R20, P2, R15, R0, 0x1 ;  /* 0x000000000f147211 */ /* 0x001fc800078408ff */
[----:B------:R-:W-:Y:S02]  /*a230*/  LEA.HI.X.SX32 R21, R15, R11, 0x1, P2 ;  /* 0x0000000b0f157211 */ /* 0x000fe400010f0eff */
[----:B---3--:R-:W-:-:S04]  /*a240*/  LEA R24, P1, R23, R0, 0x1 ;  /* 0x0000000017187211 */ /* 0x008fc800078208ff */
[----:B------:R-:W-:Y:S02]  /*a250*/  LEA.HI.X.SX32 R25, R23, R11, 0x1, P1 ;  /* 0x0000000b17197211 */ /* 0x000fe400008f0eff */
[----:B------:R-:W-:-:S03]  /*a260*/  LEA R22, P1, R7, R0, 0x1 ;  /* 0x0000000007167211 */ /* 0x000fc600078208ff */
[----:B------:R0:W-:Y:S04]  /*a270*/  STL.64 [R1+0xc08], R24 ;  /* 0x000c081801007387 */ /* 0x0001e80000100a00 */
[----:B------:R1:W-:Y:S01]  /*a280*/  STL.64 [R1+0xc00], R20 ;  /* 0x000c001401007387 */ /* 0x0003e20000100a00 */
[-C--:B------:R-:W-:Y:S02]  /*a290*/  LEA.HI.X.SX32 R23, R7, R11.reuse, 0x1, P1 ;  /* 0x0000000b07177211 */ /* 0x080fe400008f0eff */
[CC--:B0-----:R-:W-:Y:S02]  /*a2a0*/  LEA R24, P0, R16.reuse, R0.reuse, 0x1 ;  /* 0x0000000010187211 */ /* 0x0c1fe400078008ff */
[----:B-1----:R-:W-:Y:S02]  /*a2b0*/  LEA R20, P2, R17, R0, 0x1 ;  /* 0x0000000011147211 */ /* 0x002fe400078408ff */
[----:B------:R-:W-:-:S02]  /*a2c0*/  LEA.HI.X.SX32 R25, R16, R11, 0x1, P0 ;  /* 0x0000000b10197211 */ /* 0x000fc400000f0eff */
[----:B------:R-:W-:Y:S02]  /*a2d0*/  LEA.HI.X.SX32 R21, R17, R11, 0x1, P2 ;  /* 0x0000000b11157211 */ /* 0x000fe400010f0eff */
[C---:B------:R-:W-:Y:S01]  /*a2e0*/  LEA R15, R10.reuse, R4, 0x2 ;  /* 0x000000040a0f7211 */ /* 0x040fe200078e10ff */
[----:B------:R0:W-:Y:S04]  /*a2f0*/  STL.64 [R1+0xbf8], R24 ;  /* 0x000bf81801007387 */ /* 0x0001e80000100a00 */
[----:B------:R1:W-:Y:S01]  /*a300*/  STL.64 [R1+0xbf0], R22 ;  /* 0x000bf01601007387 */ /* 0x0003e20000100a00 */
[----:B------:R-:W-:-:S03]  /*a310*/  IMAD R13, R10, 0x4, R15 ;  /* 0x000000040a0d7824 */ /* 0x000fc600078e020f */
[----:B------:R2:W-:Y:S01]  /*a320*/  STL.64 [R1+0xbe8], R20 ;  /* 0x000be81401007387 */ /* 0x0005e20000100a00 */
[CC--:B0-----:R-:W-:Y:S02]  /*a330*/  LEA R24, P0, R18.reuse, R0.reuse, 0x1 ;  /* 0x0000000012187211 */ /* 0x0c1fe400078008ff */
[CC--:B-1----:R-:W-:Y:S02]  /*a340*/  LEA R22, P1, R5.reuse, R0.reuse, 0x1 ;  /* 0x0000000005167211 */ /* 0x0c2fe400078208ff */
[-C--:B------:R-:W-:Y:S02]  /*a350*/  LEA.HI.X.SX32 R25, R18, R11.reuse, 0x1, P0 ;  /* 0x0000000b12197211 */ /* 0x080fe400000f0eff */
[C---:B--2---:R-:W-:Y:S02]  /*a360*/  LEA R20, P2, R12.reuse, R0, 0x1 ;  /* 0x000000000c147211 */ /* 0x044fe400078408ff */
[-C--:B------:R-:W-:Y:S02]  /*a370*/  LEA.HI.X.SX32 R23, R5, R11.reuse, 0x1, P1 ;  /* 0x0000000b05177211 */ /* 0x080fe400008f0eff */
[----:B------:R-:W-:Y:S01]  /*a380*/  LEA.HI.X.SX32 R21, R12, R11, 0x1, P2 ;  /* 0x0000000b0c157211 */ /* 0x000fe200010f0eff */
[----:B------:R0:W-:Y:S01]  /*a390*/  STL.64 [R1+0xbe0], R24 ;  /* 0x000be01801007387 */ /* 0x0001e20000100a00 */
[----:B------:R-:W-:-:S03]  /*a3a0*/  LEA R16, R10, R13, 0x2 ;  /* 0x0000000d0a107211 */ /* 0x000fc600078e10ff */
[----:B------:R1:W-:Y:S01]  /*a3b0*/  STL.64 [R1+0xbd8], R22 ;  /* 0x000bd81601007387 */ /* 0x0003e20000100a00 */
[----:B------:R-:W-:-:S03]  /*a3c0*/  LEA R17, R10, R16, 0x2 ;  /* 0x000000100a117211 */ /* 0x000fc600078e10ff */
[----:B------:R2:W-:Y:S01]  /*a3d0*/  STL.64 [R1+0xbd0], R20 ;  /* 0x000bd01401007387 */ /* 0x0005e20000100a00 */
[-C--:B0-----:R-:W-:Y:S02]  /*a3e0*/  LEA R24, P0, R2, R0.reuse, 0x1 ;  /* 0x0000000002187211 */ /* 0x081fe400078008ff */
[-C--:B-1----:R-:W-:Y:S02]  /*a3f0*/  LEA R22, P1, R6, R0.reuse, 0x1 ;  /* 0x0000000006167211 */ /* 0x082fe400078208ff */
[-C--:B------:R-:W-:Y:S02]  /*a400*/  LEA.HI.X.SX32 R25, R2, R11.reuse, 0x1, P0 ;  /* 0x0000000b02197211 */ /* 0x080fe400000f0eff */
[C---:B--2---:R-:W-:Y:S02]  /*a410*/  LEA R20, P2, R9.reuse, R0, 0x1 ;  /* 0x0000000009147211 */ /* 0x044fe400078408ff */
[-C--:B------:R-:W-:Y:S01]  /*a420*/  LEA.HI.X.SX32 R23, R6, R11.reuse, 0x1, P1 ;  /* 0x0000000b06177211 */ /* 0x080fe200008f0eff */
[C---:B------:R-:W-:Y:S01]  /*a430*/  IMAD R18, R10.reuse, 0x4, R17 ;  /* 0x000000040a127824 */ /* 0x040fe200078e0211 */
[----:B------:R-:W-:Y:S01]  /*a440*/  LEA.HI.X.SX32 R21, R9, R11, 0x1, P2 ;  /* 0x0000000b09157211 */ /* 0x000fe200010f0eff */
[----:B------:R0:W-:Y:S04]  /*a450*/  STL.64 [R1+0xbc8], R24 ;  /* 0x000bc81801007387 */ /* 0x0001e80000100a00 */
[----:B------:R1:W-:Y:S01]  /*a460*/  STL.64 [R1+0xbc0], R22 ;  /* 0x000bc01601007387 */ /* 0x0003e20000100a00 */
[----:B------:R-:W-:-:S03]  /*a470*/  LEA R5, R10, R18, 0x2 ;  /* 0x000000120a057211 */ /* 0x000fc600078e10ff */
[----:B------:R2:W-:Y:S01]  /*a480*/  STL.64 [R1+0xbb8], R20 ;  /* 0x000bb81401007387 */ /* 0x0005e20000100a00 */
[CC--:B0-----:R-:W-:Y:S02]  /*a490*/  LEA R24, P0, R3.reuse, R0.reuse, 0x1 ;  /* 0x0000000003187211 */ /* 0x0c1fe400078008ff */
[-C--:B-1----:R-:W-:Y:S02]  /*a4a0*/  LEA R22, P1, R8, R0.reuse, 0x1 ;  /* 0x0000000008167211 */ /* 0x082fe400078208ff */
[-C--:B------:R-:W-:Y:S02]  /*a4b0*/  LEA.HI.X.SX32 R25, R3, R11.reuse, 0x1, P0 ;  /* 0x0000000b03197211 */ /* 0x080fe400000f0eff */
[----:B--2---:R-:W-:Y:S02]  /*a4c0*/  LEA R20, P2, R14, R0, 0x1 ;  /* 0x000000000e147211 */ /* 0x004fe400078408ff */
[----:B------:R-:W-:Y:S02]  /*a4d0*/  LEA.HI.X.SX32 R23, R8, R11, 0x1, P1 ;  /* 0x0000000b08177211 */ /* 0x000fe400008f0eff */
[----:B------:R-:W-:-:S02]  /*a4e0*/  LEA R6, R10, R5, 0x2 ;  /* 0x000000050a067211 */ /* 0x000fc400078e10ff */
[-C--:B------:R-:W-:Y:S01]  /*a4f0*/  LEA.HI.X.SX32 R21, R14, R11.reuse, 0x1, P2 ;  /* 0x0000000b0e157211 */ /* 0x080fe200010f0eff */
[----:B------:R-:W-:Y:S01]  /*a500*/  STL.64 [R1+0xbb0], R24 ;  /* 0x000bb01801007387 */ /* 0x000fe20000100a00 */
[C---:B------:R-:W-:Y:S01]  /*a510*/  LEA R8, P2, R13.reuse, R0, 0x1 ;  /* 0x000000000d087211 */ /* 0x040fe200078408ff */
[----:B------:R-:W-:Y:S02]  /*a520*/  IMAD R12, R10, 0x4, R6 ;  /* 0x000000040a0c7824 */ /* 0x000fe400078e0206 */
[----:B------:R0:W-:Y:S01]  /*a530*/  STL.64 [R1+0xba8], R22 ;  /* 0x000ba81601007387 */ /* 0x0001e20000100a00 */
[----:B------:R-:W-:-:S03]  /*a540*/  LEA.HI.X.SX32 R9, R13, R11, 0x1, P2 ;  /* 0x0000000b0d097211 */ /* 0x000fc600010f0eff */
[----:B------:R1:W-:Y:S01]  /*a550*/  STL.64 [R1+0xba0], R20 ;  /* 0x000ba01401007387 */ /* 0x0003e20000100a00 */
[----:B------:R-:W-:Y:S02]  /*a560*/  LEA R2, R10, R12, 0x2 ;  /* 0x0000000c0a027211 */ /* 0x000fe400078e10ff */
[CC--:B0-----:R-:W-:Y:S02]  /*a570*/  LEA R22, P0, R4.reuse, R0.reuse, 0x1 ;  /* 0x0000000004167211 */ /* 0x0c1fe400078008ff */
[C---:B-1----:R-:W-:Y:S02]  /*a580*/  LEA R20, P1, R15.reuse, R0, 0x1 ;  /* 0x000000000f147211 */ /* 0x042fe400078208ff */
[-C--:B------:R-:W-:Y:S02]  /*a590*/  LEA.HI.X.SX32 R23, R4, R11.reuse, 0x1, P0 ;  /* 0x0000000b04177211 */ /* 0x080fe400000f0eff */
[----:B------:R-:W-:Y:S01]  /*a5a0*/  LEA.HI.X.SX32 R21, R15, R11, 0x1, P1 ;  /* 0x0000000b0f157211 */ /* 0x000fe200008f0eff */
[----:B------:R0:W-:Y:S01]  /*a5b0*/  STL.64 [R1+0xb88], R8 ;  /* 0x000b880801007387 */ /* 0x0001e20000100a00 */
[----:B------:R-:W-:-:S03]  /*a5c0*/  LEA R7, R10, R2, 0x2 ;  /* 0x000000020a077211 */ /* 0x000fc600078e10ff */
[----:B------:R1:W-:Y:S01]  /*a5d0*/  STL.64 [R1+0xb98], R22 ;  /* 0x000b981601007387 */ /* 0x0003e20000100a00 */
[----:B------:R-:W-:-:S03]  /*a5e0*/  LEA R14, P2, R18, R0, 0x1 ;  /* 0x00000000120e7211 */ /* 0x000fc600078408ff */
[----:B------:R2:W-:Y:S01]  /*a5f0*/  STL.64 [R1+0xb90], R20 ;  /* 0x000b901401007387 */ /* 0x0005e20000100a00 */
[-C--:B------:R-:W-:Y:S01]  /*a600*/  LEA.HI.X.SX32 R15, R18, R11.reuse, 0x1, P2 ;  /* 0x0000000b120f7211 */ /* 0x080fe200010f0eff */
[----:B0-----:R-:W-:Y:S01]  /*a610*/  IMAD R9, R10, 0x4, R7 ;  /* 0x000000040a097824 */ /* 0x001fe200078e0207 */
[CC--:B-1----:R-:W-:Y:S02]  /*a620*/  LEA R22, P0, R16.reuse, R0.reuse, 0x1 ;  /* 0x0000000010167211 */ /* 0x0c2fe400078008ff */
[CC--:B--2---:R-:W-:Y:S02]  /*a630*/  LEA R20, P1, R17.reuse, R0.reuse, 0x1 ;  /* 0x0000000011147211 */ /* 0x0c4fe400078208ff */
[-C--:B------:R-:W-:Y:S02]  /*a640*/  LEA.HI.X.SX32 R23, R16, R11.reuse, 0x1, P0 ;  /* 0x0000000b10177211 */ /* 0x080fe400000f0eff */
[----:B------:R-:W-:Y:S02]  /*a650*/  LEA.HI.X.SX32 R21, R17, R11, 0x1, P1 ;  /* 0x0000000b11157211 */ /* 0x000fe400008f0eff */
[----:B------:R-:W-:Y:S01]  /*a660*/  LEA R3, R10, R9, 0x2 ;  /* 0x000000090a037211 */ /* 0x000fe200078e10ff */
[----:B------:R-:W-:Y:S01]  /*a670*/  STL.64 [R1+0xb80], R22 ;  /* 0x000b801601007387 */ /* 0x000fe20000100a00 */
[----:B------:R-:W-:-:S03]  /*a680*/  LEA R16, P1, R6, R0, 0x1 ;  /* 0x0000000006107211 */ /* 0x000fc600078208ff */
[----:B------:R0:W-:Y:S01]  /*a690*/  STL.64 [R1+0xb78], R20 ;  /* 0x000b781401007387 */ /* 0x0001e20000100a00 */
[----:B------:R-:W-:-:S03]  /*a6a0*/  LEA R4, R10, R3, 0x2 ;  /* 0x000000030a047211 */ /* 0x000fc600078e10ff */
[----:B------:R1:W-:Y:S01]  /*a6b0*/  STL.64 [R1+0xb70], R14 ;  /* 0x000b700e01007387 */ /* 0x0003e20000100a00 */
[-C--:B------:R-:W-:Y:S02]  /*a6c0*/  LEA.HI.X.SX32 R17, R6, R11.reuse, 0x1, P1 ;  /* 0x0000000b06117211 */ /* 0x080fe400008f0eff */
[CC--:B0-----:R-:W-:Y:S02]  /*a6d0*/  LEA R20, P0, R5.reuse, R0.reuse, 0x1 ;  /* 0x0000000005147211 */ /* 0x0c1fe400078008ff */
[-C--:B-1----:R-:W-:Y:S02]  /*a6e0*/  LEA R14, P2, R12, R0.reuse, 0x1 ;  /* 0x000000000c0e7211 */ /* 0x082fe400078408ff */
[-C--:B------:R-:W-:Y:S01]  /*a6f0*/  LEA.HI.X.SX32 R21, R5, R11.reuse, 0x1, P0 ;  /* 0x0000000b05157211 */ /* 0x080fe200000f0eff */
[----:B------:R-:W-:Y:S01]  /*a700*/  IMAD R8, R10, 0x4, R4 ;  /* 0x000000040a087824 */ /* 0x000fe200078e0204 */
[----:B------:R-:W-:Y:S02]  /*a710*/  LEA.HI.X.SX32 R15, R12, R11, 0x1, P2 ;  /* 0x0000000b0c0f7211 */ /* 0x000fe400010f0eff */
[----:B------:R-:W-:Y:S01]  /*a720*/  LEA R18, P0, R2, R0, 0x1 ;  /* 0x0000000002127211 */ /* 0x000fe200078008ff */
[----:B------:R-:W-:Y:S01]  /*a730*/  STL.64 [R1+0xb68], R20 ;  /* 0x000b681401007387 */ /* 0x000fe20000100a00 */
[----:B------:R-:W-:-:S03]  /*a740*/  LEA R5, R10, R8, 0x2 ;  /* 0x000000080a057211 */ /* 0x000fc600078e10ff */
[----:B------:R0:W-:Y:S01]  /*a750*/  STL.64 [R1+0xb60], R16 ;  /* 0x000b601001007387 */ /* 0x0001e20000100a00 */
[----:B------:R-:W-:-:S03]  /*a760*/  LEA.HI.X.SX32 R19, R2, R11, 0x1, P0 ;  /* 0x0000000b02137211 */ /* 0x000fc600000f0eff */
[----:B------:R1:W-:Y:S01]  /*a770*/  STL.64 [R1+0xb58], R14 ;  /* 0x000b580e01007387 */ /* 0x0003e20000100a00 */
[C---:B------:R-:W-:Y:S02]  /*a780*/  LEA R6, R10.reuse, R5, 0x2 ;  /* 0x000000050a067211 */ /* 0x040fe400078e10ff */
[-C--:B0-----:R-:W-:Y:S02]  /*a790*/  LEA R16, P1, R7, R0.reuse, 0x1 ;  /* 0x0000000007107211 */ /* 0x081fe400078208ff */
[----:B-1----:R-:W-:Y:S02]  /*a7a0*/  LEA R14, P2, R9, R0, 0x1 ;  /* 0x00000000090e7211 */ /* 0x002fe400078408ff */
[-C--:B------:R-:W-:Y:S02]  /*a7b0*/  LEA.HI.X.SX32 R17, R7, R11.reuse, 0x1, P1 ;  /* 0x0000000b07117211 */ /* 0x080fe400008f0eff */
[----:B------:R-:W-:Y:S01]  /*a7c0*/  LEA.HI.X.SX32 R15, R9, R11, 0x1, P2 ;  /* 0x0000000b090f7211 */ /* 0x000fe200010f0eff */
[----:B------:R-:W-:Y:S01]  /*a7d0*/  STL.64 [R1+0xb50], R18 ;  /* 0x000b501201007387 */ /* 0x000fe20000100a00 */
[----:B------:R-:W-:-:S03]  /*a7e0*/  IMAD R7, R10, 0x4, R6 ;  /* 0x000000040a077824 */ /* 0x000fc600078e0206 */
[----:B------:R0:W-:Y:S01]  /*a7f0*/  STL.64 [R1+0xb48], R16 ;  /* 0x000b481001007387 */ /* 0x0001e20000100a00 */
[----:B------:R-:W-:-:S03]  /*a800*/  LEA R12, P2, R8, R0, 0x1 ;  /* 0x00000000080c7211 */ /* 0x000fc600078408ff */
[----:B------:R1:W-:Y:S01]  /*a810*/  STL.64 [R1+0xb40], R14 ;  /* 0x000b400e01007387 */ /* 0x0003e20000100a00 */
[----:B------:R-:W-:Y:S02]  /*a820*/  LEA R2, R10, R7, 0x2 ;  /* 0x000000070a027211 */ /* 0x000fe400078e10ff */
[CC--:B0-----:R-:W-:Y:S02]  /*a830*/  LEA R16, P0, R3.reuse, R0.reuse, 0x1 ;  /* 0x0000000003107211 */ /* 0x0c1fe400078008ff */
[C---:B-1----:R-:W-:Y:S02]  /*a840*/  LEA R14, P1, R4.reuse, R0, 0x1 ;  /* 0x00000000040e7211 */ /* 0x042fe400078208ff */
[-C--:B------:R-:W-:Y:S02]  /*a850*/  LEA.HI.X.SX32 R17, R3, R11.reuse, 0x1, P0 ;  /* 0x0000000b03117211 */ /* 0x080fe400000f0eff */
[-C--:B------:R-:W-:Y:S02]  /*a860*/  LEA.HI.X.SX32 R15, R4, R11.reuse, 0x1, P1 ;  /* 0x0000000b040f7211 */ /* 0x080fe400008f0eff */
[----:B------:R-:W-:Y:S01]  /*a870*/  LEA.HI.X.SX32 R13, R8, R11, 0x1, P2 ;  /* 0x0000000b080d7211 */ /* 0x000fe200010f0eff */
[----:B------:R0:W-:Y:S01]  /*a880*/  STL.64 [R1+0xb38], R16 ;  /* 0x000b381001007387 */ /* 0x0001e20000100a00 */
[----:B------:R-:W-:-:S03]  /*a890*/  LEA R3, R10, R2, 0x2 ;  /* 0x000000020a037211 */ /* 0x000fc600078e10ff */
[----:B------:R1:W-:Y:S04]  /*a8a0*/  STL.64 [R1+0xb30], R14 ;  /* 0x000b300e01007387 */ /* 0x0003e80000100a00 */
[----:B------:R2:W-:Y:S01]  /*a8b0*/  STL.64 [R1+0xb28], R12 ;  /* 0x000b280c01007387 */ /* 0x0005e20000100a00 */
[CC--:B0-----:R-:W-:Y:S01]  /*a8c0*/  LEA R16, P0, R5.reuse, R0.reuse, 0x1 ;  /* 0x0000000005107211 */ /* 0x0c1fe200078008ff */
[----:B------:R-:W-:Y:S01]  /*a8d0*/  IMAD R4, R10, 0x4, R3 ;  /* 0x000000040a047824 */ /* 0x000fe200078e0203 */
[-C--:B-1----:R-:W-:Y:S02]  /*a8e0*/  LEA R14, P1, R6, R0.reuse, 0x1 ;  /* 0x00000000060e7211 */ /* 0x082fe400078208ff */
[----:B------:R-:W-:Y:S02]  /*a8f0*/  LEA.HI.X.SX32 R17, R5, R11, 0x1, P0 ;  /* 0x0000000b05117211 */ /* 0x000fe400000f0eff */
[----:B--2---:R-:W-:-:S02]  /*a900*/  LEA R12, P2, R7, R0, 0x1 ;  /* 0x00000000070c7211 */ /* 0x004fc400078408ff */
[-C--:B------:R-:W-:Y:S02]  /*a910*/  LEA.HI.X.SX32 R15, R6, R11.reuse, 0x1, P1 ;  /* 0x0000000b060f7211 */ /* 0x080fe400008f0eff */
[----:B------:R-:W-:Y:S01]  /*a920*/  LEA.HI.X.SX32 R13, R7, R11, 0x1, P2 ;  /* 0x0000000b070d7211 */ /* 0x000fe200010f0eff */
[----:B------:R0:W-:Y:S01]  /*a930*/  STL.64 [R1+0xb20], R16 ;  /* 0x000b201001007387 */ /* 0x0001e20000100a00 */
[----:B------:R-:W-:-:S03]  /*a940*/  LEA R10, R10, R4, 0x2 ;  /* 0x000000040a0a7211 */ /* 0x000fc600078e10ff */
[----:B------:R1:W-:Y:S01]  /*a950*/  STL.64 [R1+0xb18], R14 ;  /* 0x000b180e01007387 */ /* 0x0003e20000100a00 */
[----:B------:R-:W-:-:S03]  /*a960*/  LEA R8, P3, R10, R0, 0x1 ;  /* 0x000000000a087211 */ /* 0x000fc600078608ff */
[----:B------:R2:W-:Y:S01]  /*a970*/  STL.64 [R1+0xb10], R12 ;  /* 0x000b100c01007387 */ /* 0x0005e20000100a00 */
[CC--:B0-----:R-:W-:Y:S02]  /*a980*/  LEA R16, P0, R2.reuse, R0.reuse, 0x1 ;  /* 0x0000000002107211 */ /* 0x0c1fe400078008ff */
[CC--:B-1----:R-:W-:Y:S02]  /*a990*/  LEA R14, P1, R3.reuse, R0.reuse, 0x1 ;  /* 0x00000000030e7211 */ /* 0x0c2fe400078208ff */
[-C--:B------:R-:W-:Y:S02]  /*a9a0*/  LEA.HI.X.SX32 R17, R2, R11.reuse, 0x1, P0 ;  /* 0x0000000b02117211 */ /* 0x080fe400000f0eff */
[C---:B--2---:R-:W-:Y:S02]  /*a9b0*/  LEA R12, P2, R4.reuse, R0, 0x1 ;  /* 0x00000000040c7211 */ /* 0x044fe400078408ff */
[-C--:B------:R-:W-:Y:S02]  /*a9c0*/  LEA.HI.X.SX32 R15, R3, R11.reuse, 0x1, P1 ;  /* 0x0000000b030f7211 */ /* 0x080fe400008f0eff */
[-C--:B------:R-:W-:Y:S01]  /*a9d0*/  LEA.HI.X.SX32 R13, R4, R11.reuse, 0x1, P2 ;  /* 0x0000000b040d7211 */ /* 0x080fe200010f0eff */
[----:B------:R-:W-:Y:S01]  /*a9e0*/  IMAD.MOV.U32 R3, RZ, RZ, -0x800000 ;  /* 0xff800000ff037424 */ /* 0x000fe200078e00ff */
[----:B------:R-:W-:Y:S01]  /*a9f0*/  LEA.HI.X.SX32 R9, R10, R11, 0x1, P3 ;  /* 0x0000000b0a097211 */ /* 0x000fe200018f0eff */
[----:B------:R-:W-:Y:S01]  /*aa00*/  STL.64 [R1+0xb08], R16 ;  /* 0x000b081001007387 */ /* 0x000fe20000100a00 */
[----:B------:R-:W-:-:S03]  /*aa10*/  MOV R2, 0x3f800000 ;  /* 0x3f80000000027802 */ /* 0x000fc60000000f00 */
[----:B------:R-:W-:Y:S01]  /*aa20*/  STL.64 [R1+0xb00], R14 ;  /* 0x000b000e01007387 */ /* 0x000fe20000100a00 */
[----:B------:R-:W-:-:S03]  /*aa30*/  MOV R4, 0x3f800000 ;  /* 0x3f80000000047802 */ /* 0x000fc60000000f00 */
[----:B------:R-:W-:Y:S04]  /*aa40*/  STL.64 [R1+0xaf8], R12 ;  /* 0x000af80c01007387 */ /* 0x000fe80000100a00 */
[----:B------:R-:W-:Y:S04]  /*aa50*/  STL.64 [R1+0xaf0], R8 ;  /* 0x000af00801007387 */ /* 0x000fe80000100a00 */
[----:B------:R0:W-:Y:S04]  /*aa60*/  STL [R1+0x290], R3 ;  /* 0x0002900301007387 */ /* 0x0001e80000100800 */
[----:B------:R-:W-:Y:S04]  /*aa70*/  STL [R1+0x644], RZ ;  /* 0x000644ff01007387 */ /* 0x000fe80000100800 */
[----:B------:R-:W-:Y:S01]  /*aa80*/  STL [R1+0x8e4], R2 ;  /* 0x0008e40201007387 */ /* 0x000fe20000100800 */
[----:B0-----:R-:W-:-:S03]  /*aa90*/  IMAD.MOV.U32 R3, RZ, RZ, 0x3f800000 ;  /* 0x3f800000ff037424 */ /* 0x001fc600078e00ff */
[----:B------:R-:W-:Y:S04]  /*aaa0*/  STL [R1+0x640], RZ ;  /* 0x000640ff01007387 */ /* 0x000fe80000100800 */
[----:B------:R0:W-:Y:S04]  /*aab0*/  STL [R1+0x8e8], R4 ;  /* 0x0008e80401007387 */ /* 0x0001e80000100800 */
[----:B------:R1:W-:Y:S04]  /*aac0*/  STL [R1+0x8ec], R3 ;  /* 0x0008ec0301007387 */ /* 0x0003e80000100800 */
[----:B------:R2:W-:Y:S01]  /*aad0*/  STL [R1+0x8f0], R2 ;  /* 0x0008f00201007387 */ /* 0x0005e20000100800 */
[----:B0-----:R-:W-:-:S02]  /*aae0*/  MOV R4, 0xff800000 ;  /* 0xff80000000047802 */ /* 0x001fc40000000f00 */
[----:B-1----:R-:W-:-:S03]  /*aaf0*/  MOV R3, 0xff800000 ;  /* 0xff80000000037802 */ /* 0x002fc60000000f00 */
[----:B------:R-:W-:Y:S01]  /*ab00*/  STL [R1+0x294], R4 ;  /* 0x0002940401007387 */ /* 0x000fe20000100800 */
[----:B--2---:R-:W-:-:S03]  /*ab10*/  IMAD.MOV.U32 R2, RZ, RZ, -0x800000 ;  /* 0xff800000ff027424 */ /* 0x004fc600078e00ff */
        /* <DEDUP_REMOVED lines=214> */
[----:B------:R-:W2:Y:S04]  /*b880*/  LDL.64 R20, [R1+0x758] ;  /* 0x0007580001147983 */ /* 0x000ea80000100a00 */
[----:B------:R-:W-:Y:S04]  /*b890*/  STL [R1+0x310], RZ ;  /* 0x000310ff01007387 */ /* 0x000fe80000100800 */
[----:B------:R-:W-:Y:S04]  /*b8a0*/  STL [R1+0x314], RZ ;  /* 0x000314ff01007387 */ /* 0x000fe80000100800 */
[----:B------:R-:W-:Y:S01]  /*b8b0*/  STL [R1+0x318], RZ ;  /* 0x000318ff01007387 */ /* 0x000fe20000100800 */
[----:B------:R-:W-:-:S03]  /*b8c0*/  MOV R0, c[0x0][0x1a4] ;  /* 0x0000690000007a02 */ /* 0x000fc60000000f00 */
[----:B------:R-:W-:Y:S04]  /*b8d0*/  STL [R1+0x31c], RZ ;  /* 0x00031cff01007387 */ /* 0x000fe80000100800 */
[----:B------:R-:W-:Y:S04]  /*b8e0*/  STL [R1+0x3c0], RZ ;  /* 0x0003c0ff01007387 */ /* 0x000fe80000100800 */
[----:B------:R-:W-:Y:S04]  /*b8f0*/  STL [R1+0x3c4], RZ ;  /* 0x0003c4ff01007387 */ /* 0x000fe80000100800 */
[----:B------:R-:W-:Y:S04]  /*b900*/  STL [R1+0x3c8], RZ ;  /* 0x0003c8ff01007387 */ /* 0x000fe80000100800 */
[----:B------:R-:W-:Y:S01]  /*b910*/  STL [R1+0x3cc], RZ ;  /* 0x0003ccff01007387 */ /* 0x000fe20000100800 */
[----:B------:R-:W-:-:S03]  /*b920*/  IMAD R6, R0, 0xa, RZ ;  /* 0x0000000a00067824 */ /* 0x000fc600078e02ff */
[----:B------:R-:W-:Y:S01]  /*b930*/  STL [R1+0x2f0], RZ ;  /* 0x0002f0ff01007387 */ /* 0x000fe20000100800 */
[----:B------:R-:W-:-:S03]  /*b940*/  IMAD R7, R0, 0x14, RZ ;  /* 0x0000001400077824 */ /* 0x000fc600078e02ff */
[----:B------:R-:W-:Y:S01]  /*b950*/  STL [R1+0x2f4], RZ ;  /* 0x0002f4ff01007387 */ /* 0x000fe20000100800 */
[----:B------:R-:W-:-:S03]  /*b960*/  IMAD R8, R0, 0x28, RZ ;  /* 0x0000002800087824 */ /* 0x000fc600078e02ff */
[----:B------:R-:W-:Y:S01]  /*b970*/  STL [R1+0x2f8], RZ ;  /* 0x0002f8ff01007387 */ /* 0x000fe20000100800 */
[----:B------:R-:W-:-:S03]  /*b980*/  IMAD R9, R0, 0x2a, RZ ;  /* 0x0000002a00097824 */ /* 0x000fc600078e02ff */
[----:B------:R-:W-:Y:S04]  /*b990*/  STL [R1+0x2fc], RZ ;  /* 0x0002fcff01007387 */ /* 0x000fe80000100800 */
[----:B------:R-:W-:Y:S04]  /*b9a0*/  STL [R1+0x2e0], RZ ;  /* 0x0002e0ff01007387 */ /* 0x000fe80000100800 */
[----:B------:R-:W-:Y:S04]  /*b9b0*/  STL [R1+0x2e4], RZ ;  /* 0x0002e4ff01007387 */ /* 0x000fe80000100800 */
[----:B------:R-:W-:Y:S04]  /*b9c0*/  STL [R1+0x2e8], RZ ;  /* 0x0002e8ff01007387 */ /* 0x000fe80000100800 */
[----:B------:R-:W-:Y:S04]  /*b9d0*/  STL [R1+0x2ec], RZ ;  /* 0x0002ecff01007387 */ /* 0x000fe80000100800 */
[----:B------:R0:W-:Y:S04]  /*b9e0*/  STL.64 [R1+0xd68], R6 ;  /* 0x000d680601007387 */ /* 0x0001e80000100a00 */
[----:B------:R1:W-:Y:S04]  /*b9f0*/  STL.64 [R1+0xd70], R8 ;  /* 0x000d700801007387 */ /* 0x0003e80000100a00 */
[----:B------:R-:W3:Y:S04]  /*ba00*/  S2R R29, SR_TID.X ;  /* 0x00000000001d7919 */ /* 0x000ee80000002100 */
[----:B0-----:R-:W0:Y:S04]  /*ba10*/  S2R R7, SR_TID.X ;  /* 0x0000000000077919 */ /* 0x001e280000002100 */
[----:B-1----:R-:W1:Y:S01]  /*ba20*/  S2R R8, SR_TID.X ;  /* 0x0000000000087919 */ /* 0x002e620000002100 */
[----:B------:R-:W-:-:S02]  /*ba30*/  IMAD R10, R0, 0x16, RZ ;  /* 0x00000016000a7824 */ /* 0x000fc400078e02ff */
[C---:B------:R-:W-:Y:S02]  /*ba40*/  IMAD R11, R0.reuse, 0x2c, RZ ;  /* 0x0000002c000b7824 */ /* 0x040fe400078e02ff */
[----:B------:R-:W-:-:S03]  /*ba50*/  IMAD R12, R0, 0x2e, RZ ;  /* 0x0000002e000c7824 */ /* 0x000fc600078e02ff */
[----:B------:R4:W-:Y:S01]  /*ba60*/  STL.64 [R1+0xd58], R10 ;  /* 0x000d580a01007387 */ /* 0x0009e20000100a00 */
[----:B------:R-:W-:Y:S01]  /*ba70*/  IMAD R13, R0, 0x6, RZ ;  /* 0x00000006000d7824 */ /* 0x000fe200078e02ff */
[----:B---3--:R-:W-:Y:S02]  /*ba80*/  LOP3.LUT R29, R29, 0x7, RZ, 0xc0, !PT ;  /* 0x000000071d1d7812 */ /* 0x008fe400078ec0ff */
[----:B0-----:R-:W-:Y:S02]  /*ba90*/  LOP3.LUT R6, R7, 0xff, RZ, 0xc0, !PT ;  /* 0x000000ff07067812 */ /* 0x001fe400078ec0ff */
[C---:B-1----:R-:W-:Y:S01]  /*baa0*/  LOP3.LUT R7, R8.reuse, 0x7, RZ, 0xc0, !PT ;  /* 0x0000000708077812 */ /* 0x042fe200078ec0ff */
[----:B------:R-:W-:Y:S01]  /*bab0*/  IMAD R29, R29, 0x90, RZ ;  /* 0x000000901d1d7824 */ /* 0x000fe200078e02ff */
[C---:B------:R-:W-:Y:S02]  /*bac0*/  LOP3.LUT R9, R8.reuse, 0xc0, RZ, 0xc0, !PT ;  /* 0x000000c008097812 */ /* 0x040fe400078ec0ff */
[----:B----4-:R-:W-:Y:S01]  /*bad0*/  SHF.L.U32 R11, R8, 0x1, RZ ;  /* 0x00000001080b7819 */ /* 0x010fe200000006ff */
[----:B------:R-:W-:-:S02]  /*bae0*/  IMAD R8, R7, 0x210, RZ ;  /* 0x0000021007087824 */ /* 0x000fc400078e02ff */
[C---:B------:R-:W-:Y:S02]  /*baf0*/  IMAD R14, R0.reuse, 0xc, RZ ;  /* 0x0000000c000e7824 */ /* 0x040fe400078e02ff */
[C---:B------:R-:W-:Y:S02]  /*bb00*/  IMAD R15, R0.reuse, 0x18, RZ ;  /* 0x00000018000f7824 */ /* 0x040fe400078e02ff */
[C---:B------:R-:W-:Y:S02]  /*bb10*/  IMAD R16, R0.reuse, 0x30, RZ ;  /* 0x0000003000107824 */ /* 0x040fe400078e02ff */
[C---:B------:R-:W-:Y:S01]  /*bb20*/  IMAD R17, R0.reuse, 0x32, RZ ;  /* 0x0000003200117824 */ /* 0x040fe200078e02ff */
[----:B------:R-:W-:Y:S01]  /*bb30*/  STL.64 [R1+0xd50], R12 ;  /* 0x000d500c01007387 */ /* 0x000fe20000100a00 */
[C---:B------:R-:W-:Y:S01]  /*bb40*/  IMAD R18, R0.reuse, 0x1a, RZ ;  /* 0x0000001a00127824 */ /* 0x040fe200078e02ff */
[--C-:B------:R-:W-:Y:S01]  /*bb50*/  LOP3.LUT R29, R29, 0x30, R11.reuse, 0x78, !PT ;  /* 0x000000301d1d7812 */ /* 0x100fe200078e780b */
[----:B------:R-:W-:Y:S01]  /*bb60*/  IMAD R19, R0, 0x34, RZ ;  /* 0x0000003400137824 */ /* 0x000fe200078e02ff */
[----:B------:R-:W-:Y:S01]  /*bb70*/  LOP3.LUT R8, R8, 0x30, R11, 0x78, !PT ;  /* 0x0000003008087812 */ /* 0x000fe200078e780b */
[----:B------:R-:W-:Y:S01]  /*bb80*/  IMAD R11, R0, 0x46, RZ ;  /* 0x00000046000b7824 */ /* 0x000fe200078e02ff */
[----:B------:R-:W-:Y:S01]  /*bb90*/  STL.64 [R1+0xd48], R14 ;  /* 0x000d480e01007387 */ /* 0x000fe20000100a00 */
[----:B------:R-:W-:Y:S01]  /*bba0*/  IMAD.SHL.U32 R6, R6, 0x2, RZ ;  /* 0x0000000206067824 */ /* 0x000fe200078e00ff */
[----:B------:R-:W-:-:S02]  /*bbb0*/  SHF.R.U32.HI R9, RZ, 0x2, R9 ;  /* 0x00000002ff097819 */ /* 0x000fc40000011609 */
[----:B------:R-:W-:Y:S01]  /*bbc0*/  STL.64 [R1+0xd60], R16 ;  /* 0x000d601001007387 */ /* 0x000fe20000100a00 */
[----:B------:R-:W-:-:S03]  /*bbd0*/  IMAD R7, R0, 0x42, RZ ;  /* 0x0000004200077824 */ /* 0x000fc600078e02ff */
[----:B------:R0:W-:Y:S01]  /*bbe0*/  STL.64 [R1+0xd38], R18 ;  /* 0x000d381201007387 */ /* 0x0001e20000100a00 */
[C---:B------:R-:W-:Y:S02]  /*bbf0*/  IMAD R22, R0.reuse, 0x1c, RZ ;  /* 0x0000001c00167824 */ /* 0x040fe400078e02ff */
[----:B------:R-:W-:Y:S01]  /*bc00*/  IMAD R23, R0, 0x38, RZ ;  /* 0x0000003800177824 */ /* 0x000fe200078e02ff */
[----:B------:R-:W-:Y:S01]  /*bc10*/  LOP3.LUT R6, R6, R9, RZ, 0x3c, !PT ;  /* 0x0000000906067212 */ /* 0x000fe200078e3cff */
[C---:B------:R-:W-:Y:S02]  /*bc20*/  IMAD R8, R0.reuse, 0x48, RZ ;  /* 0x0000004800087824 */ /* 0x040fe400078e02ff */
[C---:B------:R-:W-:Y:S02]  /*bc30*/  IMAD R2, R0.reuse, 0x22, RZ ;  /* 0x0000002200027824 */ /* 0x040fe400078e02ff */
[C---:B------:R-:W-:Y:S02]  /*bc40*/  IMAD R9, R0.reuse, 0x4a, RZ ;  /* 0x0000004a00097824 */ /* 0x040fe400078e02ff */
[----:B0-----:R-:W-:-:S02]  /*bc50*/  IMAD R19, R0, 0x21, RZ ;  /* 0x0000002100137824 */ /* 0x001fc400078e02ff */
[C---:B------:R-:W-:Y:S02]  /*bc60*/  IMAD R10, R0.reuse, 0x4e, RZ ;  /* 0x0000004e000a7824 */ /* 0x040fe400078e02ff */
[C---:B------:R-:W-:Y:S02]  /*bc70*/  IMAD R3, R0.reuse, 0x12, RZ ;  /* 0x0000001200037824 */ /* 0x040fe400078e02ff */
[C---:B------:R-:W-:Y:S02]  /*bc80*/  IMAD R4, R0.reuse, 0x24, RZ ;  /* 0x0000002400047824 */ /* 0x040fe400078e02ff */
[C---:B------:R-:W-:Y:S01]  /*bc90*/  IMAD R18, R0.reuse, 0x23, RZ ;  /* 0x0000002300127824 */ /* 0x040fe200078e02ff */
[----:B--2---:R-:W-:Y:S01]  /*bca0*/  MOV R24, R20 ;  /* 0x0000001400187202 */ /* 0x004fe20000000f00 */
[C---:B------:R-:W-:Y:S01]  /*bcb0*/  IMAD R20, R0.reuse, 0x36, RZ ;  /* 0x0000003600147824 */ /* 0x040fe200078e02ff */
[----:B------:R-:W-:Y:S01]  /*bcc0*/  MOV R25, R21 ;  /* 0x0000001500197202 */ /* 0x000fe20000000f00 */
[----:B------:R-:W-:-:S02]  /*bcd0*/  IMAD R21, R0, 0xe, RZ ;  /* 0x0000000e00157824 */ /* 0x000fc400078e02ff */
[----:B------:R-:W-:Y:S01]  /*bce0*/  IMAD.MOV.U32 R12, RZ, RZ, R24 ;  /* 0x000000ffff0c7224 */ /* 0x000fe200078e0018 */
[----:B------:R-:W-:Y:S02]  /*bcf0*/  MOV R13, R25 ;  /* 0x00000019000d7202 */ /* 0x000fe40000000f00 */
[----:B------:R0:W-:Y:S01]  /*bd00*/  STL.64 [R1+0xd30], R20 ;  /* 0x000d301401007387 */ /* 0x0001e20000100a00 */
[C---:B------:R-:W-:Y:S02]  /*bd10*/  IMAD R24, R0.reuse, 0x3a, RZ ;  /* 0x0000003a00187824 */ /* 0x040fe400078e02ff */
[C---:B------:R-:W-:Y:S01]  /*bd20*/  IMAD R25, R0.reuse, 0x1e, RZ ;  /* 0x0000001e00197824 */ /* 0x040fe200078e02ff */
[----:B------:R-:W-:Y:S01]  /*bd30*/  STL [R1+0xd78], R21 ;  /* 0x000d781501007387 */ /* 0x000fe20000100800 */
[-C--:B------:R-:W-:Y:S01]  /*bd40*/  IADD3 R14, P3, R7, R12.reuse, RZ ;  /* 0x0000000c070e7210 */ /* 0x080fe20007f7e0ff */
[C---:B------:R-:W-:Y:S01]  /*bd50*/  IMAD R7, R0.reuse, 0x44, RZ ;  /* 0x0000004400077824 */ /* 0x040fe200078e02ff */
[-C--:B0-----:R-:W-:Y:S01]  /*bd60*/  IADD3 R20, P1, R11, R12.reuse, RZ ;  /* 0x0000000c0b147210 */ /* 0x081fe20007f3e0ff */
[C---:B------:R-:W-:Y:S01]  /*bd70*/  IMAD R11, R0.reuse, 0x4c, RZ ;  /* 0x0000004c000b7824 */ /* 0x040fe200078e02ff */
[----:B------:R0:W-:Y:S04]  /*bd80*/  STL.64 [R1+0xd40], R22 ;  /* 0x000d401601007387 */ /* 0x0001e80000100a00 */
[----:B------:R1:W-:Y:S01]  /*bd90*/  STL.64 [R1+0xd28], R24 ;  /* 0x000d281801007387 */ /* 0x0003e20000100a00 */
[-C--:B------:R-:W-:Y:S01]  /*bda0*/  IADD3 R16, P2, R11, R12.reuse, RZ ;  /* 0x0000000c0b107210 */ /* 0x080fe20007f5e0ff */
[----:B------:R-:W-:Y:S01]  /*bdb0*/  IMAD R11, R0, 0x11, RZ ;  /* 0x00000011000b7824 */ /* 0x000fe200078e02ff */
[----:B------:R-:W-:-:S02]  /*bdc0*/  IADD3 R6, P0, R7, R12, RZ ;  /* 0x0000000c07067210 */ /* 0x000fc40007f1e0ff */
[-C--:B------:R-:W-:Y:S02]  /*bdd0*/  LEA.HI.X.SX32 R15, R19, R13.reuse, 0x1, P3 ;  /* 0x0000000d130f7211 */ /* 0x080fe400018f0eff */
[-C--:B0-----:R-:W-:Y:S02]  /*bde0*/  IADD3 R22, P4, R9, R12.reuse, RZ ;  /* 0x0000000c09167210 */ /* 0x081fe40007f9e0ff */
[-C--:B-1----:R-:W-:Y:S02]  /*bdf0*/  IADD3 R24, P5, R8, R12.reuse, RZ ;  /* 0x0000000c08187210 */ /* 0x082fe40007fbe0ff */
[C---:B------:R-:W-:Y:S01]  /*be00*/  IADD3 R8, P6, R2.reuse, R12, RZ ;  /* 0x0000000c02087210 */ /* 0x040fe20007fde0ff */
[----:B------:R-:W-:Y:S01]  /*be10*/  STL [R1+0x9c8], R22 ;  /* 0x0009c81601007387 */ /* 0x000fe20000100800 */
[-C--:B------:R-:W-:Y:S02]  /*be20*/  LEA.HI.X.SX32 R7, R2, R13.reuse, 0x1, P0 ;  /* 0x0000000d02077211 */ /* 0x080fe400000f0eff */
[-C--:B------:R-:W-:Y:S01]  /*be30*/  LEA.HI.X.SX32 R9, R11, R13.reuse, 0x1, P6 ;  /* 0x0000000d0b097211 */ /* 0x080fe200030f0eff */
[----:B------:R0:W-:Y:S01]  /*be40*/  STL.64 [R1+0x9e8], R14 ;  /* 0x0009e80e01007387 */ /* 0x0001e20000100a00 */
[----:B------:R-:W-:-:S03]  /*be50*/  LEA.HI.X.SX32 R21, R18, R13, 0x1, P1 ;  /* 0x0000000d12157211 */ /* 0x000fc600008f0eff */
[----:B------:R1:W-:Y:S04]  /*be60*/  STL.64 [R1+0xa68], R8 ;  /* 0x000a680801007387 */ /* 0x0003e80000100a00 */
[----:B------:R2:W-:Y:S01]  /*be70*/  STL.64 [R1+0x9e0], R6 ;  /* 0x0009e00601007387 */ /* 0x0005e20000100a00 */
[-C--:B0-----:R-:W-:Y:S01]  /*be80*/  IADD3 R14, P3, R10, R12.reuse, RZ ;  /* 0x0000000c0a0e7210 */ /* 0x081fe20007f7e0ff */
[----:B------:R-:W-:Y:S01]  /*be90*/  IMAD R10, R0, 0x9, RZ ;  /* 0x00000009000a7824 */ /* 0x000fe200078e02ff */
[CC--:B-1----:R-:W-:Y:S02]  /*bea0*/  IADD3 R8, P6, R3.reuse, R12.reuse, RZ ;  /* 0x0000000c03087210 */ /* 0x0c2fe40007fde0ff */
[----:B--2---:R-:W-:Y:S02]  /*beb0*/  IADD3 R6, P0, R4, R12, RZ ;  /* 0x0000000c04067210 */ /* 0x004fe40007f1e0ff */
[-C--:B------:R-:W-:Y:S01]  /*bec0*/  LEA.HI.X.SX32 R9, R10, R13.reuse, 0x1, P6 ;  /* 0x0000000d0a097211 */ /* 0x080fe200030f0eff */
[----:B------:R0:W-:Y:S01]  /*bed0*/  STL.64 [R1+0x9d8], R20 ;  /* 0x0009d81401007387 */ /* 0x0001e20000100a00 */
[----:B------:R-:W-:-:S03]  /*bee0*/  LEA.HI.X.SX32 R7, R3, R13, 0x1, P0 ;  /* 0x0000000d03077211 */ /* 0x000fc600000f0eff */
[----:B0-----:R-:W2:Y:S04]  /*bef0*/  LDL.LU R21, [R1+0xd78] ;  /* 0x000d780001157983 */ /* 0x001ea80000300800 */
[----:B------:R0:W-:Y:S04]  /*bf00*/  STL.64 [R1+0xaa8], R8 ;  /* 0x000aa80801007387 */ /* 0x0001e80000100a00 */
[----:B0-----:R-:W3:Y:S04]  /*bf10*/  LDL.LU.64 R8, [R1+0xd70] ;  /* 0x000d700001087983 */ /* 0x001ee80000300a00 */
[----:B------:R0:W-:Y:S04]  /*bf20*/  STL.64 [R1+0xa60], R6 ;  /* 0x000a600601007387 */ /* 0x0001e80000100a00 */
[----:B0-----:R-:W4:Y:S01]  /*bf30*/  LDL.LU.64 R6, [R1+0xd68] ;  /* 0x000d680001067983 */ /* 0x001f220000300a00 */
[C---:B------:R-:W-:Y:S01]  /*bf40*/  IMAD R5, R0.reuse, 0x26, RZ ;  /* 0x0000002600057824 */ /* 0x040fe200078e02ff */
[----:B------:R-:W-:Y:S01]  /*bf50*/  MOV R2, R22 ;  /* 0x0000001600027202 */ /* 0x000fe20000000f00 */
[----:B------:R-:W-:-:S02]  /*bf60*/  IMAD R15, R0, 0x25, RZ ;  /* 0x00000025000f7824 */ /* 0x000fc400078e02ff */
[----:B------:R-:W-:Y:S01]  /*bf70*/  IMAD R17, R0, 0x13, RZ ;  /* 0x0000001300117824 */ /* 0x000fe200078e02ff */
[----:B------:R-:W-:Y:S01]  /*bf80*/  IADD3 R22, P0, R5, R12, RZ ;  /* 0x0000000c05167210 */ /* 0x000fe20007f1e0ff */
[----:B------:R-:W-:Y:S01]  /*bf90*/  IMAD.MOV.U32 R3, RZ, RZ, R23 ;  /* 0x000000ffff037224 */ /* 0x000fe200078e0017 */
[-C--:B------:R-:W-:Y:S02]  /*bfa0*/  LEA.HI.X.SX32 R25, R4, R13.reuse, 0x1, P5 ;  /* 0x0000000d04197211 */ /* 0x080fe400028f0eff */
[-C--:B------:R-:W-:Y:S02]  /*bfb0*/  LEA.HI.X.SX32 R3, R15, R13.reuse, 0x1, P4 ;  /* 0x0000000d0f037211 */ /* 0x080fe400020f0eff */
[----:B------:R-:W-:Y:S01]  /*bfc0*/  LEA.HI.X.SX32 R23, R17, R13, 0x1, P0 ;  /* 0x0000000d11177211 */ /* 0x000fe200000f0eff */
[C---:B------:R-:W-:Y:S01]  /*bfd0*/  IMAD R20, R0.reuse, 0x56, RZ ;  /* 0x0000005600147824 */ /* 0x040fe200078e02ff */
[----:B------:R-:W-:Y:S01]  /*bfe0*/  STL.64 [R1+0x9d0], R24 ;  /* 0x0009d01801007387 */ /* 0x000fe20000100a00 */
[----:B------:R-:W-:-:S03]  /*bff0*/  IMAD R19, R0, 0x50, RZ ;  /* 0x0000005000137824 */ /* 0x000fc600078e02ff */
[----:B------:R-:W-:Y:S01]  /*c000*/  STL [R1+0x9cc], R3 ;  /* 0x0009cc0301007387 */ /* 0x000fe20000100800 */
[----:B------:R-:W-:-:S03]  /*c010*/  IADD3 R20, P4, R20, R12, RZ ;  /* 0x0000000c14147210 */ /* 0x000fc60007f9e0ff */
[----:B------:R0:W-:Y:S01]  /*c020*/  STL.64 [R1+0xa58], R22 ;  /* 0x000a581601007387 */ /* 0x0001e20000100a00 */
[-C--:B------:R-:W-:Y:S02]  /*c030*/  LEA.HI.X.SX32 R17, R5, R13.reuse, 0x1, P2 ;  /* 0x0000000d05117211 */ /* 0x080fe400010f0eff */
[----:B------:R-:W-:Y:S01]  /*c040*/  IADD3 R18, P1, R19, R12, RZ ;  /* 0x0000000c13127210 */ /* 0x000fe20007f3e0ff */
[----:B------:R-:W-:Y:S01]  /*c050*/  STL [R1+0x998], R20 ;  /* 0x0009981401007387 */ /* 0x000fe20000100800 */
[C---:B------:R-:W-:Y:S02]  /*c060*/  IMAD R19, R0.reuse, 0x5, RZ ;  /* 0x0000000500137824 */ /* 0x040fe400078e02ff */
[C---:B0-----:R-:W-:Y:S01]  /*c070*/  IMAD R23, R0.reuse, 0x27, RZ ;  /* 0x0000002700177824 */ /* 0x041fe200078e02ff */
[----:B------:R0:W-:Y:S04]  /*c080*/  STL.64 [R1+0x9c0], R16 ;  /* 0x0009c01001007387 */ /* 0x0001e80000100a00 */
[----:B------:R-:W-:Y:S01]  /*c090*/  LEA.HI.X.SX32 R15, R23, R13, 0x1, P3 ;  /* 0x0000000d170f7211 */ /* 0x000fe200018f0eff */
[----:B------:R-:W-:-:S04]  /*c0a0*/  IMAD R11, R0, 0x52, RZ ;  /* 0x00000052000b7824 */ /* 0x000fc800078e02ff */
[----:B------:R-:W-:Y:S01]  /*c0b0*/  STL.64 [R1+0x9b8], R14 ;  /* 0x0009b80e01007387 */ /* 0x000fe20000100a00 */
[-C--:B------:R-:W-:Y:S02]  /*c0c0*/  IADD3 R10, P6, R11, R12.reuse, RZ ;  /* 0x0000000c0b0a7210 */ /* 0x080fe40007fde0ff */
[-C--:B---3--:R-:W-:Y:S02]  /*c0d0*/  IADD3 R22, P3, R8, R12.reuse, RZ ;  /* 0x0000000c08167210 */ /* 0x088fe40007f7e0ff */
[-C--:B----4-:R-:W-:Y:S02]  /*c0e0*/  IADD3 R2, P0, R6, R12.reuse, RZ ;  /* 0x0000000c06027210 */ /* 0x090fe40007f1e0ff */
[C---:B0-----:R-:W-:Y:S02]  /*c0f0*/  IADD3 R16, P2, R7.reuse, R12, RZ ;  /* 0x0000000c07107210 */ /* 0x041fe40007f5e0ff */
[-C--:B------:R-:W-:Y:S02]  /*c100*/  LEA.HI.X.SX32 R23, R7, R13.reuse, 0x1, P3 ;  /* 0x0000000d07177211 */ /* 0x080fe400018f0eff */
[----:B------:R-:W-:-:S02]  /*c110*/  LEA.HI.X.SX32 R3, R19, R13, 0x1, P0 ;  /* 0x0000000d13037211 */ /* 0x000fc400000f0eff */
[-C--:B------:R-:W-:Y:S02]  /*c120*/  MOV R7, R13.reuse ;  /* 0x0000000d00077202 */ /* 0x080fe40000000f00 */
[----:B------:R-:W-:Y:S01]  /*c130*/  LEA.HI.X.SX32 R17, R6, R13, 0x1, P2 ;  /* 0x0000000d06117211 */ /* 0x000fe200010f0eff */
[----:B------:R-:W-:Y:S01]  /*c140*/  STL.64 [R1+0xac8], R2 ;  /* 0x000ac80201007387 */ /* 0x000fe20000100a00 */
[----:B------:R-:W-:-:S03]  /*c150*/  LEA.HI.X.SX32 R19, R8, R7, 0x1, P1 ;  /* 0x0000000708137211 */ /* 0x000fc600008f0eff */
[----:B------:R0:W-:Y:S04]  /*c160*/  STL.64 [R1+0xaa0], R16 ;  /* 0x000aa01001007387 */ /* 0x0001e80000100a00 */
[----:B0-----:R-:W3:Y:S04]  /*c170*/  LDL.LU.64 R16, [R1+0xd60] ;  /* 0x000d600001107983 */ /* 0x001ee80000300a00 */
[----:B------:R-:W-:Y:S04]  /*c180*/  STL.64 [R1+0xa50], R22 ;  /* 0x000a501601007387 */ /* 0x000fe80000100a00 */
[----:B------:R0:W-:Y:S02]  /*c190*/  STL.64 [R1+0x9b0], R18 ;  /* 0x0009b01201007387 */ /* 0x0001e40000100a00 */
[----:B0-----:R-:W-:-:S05]  /*c1a0*/  IMAD R18, R0, 0x29, RZ ;  /* 0x0000002900127824 */ /* 0x001fca00078e02ff */
[----:B------:R-:W-:-:S05]  /*c1b0*/  LEA.HI.X.SX32 R11, R18, R7, 0x1, P6 ;  /* 0x00000007120b7211 */ /* 0x000fca00030f0eff */
[----:B------:R0:W-:Y:S04]  /*c1c0*/  STL.64 [R1+0x9a8], R10 ;  /* 0x0009a80a01007387 */ /* 0x0001e80000100a00 */
[----:B0-----:R-:W4:Y:S01]  /*c1d0*/  LDL.LU.64 R10, [R1+0xd58] ;  /* 0x000d5800010a7983 */ /* 0x001f220000300a00 */
[C---:B------:R-:W-:Y:S02]  /*c1e0*/  IMAD R14, R0.reuse, 0x58, RZ ;  /* 0x00000058000e7824 */ /* 0x040fe400078e02ff */
[C---:B------:R-:W-:Y:S02]  /*c1f0*/  IMAD R25, R0.reuse, 0x54, RZ ;  /* 0x0000005400197824 */ /* 0x040fe400078e02ff */
[C---:B------:R-:W-:Y:S01]  /*c200*/  IMAD R15, R0.reuse, 0x5a, RZ ;  /* 0x0000005a000f7824 */ /* 0x040fe200078e02ff */
[-C--:B------:R-:W-:Y:S01]  /*c210*/  MOV R6, R12.reuse ;  /* 0x0000000c00067202 */ /* 0x080fe20000000f00 */
[----:B------:R-:W-:Y:S01]  /*c220*/  IMAD R4, R0, 0x15, RZ ;  /* 0x0000001500047824 */ /* 0x000fe200078e02ff */
[----:B------:R-:W-:-:S02]  /*c230*/  IADD3 R2, P0, R14, R12, RZ ;  /* 0x0000000c0e027210 */ /* 0x000fc40007f1e0ff */
[-C--:B------:R-:W-:Y:S02]  /*c240*/  IADD3 R24, P5, R25, R12.reuse, RZ ;  /* 0x0000000c19187210 */ /* 0x080fe40007fbe0ff */
[----:B------:R-:W-:Y:S02]  /*c250*/  IADD3 R14, P2, R15, R12, RZ ;  /* 0x0000000c0f0e7210 */ /* 0x000fe40007f5e0ff */
[C---:B------:R-:W-:Y:S02]  /*c260*/  IADD3 R12, P3, R9.reuse, R6, RZ ;  /* 0x00000006090c7210 */ /* 0x040fe40007f7e0ff */
[-C--:B------:R-:W-:Y:S02]  /*c270*/  LEA.HI.X.SX32 R25, R9, R7.reuse, 0x1, P5 ;  /* 0x0000000709197211 */ /* 0x080fe400028f0eff */
[----:B------:R-:W-:Y:S01]  /*c280*/  LEA.HI.X.SX32 R13, R4, R7, 0x1, P3 ;  /* 0x00000007040d7211 */ /* 0x000fe200018f0eff */
[----:B------:R-:W-:-:S04]  /*c290*/  IMAD R3, R0, 0x2b, RZ ;  /* 0x0000002b00037824 */ /* 0x000fc800078e02ff */
[----:B------:R-:W-:Y:S04]  /*c2a0*/  STL.64 [R1+0xa48], R12 ;  /* 0x000a480c01007387 */ /* 0x000fe80000100a00 */
[----:B------:R0:W-:Y:S01]  /*c2b0*/  STL.64 [R1+0x9a0], R24 ;  /* 0x0009a01801007387 */ /* 0x0001e20000100a00 */
[----:B--2---:R-:W-:Y:S01]  /*c2c0*/  MOV R9, R21 ;  /* 0x0000001500097202 */ /* 0x004fe20000000f00 */
[C---:B------:R-:W-:Y:S01]  /*c2d0*/  IMAD R4, R0.reuse, 0x60, RZ ;  /* 0x0000006000047824 */ /* 0x040fe200078e02ff */
[----:B------:R-:W-:Y:S01]  /*c2e0*/  LEA.HI.X.SX32 R9, R3, R7, 0x1, P4 ;  /* 0x0000000703097211 */ /* 0x000fe200020f0eff */
[----:B------:R-:W-:Y:S02]  /*c2f0*/  IMAD.MOV.U32 R8, RZ, RZ, R20 ;  /* 0x000000ffff087224 */ /* 0x000fe400078e0014 */
[----:B0-----:R-:W-:-:S02]  /*c300*/  IMAD R24, R0, 0xb, RZ ;  /* 0x0000000b00187824 */ /* 0x001fc400078e02ff */
[----:B------:R-:W-:Y:S01]  /*c310*/  IMAD R25, R0, 0x62, RZ ;  /* 0x0000006200197824 */ /* 0x000fe200078e02ff */
[-C--:B------:R-:W-:Y:S01]  /*c320*/  IADD3 R8, P4, R4, R6.reuse, RZ ;  /* 0x0000000604087210 */ /* 0x080fe20007f9e0ff */
[----:B------:R-:W-:Y:S01]  /*c330*/  STL [R1+0x99c], R9 ;  /* 0x00099c0901007387 */ /* 0x000fe20000100800 */
[-C--:B----4-:R-:W-:Y:S02]  /*c340*/  IADD3 R12, P3, R10, R6.reuse, RZ ;  /* 0x000000060a0c7210 */ /* 0x090fe40007f7e0ff */
[-C--:B------:R-:W-:Y:S02]  /*c350*/  IADD3 R20, P5, R11, R6.reuse, RZ ;  /* 0x000000060b147210 */ /* 0x080fe40007fbe0ff */
[-C--:B------:R-:W-:Y:S02]  /*c360*/  LEA.HI.X.SX32 R13, R24, R7.reuse, 0x1, P3 ;  /* 0x00000007180d7211 */ /* 0x080fe400018f0eff */
[----:B------:R-:W-:Y:S02]  /*c370*/  IADD3 R4, P3, R25, R6, RZ ;  /* 0x0000000619047210 */ /* 0x000fe40007f7e0ff */
[-C--:B------:R-:W-:Y:S01]  /*c380*/  LEA.HI.X.SX32 R21, R10, R7.reuse, 0x1, P5 ;  /* 0x000000070a157211 */ /* 0x080fe200028f0eff */
[----:B------:R0:W-:Y:S01]  /*c390*/  STL.64 [R1+0xa98], R12 ;  /* 0x000a980c01007387 */ /* 0x0001e20000100a00 */
[----:B------:R-:W-:-:S03]  /*c3a0*/  LEA.HI.X.SX32 R3, R11, R7, 0x1, P0 ;  /* 0x000000070b037211 */ /* 0x000fc600000f0eff */
[----:B0-----:R-:W2:Y:S04]  /*c3b0*/  LDL.LU.64 R12, [R1+0xd50] ;  /* 0x000d5000010c7983 */ /* 0x001ea80000300a00 */
[----:B------:R-:W-:Y:S04]  /*c3c0*/  STL [R1+0x968], R4 ;  /* 0x0009680401007387 */ /* 0x000fe80000100800 */
[----:B------:R0:W-:Y:S02]  /*c3d0*/  STL.64 [R1+0xa40], R20 ;  /* 0x000a401401007387 */ /* 0x0001e40000100a00 */
[----:B0-----:R-:W-:-:S02]  /*c3e0*/  IMAD R20, R0, 0x2d, RZ ;  /* 0x0000002d00147824 */ /* 0x001fc400078e02ff */
[----:B------:R-:W-:Y:S03]  /*c3f0*/  STL.64 [R1+0x990], R2 ;  /* 0x0009900201007387 */ /* 0x000fe60000100a00 */
[----:B------:R-:W-:-:S05]  /*c400*/  LEA.HI.X.SX32 R15, R20, R7, 0x1, P2 ;  /* 0x00000007140f7211 */ /* 0x000fca00010f0eff */
[----:B------:R0:W-:Y:S04]  /*c410*/  STL.64 [R1+0x988], R14 ;  /* 0x0009880e01007387 */ /* 0x0001e80000100a00 */
[----:B0-----:R-:W4:Y:S01]  /*c420*/  LDL.LU.64 R14, [R1+0xd48] ;  /* 0x000d4800010e7983 */ /* 0x001f220000300a00 */
[C---:B------:R-:W-:Y:S02]  /*c430*/  IMAD R23, R0.reuse, 0x5c, RZ ;  /* 0x0000005c00177824 */ /* 0x040fe400078e02ff */
[----:B------:R-:W-:-:S03]  /*c440*/  IMAD R19, R0, 0x5e, RZ ;  /* 0x0000005e00137824 */ /* 0x000fc600078e02ff */
[-C--:B------:R-:W-:Y:S01]  /*c450*/  IADD3 R22, P1, R23, R6.reuse, RZ ;  /* 0x0000000617167210 */ /* 0x080fe20007f3e0ff */
[C---:B------:R-:W-:Y:S01]  /*c460*/  IMAD R23, R0.reuse, 0x17, RZ ;  /* 0x0000001700177824 */ /* 0x040fe200078e02ff */
[----:B------:R-:W-:Y:S01]  /*c470*/  IADD3 R18, P6, R19, R6, RZ ;  /* 0x0000000613127210 */ /* 0x000fe20007fde0ff */
[C---:B------:R-:W-:Y:S02]  /*c480*/  IMAD R19, R0.reuse, 0x2f, RZ ;  /* 0x0000002f00137824 */ /* 0x040fe400078e02ff */
[----:B------:R-:W-:-:S03]  /*c490*/  IMAD R9, R0, 0x3, RZ ;  /* 0x0000000300097824 */ /* 0x000fc600078e02ff */
[----:B------:R-:W-:Y:S01]  /*c4a0*/  LEA.HI.X.SX32 R19, R19, R7, 0x1, P6 ;  /* 0x0000000713137211 */ /* 0x000fe200030f0eff */
[C---:B------:R-:W-:Y:S02]  /*c4b0*/  IMAD R10, R0.reuse, 0x68, RZ ;  /* 0x00000068000a7824 */ /* 0x040fe400078e02ff */
[C---:B------:R-:W-:Y:S02]  /*c4c0*/  IMAD R2, R0.reuse, 0x64, RZ ;  /* 0x0000006400027824 */ /* 0x040fe400078e02ff */
[----:B------:R-:W-:-:S03]  /*c4d0*/  IMAD R3, R0, 0x19, RZ ;  /* 0x0000001900037824 */ /* 0x000fc600078e02ff */
[----:B------:R-:W-:Y:S01]  /*c4e0*/  IADD3 R2, P0, R2, R6, RZ ;  /* 0x0000000602027210 */ /* 0x000fe20007f1e0ff */
[----:B------:R-:W-:-:S05]  /*c4f0*/  IMAD R21, R0, 0x66, RZ ;  /* 0x0000006600157824 */ /* 0x000fca00078e02ff */
[-C--:B------:R-:W-:Y:S02]  /*c500*/  IADD3 R20, P2, R21, R6.reuse, RZ ;  /* 0x0000000615147210 */ /* 0x080fe40007f5e0ff */
[----:B--2---:R-:W-:-:S04]  /*c510*/  IADD3 R24, P5, R12, R6, RZ ;  /* 0x000000060c187210 */ /* 0x004fc80007fbe0ff */
[-C--:B------:R-:W-:Y:S02]  /*c520*/  LEA.HI.X.SX32 R25, R23, R7.reuse, 0x1, P5 ;  /* 0x0000000717197211 */ /* 0x080fe400028f0eff */
[----:B------:R-:W-:-:S03]  /*c530*/  LEA.HI.X.SX32 R23, R12, R7, 0x1, P1 ;  /* 0x000000070c177211 */ /* 0x000fc600008f0eff */
[----:B------:R0:W-:Y:S04]  /*c540*/  STL.64 [R1+0xa38], R24 ;  /* 0x000a381801007387 */ /* 0x0001e80000100a00 */
[----:B------:R4:W-:Y:S01]  /*c550*/  STL.64 [R1+0x980], R22 ;  /* 0x0009801601007387 */ /* 0x0009e20000100a00 */
[----:B0-----:R-:W-:-:S03]  /*c560*/  IADD3 R24, P5, R13, R6, RZ ;  /* 0x000000060d187210 */ /* 0x001fc60007fbe0ff */
[----:B------:R0:W-:Y:S01]  /*c570*/  STL.64 [R1+0x978], R18 ;  /* 0x0009781201007387 */ /* 0x0001e20000100a00 */
[----:B------:R-:W-:Y:S01]  /*c580*/  LEA.HI.X.SX32 R25, R9, R7, 0x1, P5 ;  /* 0x0000000709197211 */ /* 0x000fe200028f0eff */
[----:B------:R-:W-:-:S04]  /*c590*/  IMAD R9, R0, 0x6a, RZ ;  /* 0x0000006a00097824 */ /* 0x000fc800078e02ff */
[----:B------:R3:W-:Y:S01]  /*c5a0*/  STL.64 [R1+0xad8], R24 ;  /* 0x000ad81801007387 */ /* 0x0007e20000100a00 */
[-C--:B----4-:R-:W-:Y:S02]  /*c5b0*/  IADD3 R22, P1, R14, R6.reuse, RZ ;  /* 0x000000060e167210 */ /* 0x090fe40007f3e0ff */
[-C--:B0-----:R-:W-:Y:S02]  /*c5c0*/  IADD3 R18, P6, R15, R6.reuse, RZ ;  /* 0x000000060f127210 */ /* 0x081fe40007fde0ff */
[-C--:B---3--:R-:W-:Y:S02]  /*c5d0*/  IADD3 R24, P5, R16, R6.reuse, RZ ;  /* 0x0000000610187210 */ /* 0x088fe40007fbe0ff */
[-C--:B------:R-:W-:Y:S02]  /*c5e0*/  LEA.HI.X.SX32 R23, R13, R7.reuse, 0x1, P1 ;  /* 0x000000070d177211 */ /* 0x080fe400008f0eff */
[-C--:B------:R-:W-:Y:S02]  /*c5f0*/  LEA.HI.X.SX32 R19, R14, R7.reuse, 0x1, P6 ;  /* 0x000000070e137211 */ /* 0x080fe400030f0eff */
[----:B------:R-:W-:Y:S01]  /*c600*/  IADD3 R12, P1, R10, R6, RZ ;  /* 0x000000060a0c7210 */ /* 0x000fe20007f3e0ff */
[----:B------:R0:W-:Y:S01]  /*c610*/  STL.64 [R1+0xac0], R22 ;  /* 0x000ac01601007387 */ /* 0x0001e20000100a00 */
[----:B------:R-:W-:-:S02]  /*c620*/  LEA.HI.X.SX32 R25, R15, R7, 0x1, P5 ;  /* 0x000000070f197211 */ /* 0x000fc400028f0eff */
[----:B------:R-:W-:Y:S02]  /*c630*/  IADD3 R10, P6, R9, R6, RZ ;  /* 0x00000006090a7210 */ /* 0x000fe40007fde0ff */
[-C--:B------:R-:W-:Y:S01]  /*c640*/  LEA.HI.X.SX32 R9, R16, R7.reuse, 0x1, P4 ;  /* 0x0000000710097211 */ /* 0x080fe200020f0eff */
[----:B0-----:R-:W2:Y:S04]  /*c650*/  LDL.LU.64 R22, [R1+0xd40] ;  /* 0x000d400001167983 */ /* 0x001ea80000300a00 */
[----:B------:R0:W-:Y:S01]  /*c660*/  STL.64 [R1+0xa90], R18 ;  /* 0x000a901201007387 */ /* 0x0001e20000100a00 */
[----:B------:R-:W-:Y:S02]  /*c670*/  MOV R14, R4 ;  /* 0x00000004000e7202 */ /* 0x000fe40000000f00 */
[----:B------:R-:W-:Y:S01]  /*c680*/  IADD3 R4, P5, R17, R6, RZ ;  /* 0x0000000611047210 */ /* 0x000fe20007fbe0ff */
[----:B------:R-:W-:Y:S01]  /*c690*/  IMAD.MOV.U32 R15, RZ, RZ, R5 ;  /* 0x000000ffff0f7224 */ /* 0x000fe200078e0005 */
[----:B0-----:R-:W3:Y:S04]  /*c6a0*/  LDL.LU.64 R18, [R1+0xd38] ;  /* 0x000d380001127983 */ /* 0x001ee80000300a00 */
[----:B------:R-:W-:Y:S04]  /*c6b0*/  STL.64 [R1+0xa30], R24 ;  /* 0x000a301801007387 */ /* 0x000fe80000100a00 */
[----:B------:R-:W-:Y:S04]  /*c6c0*/  STL [R1+0x948], R10 ;  /* 0x0009480a01007387 */ /* 0x000fe80000100800 */
[----:B------:R0:W-:Y:S01]  /*c6d0*/  STL.64 [R1+0x970], R8 ;  /* 0x0009700801007387 */ /* 0x0001e20000100a00 */
[----:B------:R-:W-:-:S02]  /*c6e0*/  LEA.HI.X.SX32 R5, R3, R7, 0x1, P5 ;  /* 0x0000000703057211 */ /* 0x000fc400028f0eff */
[----:B------:R-:W-:Y:S01]  /*c6f0*/  LEA.HI.X.SX32 R3, R17, R7, 0x1, P0 ;  /* 0x0000000711037211 */ /* 0x000fe200000f0eff */
[----:B0-----:R-:W-:-:S05]  /*c700*/  IMAD R9, R0, 0x31, RZ ;  /* 0x0000003100097824 */ /* 0x001fca00078e02ff */
[----:B------:R-:W-:-:S05]  /*c710*/  LEA.HI.X.SX32 R15, R9, R7, 0x1, P3 ;  /* 0x00000007090f7211 */ /* 0x000fca00018f0eff */
[----:B------:R-:W-:Y:S04]  /*c720*/  STL [R1+0x96c], R15 ;  /* 0x00096c0f01007387 */ /* 0x000fe80000100800 */
        /* <DEDUP_REMOVED lines=8> */
[----:B------:R-:W-:-:S05]  /*c7b0*/  IMAD R25, R0, 0x6c, RZ ;  /* 0x0000006c00197824 */ /* 0x000fca00078e02ff */
[-C--:B------:R-:W-:Y:S02]  /*c7c0*/  IADD3 R24, P4, R25, R6.reuse, RZ ;  /* 0x0000000619187210 */ /* 0x080fe40007f9e0ff */
[-C--:B---3--:R-:W-:Y:S02]  /*c7d0*/  IADD3 R4, P0, R19, R6.reuse, RZ ;  /* 0x0000000613047210 */ /* 0x088fe40007f1e0ff */
[CC--:B------:R-:W-:Y:S02]  /*c7e0*/  IADD3 R14, P5, R18.reuse, R6.reuse, RZ ;  /* 0x00000006120e7210 */ /* 0x0c0fe40007fbe0ff */
[-C--:B------:R-:W-:Y:S02]  /*c7f0*/  LEA.HI.X.SX32 R5, R18, R7.reuse, 0x1, P0 ;  /* 0x0000000712057211 */ /* 0x080fe400000f0eff */
[-C--:B------:R-:W-:Y:S02]  /*c800*/  LEA.HI.X.SX32 R15, R16, R7.reuse, 0x1, P5 ;  /* 0x00000007100f7211 */ /* 0x080fe400028f0eff */
[----:B------:R-:W-:Y:S01]  /*c810*/  IADD3 R16, P5, R13, R6, RZ ;  /* 0x000000060d107210 */ /* 0x000fe20007fbe0ff */
[----:B------:R-:W-:Y:S01]  /*c820*/  STL.64 [R1+0xa20], R4 ;  /* 0x000a200401007387 */ /* 0x000fe20000100a00 */
[----:B------:R-:W-:-:S02]  /*c830*/  LEA.HI.X.SX32 R13, R19, R7, 0x1, P1 ;  /* 0x00000007130d7211 */ /* 0x000fc400008f0eff */
[----:B------:R-:W-:Y:S01]  /*c840*/  MOV R19, R11 ;  /* 0x0000000b00137202 */ /* 0x000fe20000000f00 */
[----:B------:R0:W-:Y:S01]  /*c850*/  STL.64 [R1+0xa88], R14 ;  /* 0x000a880e01007387 */ /* 0x0001e20000100a00 */
[----:B------:R-:W-:-:S05]  /*c860*/  IMAD R11, R0, 0x35, RZ ;  /* 0x00000035000b7824 */ /* 0x000fca00078e02ff */
[----:B------:R-:W-:Y:S01]  /*c870*/  LEA.HI.X.SX32 R19, R11, R7, 0x1, P6 ;  /* 0x000000070b137211 */ /* 0x000fe200030f0eff */
[----:B0-----:R-:W-:Y:S01]  /*c880*/  IMAD R14, R0, 0x1b, RZ ;  /* 0x0000001b000e7824 */ /* 0x001fe200078e02ff */
[----:B------:R-:W-:Y:S04]  /*c890*/  STL [R1+0x928], R16 ;  /* 0x0009281001007387 */ /* 0x000fe80000100800 */
[----:B------:R-:W-:Y:S04]  /*c8a0*/  STL.64 [R1+0x950], R12 ;  /* 0x0009500c01007387 */ /* 0x000fe80000100a00 */
[----:B------:R-:W-:Y:S01]  /*c8b0*/  STL [R1+0x94c], R19 ;  /* 0x00094c1301007387 */ /* 0x000fe20000100800 */
[----:B----4-:R-:W-:-:S02]  /*c8c0*/  IADD3 R4, P0, R20, R6, RZ ;  /* 0x0000000614047210 */ /* 0x010fc40007f1e0ff */
[-C--:B------:R-:W-:Y:S02]  /*c8d0*/  LEA.HI.X.SX32 R25, R20, R7.reuse, 0x1, P4 ;  /* 0x0000000714197211 */ /* 0x080fe400020f0eff */
[----:B------:R-:W-:-:S05]  /*c8e0*/  LEA.HI.X.SX32 R5, R14, R7, 0x1, P0 ;  /* 0x000000070e057211 */ /* 0x000fca00000f0eff */
[----:B------:R-:W-:Y:S04]  /*c8f0*/  STL.64 [R1+0xa18], R4 ;  /* 0x000a180401007387 */ /* 0x000fe80000100a00 */
[----:B------:R0:W-:Y:S04]  /*c900*/  STL.64 [R1+0x940], R24 ;  /* 0x0009401801007387 */ /* 0x0001e80000100a00 */
[----:B0-----:R-:W3:Y:S01]  /*c910*/  LDL.LU.64 R24, [R1+0xd28] ;  /* 0x000d280001187983 */ /* 0x001ee20000300a00 */
[C---:B------:R-:W-:Y:S02]  /*c920*/  IMAD R8, R0.reuse, 0x6e, RZ ;  /* 0x0000006e00087824 */ /* 0x040fe400078e02ff */
[----:B------:R-:W-:-:S03]  /*c930*/  IMAD R5, R0, 0x37, RZ ;  /* 0x0000003700057824 */ /* 0x000fc600078e02ff */
[----:B------:R-:W-:Y:S01]  /*c940*/  IADD3 R8, P3, R8, R6, RZ ;  /* 0x0000000608087210 */ /* 0x000fe20007f7e0ff */
[----:B------:R-:W-:-:S03]  /*c950*/  IMAD R2, R0, 0x70, RZ ;  /* 0x0000007000027824 */ /* 0x000fc600078e02ff */
[-C--:B------:R-:W-:Y:S01]  /*c960*/  LEA.HI.X.SX32 R9, R5, R7.reuse, 0x1, P3 ;  /* 0x0000000705097211 */ /* 0x080fe200018f0eff */
[----:B------:R-:W-:Y:S01]  /*c970*/  IMAD R4, R0, 0x7, RZ ;  /* 0x0000000700047824 */ /* 0x000fe200078e02ff */
[----:B------:R-:W-:Y:S02]  /*c980*/  MOV R18, R10 ;  /* 0x0000000a00127202 */ /* 0x000fe40000000f00 */
[-C--:B------:R-:W-:Y:S01]  /*c990*/  IADD3 R14, P0, R21, R6.reuse, RZ ;  /* 0x00000006150e7210 */ /* 0x080fe20007f1e0ff */
[----:B------:R0:W-:Y:S01]  /*c9a0*/  STL.64 [R1+0x938], R8 ;  /* 0x0009380801007387 */ /* 0x0001e20000100a00 */
[-C--:B--2---:R-:W-:Y:S02]  /*c9b0*/  IADD3 R18, P4, R22, R6.reuse, RZ ;  /* 0x0000000616127210 */ /* 0x084fe40007f9e0ff */
[----:B------:R-:W-:Y:S02]  /*c9c0*/  IADD3 R2, P2, R2, R6, RZ ;  /* 0x0000000602027210 */ /* 0x000fe40007f5e0ff */
[----:B------:R-:W-:-:S02]  /*c9d0*/  LEA.HI.X.SX32 R15, R4, R7, 0x1, P0 ;  /* 0x00000007040f7211 */ /* 0x000fc400000f0eff */
[-C--:B------:R-:W-:Y:S02]  /*c9e0*/  LEA.HI.X.SX32 R19, R21, R7.reuse, 0x1, P4 ;  /* 0x0000000715137211 */ /* 0x080fe400020f0eff */
[C---:B0-----:R-:W-:Y:S02]  /*c9f0*/  IADD3 R8, P3, R23.reuse, R6, RZ ;  /* 0x0000000617087210 */ /* 0x041fe40007f7e0ff */
[-C--:B------:R-:W-:Y:S02]  /*ca00*/  LEA.HI.X.SX32 R3, R23, R7.reuse, 0x1, P2 ;  /* 0x0000000717037211 */ /* 0x080fe400010f0eff */
[----:B------:R-:W-:Y:S01]  /*ca10*/  LEA.HI.X.SX32 R9, R22, R7, 0x1, P3 ;  /* 0x0000000716097211 */ /* 0x000fe200018f0eff */
[----:B------:R-:W-:Y:S01]  /*ca20*/  STL.64 [R1+0xab8], R14 ;  /* 0x000ab80e01007387 */ /* 0x000fe20000100a00 */
[----:B------:R-:W-:-:S03]  /*ca30*/  IMAD R12, R0, 0x74, RZ ;  /* 0x00000074000c7824 */ /* 0x000fc600078e02ff */
[----:B------:R0:W-:Y:S01]  /*ca40*/  STL.64 [R1+0xa80], R18 ;  /* 0x000a801201007387 */ /* 0x0001e20000100a00 */
[----:B------:R-:W-:-:S03]  /*ca50*/  IMAD.MOV.U32 R20, RZ, RZ, R16 ;  /* 0x000000ffff147224 */ /* 0x000fc600078e0010 */
[----:B------:R-:W-:Y:S01]  /*ca60*/  STL.64 [R1+0xa10], R8 ;  /* 0x000a100801007387 */ /* 0x000fe20000100a00 */
[----:B------:R-:W-:-:S03]  /*ca70*/  IADD3 R12, P1, R12, R6, RZ ;  /* 0x000000060c0c7210 */ /* 0x000fc60007f3e0ff */
[----:B------:R1:W-:Y:S01]  /*ca80*/  STL.64 [R1+0x930], R2 ;  /* 0x0009300201007387 */ /* 0x0003e20000100a00 */
[C---:B0-----:R-:W-:Y:S01]  /*ca90*/  IMAD R18, R0.reuse, 0x1d, RZ ;  /* 0x0000001d00127824 */ /* 0x041fe200078e02ff */
[----:B------:R-:W-:Y:S01]  /*caa0*/  MOV R21, R17 ;  /* 0x0000001100157202 */ /* 0x000fe20000000f00 */
[C---:B------:R-:W-:Y:S02]  /*cab0*/  IMAD R10, R0.reuse, 0x76, RZ ;  /* 0x00000076000a7824 */ /* 0x040fe400078e02ff */
[C---:B-1----:R-:W-:Y:S02]  /*cac0*/  IMAD R3, R0.reuse, 0x39, RZ ;  /* 0x0000003900037824 */ /* 0x042fe400078e02ff */
[----:B------:R-:W-:-:S03]  /*cad0*/  IMAD R26, R0, 0x3c, RZ ;  /* 0x0000003c001a7824 */ /* 0x000fc600078e02ff */
[----:B------:R-:W-:Y:S01]  /*cae0*/  LEA.HI.X.SX32 R21, R3, R7, 0x1, P5 ;  /* 0x0000000703157211 */ /* 0x000fe200028f0eff */
[----:B------:R-:W-:Y:S01]  /*caf0*/  IMAD R19, R0, 0x3b, RZ ;  /* 0x0000003b00137824 */ /* 0x000fe200078e02ff */
[----:B------:R-:W-:Y:S01]  /*cb00*/  IADD3 R10, P6, R10, R6, RZ ;  /* 0x000000060a0a7210 */ /* 0x000fe20007fde0ff */
[----:B------:R-:W-:-:S03]  /*cb10*/  IMAD R5, R0, 0x78, RZ ;  /* 0x0000007800057824 */ /* 0x000fc600078e02ff */
[----:B------:R-:W-:Y:S01]  /*cb20*/  LEA.HI.X.SX32 R11, R19, R7, 0x1, P6 ;  /* 0x00000007130b7211 */ /* 0x000fe200030f0eff */
[C---:B------:R-:W-:Y:S02]  /*cb30*/  IMAD R4, R0.reuse, 0x7a, RZ ;  /* 0x0000007a00047824 */ /* 0x040fe400078e02ff */
[C---:B------:R-:W-:Y:S02]  /*cb40*/  IMAD R8, R0.reuse, 0x7c, RZ ;  /* 0x0000007c00087824 */ /* 0x040fe400078e02ff */
[----:B------:R-:W-:Y:S01]  /*cb50*/  IMAD R27, R0, 0x3e, RZ ;  /* 0x0000003e001b7824 */ /* 0x000fe200078e02ff */
[-C--:B------:R-:W-:Y:S02]  /*cb60*/  IADD3 R14, P0, R5, R6.reuse, RZ ;  /* 0x00000006050e7210 */ /* 0x080fe40007f1e0ff */
[-C--:B------:R-:W-:Y:S02]  /*cb70*/  IADD3 R4, P4, R4, R6.reuse, RZ ;  /* 0x0000000604047210 */ /* 0x080fe40007f9e0ff */
[----:B------:R-:W-:-:S02]  /*cb80*/  IADD3 R8, P2, R8, R6, RZ ;  /* 0x0000000608087210 */ /* 0x000fc40007f5e0ff */
[-C--:B------:R-:W-:Y:S02]  /*cb90*/  LEA.HI.X.SX32 R15, R26, R7.reuse, 0x1, P0 ;  /* 0x000000071a0f7211 */ /* 0x080fe400000f0eff */
[-C--:B------:R-:W-:Y:S02]  /*cba0*/  LEA.HI.X.SX32 R9, R27, R7.reuse, 0x1, P2 ;  /* 0x000000071b097211 */ /* 0x080fe400010f0eff */
[----:B------:R-:W-:Y:S02]  /*cbb0*/  SHF.L.U32 R28, R0, 0x1, RZ ;  /* 0x00000001001c7819 */ /* 0x000fe400000006ff */
[C---:B---3--:R-:W-:Y:S02]  /*cbc0*/  IADD3 R16, P3, R24.reuse, R6, RZ ;  /* 0x0000000618107210 */ /* 0x048fe40007f7e0ff */
[-C--:B------:R-:W-:Y:S02]  /*cbd0*/  LEA.HI.X.SX32 R13, R24, R7.reuse, 0x1, P1 ;  /* 0x00000007180d7211 */ /* 0x080fe400008f0eff */
[----:B------:R-:W-:Y:S01]  /*cbe0*/  LEA.HI.X.SX32 R17, R18, R7, 0x1, P3 ;  /* 0x0000000712117211 */ /* 0x000fe200018f0eff */
[----:B------:R-:W-:-:S04]  /*cbf0*/  IMAD R18, R0, 0xf, RZ ;  /* 0x0000000f00127824 */ /* 0x000fc800078e02ff */
[----:B------:R0:W-:Y:S04]  /*cc00*/  STL.64 [R1+0xa08], R16 ;  /* 0x000a081001007387 */ /* 0x0001e80000100a00 */
[----:B------:R-:W-:Y:S04]  /*cc10*/  STL [R1+0x92c], R21 ;  /* 0x00092c1501007387 */ /* 0x000fe80000100800 */
[----:B------:R1:W-:Y:S01]  /*cc20*/  STL.64 [R1+0x920], R12 ;  /* 0x0009200c01007387 */ /* 0x0003e20000100a00 */
[----:B0-----:R-:W-:-:S04]  /*cc30*/  IADD3 R16, P3, R25, R6, RZ ;  /* 0x0000000619107210 */ /* 0x001fc80007f7e0ff */
[-C--:B------:R-:W-:Y:S02]  /*cc40*/  LEA.HI.X.SX32 R17, R18, R7.reuse, 0x1, P3 ;  /* 0x0000000712117211 */ /* 0x080fe400018f0eff */
[-C--:B-1----:R-:W-:Y:S01]  /*cc50*/  IADD3 R12, P1, R26, R6.reuse, RZ ;  /* 0x000000061a0c7210 */ /* 0x082fe20007f3e0ff */
[----:B------:R0:W-:Y:S03]  /*cc60*/  STL.64 [R1+0x918], R10 ;  /* 0x0009180a01007387 */ /* 0x0001e60000100a00 */
[----:B------:R-:W-:Y:S01]  /*cc70*/  LEA.HI.X.SX32 R13, R25, R7, 0x1, P1 ;  /* 0x00000007190d7211 */ /* 0x000fe200008f0eff */
[----:B------:R-:W-:Y:S04]  /*cc80*/  STL.64 [R1+0xa78], R16 ;  /* 0x000a781001007387 */ /* 0x000fe80000100a00 */
[----:B------:R1:W-:Y:S01]  /*cc90*/  STL.64 [R1+0xa00], R12 ;  /* 0x000a000c01007387 */ /* 0x0003e20000100a00 */
[----:B0-----:R-:W-:Y:S01]  /*cca0*/  IADD3 R10, P6, R27, R6, RZ ;  /* 0x000000061b0a7210 */ /* 0x001fe20007fde0ff */
[----:B-1----:R-:W-:-:S02]  /*ccb0*/  IMAD R13, R0, 0x3d, RZ ;  /* 0x0000003d000d7824 */ /* 0x002fc400078e02ff */
[----:B------:R-:W-:-:S03]  /*ccc0*/  IMAD R12, R0, 0x1f, RZ ;  /* 0x0000001f000c7824 */ /* 0x000fc600078e02ff */
[-C--:B------:R-:W-:Y:S02]  /*ccd0*/  LEA.HI.X.SX32 R5, R13, R7.reuse, 0x1, P4 ;  /* 0x000000070d057211 */ /* 0x080fe400020f0eff */
[----:B------:R-:W-:Y:S01]  /*cce0*/  LEA.HI.X.SX32 R11, R12, R7, 0x1, P6 ;  /* 0x000000070c0b7211 */ /* 0x000fe200030f0eff */
[----:B------:R-:W-:Y:S01]  /*ccf0*/  STL.64 [R1+0x910], R14 ;  /* 0x0009100e01007387 */ /* 0x000fe20000100a00 */
[----:B------:R-:W-:-:S03]  /*cd00*/  IADD3 R18, P3, R28, R6, RZ ;  /* 0x000000061c127210 */ /* 0x000fc60007f7e0ff */
[----:B------:R0:W-:Y:S04]  /*cd10*/  STL.64 [R1+0x908], R4 ;  /* 0x0009080401007387 */ /* 0x0001e80000100a00 */
[----:B------:R-:W-:Y:S04]  /*cd20*/  STL.64 [R1+0x900], R8 ;  /* 0x0009000801007387 */ /* 0x000fe80000100a00 */
[----:B------:R1:W-:Y:S01]  /*cd30*/  STL.64 [R1+0x9f8], R10 ;  /* 0x0009f80a01007387 */ /* 0x0003e20000100a00 */
[C---:B------:R-:W-:Y:S02]  /*cd40*/  LEA.HI.X.SX32 R19, R0.reuse, R7, 0x1, P3 ;  /* 0x0000000700137211 */ /* 0x040fe400018f0eff */
[C---:B0-----:R-:W-:Y:S01]  /*cd50*/  LEA R4, P4, R0.reuse, R6, 0x4 ;  /* 0x0000000600047211 */ /* 0x041fe200078820ff */
[----:B-1----:R-:W-:-:S02]  /*cd60*/  IMAD.SHL.U32 R10, R0, 0x8, RZ ;  /* 0x00000008000a7824 */ /* 0x002fc400078e00ff */
[----:B------:R-:W-:Y:S03]  /*cd70*/  STL.64 [R1+0xae8], R18 ;  /* 0x000ae81201007387 */ /* 0x000fe60000100a00 */
[----:B------:R-:W-:Y:S02]  /*cd80*/  LEA.HI.X.SX32 R5, R10, R7, 0x1, P4 ;  /* 0x000000070a057211 */ /* 0x000fe400020f0eff */
[----:B------:R-:W-:-:S03]  /*cd90*/  LEA R16, P1, R0, R6, 0x2 ;  /* 0x0000000600107211 */ /* 0x000fc600078210ff */
[----:B------:R0:W-:Y:S01]  /*cda0*/  STL.64 [R1+0xab0], R4 ;  /* 0x000ab00401007387 */ /* 0x0001e20000100a00 */
[CC--:B------:R-:W-:Y:S02]  /*cdb0*/  LEA R14, P0, R0.reuse, R6.reuse, 0x3 ;  /* 0x00000006000e7211 */ /* 0x0c0fe400078018ff */
[----:B------:R-:W-:Y:S02]  /*cdc0*/  SHF.L.U32 R11, R0, 0x2, RZ ;  /* 0x00000002000b7819 */ /* 0x000fe400000006ff */
[-C--:B------:R-:W-:Y:S02]  /*cdd0*/  LEA.HI.X.SX32 R17, R28, R7.reuse, 0x1, P1 ;  /* 0x000000071c117211 */ /* 0x080fe400008f0eff */
[----:B------:R-:W-:Y:S02]  /*cde0*/  LEA.HI.X.SX32 R15, R11, R7, 0x1, P0 ;  /* 0x000000070b0f7211 */ /* 0x000fe400000f0eff */
[----:B0-----:R-:W-:Y:S02]  /*cdf0*/  MOV R4, c[0x0][0x1a4] ;  /* 0x0000690000047a02 */ /* 0x001fe40000000f00 */
[----:B------:R-:W-:-:S03]  /*ce00*/  LEA R12, P6, R0, R6, 0x5 ;  /* 0x00000006000c7211 */ /* 0x000fc600078c28ff */
[----:B------:R-:W-:Y:S01]  /*ce10*/  IMAD.SHL.U32 R4, R4, 0x10, RZ ;  /* 0x0000001004047824 */ /* 0x000fe200078e00ff */
[----:B------:R-:W-:Y:S04]  /*ce20*/  STL.64 [R1+0xae0], R16 ;  /* 0x000ae01001007387 */ /* 0x000fe80000100a00 */
[----:B------:R-:W-:Y:S01]  /*ce30*/  STL.64 [R1+0xad0], R14 ;  /* 0x000ad00e01007387 */ /* 0x000fe20000100a00 */
[----:B------:R-:W-:-:S03]  /*ce40*/  LEA.HI.X.SX32 R13, R4, R7, 0x1, P6 ;  /* 0x00000007040d7211 */ /* 0x000fc600030f0eff */
[----:B------:R-:W2:Y:S01]  /*ce50*/  LDL R4, [R1+0x750] ;  /* 0x0007500001047983 */ /* 0x000ea20000100800 */
[----:B------:R-:W-:Y:S01]  /*ce60*/  MOV R5, c[0x0][0x1a4] ;  /* 0x0000690000057a02 */ /* 0x000fe20000000f00 */
[C---:B------:R-:W-:Y:S01]  /*ce70*/  IMAD R2, R0.reuse, 0x7e, RZ ;  /* 0x0000007e00027824 */ /* 0x040fe200078e02ff */
[----:B------:R-:W-:Y:S02]  /*ce80*/  MOV R10, c[0x0][0x1a4] ;  /* 0x00006900000a7a02 */ /* 0x000fe40000000f00 */
[-C--:B------:R-:W-:Y:S01]  /*ce90*/  LEA R8, P2, R0, R6.reuse, 0x6 ;  /* 0x0000000600087211 */ /* 0x080fe200078430ff */
[----:B------:R-:W-:Y:S01]  /*cea0*/  IMAD R5, R5, 0x3f, RZ ;  /* 0x0000003f05057824 */ /* 0x000fe200078e02ff */
[----:B------:R-:W-:Y:S02]  /*ceb0*/  SHF.L.U32 R10, R10, 0x5, RZ ;  /* 0x000000050a0a7819 */ /* 0x000fe400000006ff */
[----:B------:R-:W-:Y:S02]  /*cec0*/  IADD3 R2, P5, R2, R6, RZ ;  /* 0x0000000602027210 */ /* 0x000fe40007fbe0ff */
[----:B------:R-:W-:-:S02]  /*ced0*/  LEA.HI.X.SX32 R9, R10, R7, 0x1, P2 ;  /* 0x000000070a097211 */ /* 0x000fc400010f0eff */
[----:B------:R-:W-:Y:S01]  /*cee0*/  LEA.HI.X.SX32 R3, R5, R7, 0x1, P5 ;  /* 0x0000000705037211 */ /* 0x000fe200028f0eff */
[----:B------:R-:W-:Y:S04]  /*cef0*/  STL.64 [R1+0xa70], R12 ;  /* 0x000a700c01007387 */ /* 0x000fe80000100a00 */
[----:B------:R-:W-:Y:S04]  /*cf00*/  STL [R1+0x5b0], RZ ;  /* 0x0005b0ff01007387 */ /* 0x000fe80000100800 */
[----:B------:R-:W-:Y:S04]  /*cf10*/  STL.64 [R1+0x9f0], R8 ;  /* 0x0009f00801007387 */ /* 0x000fe80000100a00 */
[----:B------:R0:W-:Y:S04]  /*cf20*/  STL.64 [R1+0x8f8], R2 ;  /* 0x0008f80201007387 */ /* 0x0001e80000100a00 */
[----:B------:R-:W1:Y:S04]  /*cf30*/  S2R R6, SR_TID.X ;  /* 0x0000000000067919 */ /* 0x000e680000002100 */
[----:B0-----:R-:W0:Y:S04]  /*cf40*/  S2R R3, SR_TID.X ;  /* 0x0000000000037919 */ /* 0x001e280000002100 */
        /* <DEDUP_REMOVED lines=12> */
[----:B------:R-:W-:Y:S01]  /*d010*/  STL [R1+0x614], RZ ;  /* 0x000614ff01007387 */ /* 0x000fe20000100800 */
[----:B0-----:R-:W-:-:S03]  /*d020*/  LOP3.LUT R2, R3, 0xff, RZ, 0xc0, !PT ;  /* 0x000000ff03027812 */ /* 0x001fc600078ec0ff */
[----:B------:R-:W-:Y:S04]  /*d030*/  STL [R1+0x618], RZ ;  /* 0x000618ff01007387 */ /* 0x000fe80000100800 */
[----:B------:R-:W-:Y:S01]  /*d040*/  STL [R1+0x61c], RZ ;  /* 0x00061cff01007387 */ /* 0x000fe20000100800 */
[----:B-1----:R-:W-:-:S03]  /*d050*/  LOP3.LUT R5, R6, 0xc0, RZ, 0xc0, !PT ;  /* 0x000000c006057812 */ /* 0x002fc600078ec0ff */
[----:B------:R-:W-:Y:S04]  /*d060*/  STL [R1+0x5c0], RZ ;  /* 0x0005c0ff01007387 */ /* 0x000fe80000100800 */
[----:B------:R-:W-:Y:S01]  /*d070*/  STL [R1+0x5c4], RZ ;  /* 0x0005c4ff01007387 */ /* 0x000fe20000100800 */
[----:B------:R-:W-:-:S03]  /*d080*/  LOP3.LUT R3, R3, 0x7, RZ, 0xc0, !PT ;  /* 0x0000000703037812 */ /* 0x000fc600078ec0ff */
[----:B------:R-:W-:Y:S01]  /*d090*/  STL [R1+0x5c8], RZ ;  /* 0x0005c8ff01007387 */ /* 0x000fe20000100800 */
[----:B------:R-:W-:-:S03]  /*d0a0*/  IMAD.SHL.U32 R2, R2, 0x2, RZ ;  /* 0x0000000202027824 */ /* 0x000fc600078e00ff */
[----:B------:R-:W-:Y:S01]  /*d0b0*/  STL [R1+0x5cc], RZ ;  /* 0x0005ccff01007387 */ /* 0x000fe20000100800 */
[----:B------:R-:W-:-:S03]  /*d0c0*/  SHF.R.U32.HI R5, RZ, 0x2, R5 ;  /* 0x00000002ff057819 */ /* 0x000fc60000011605 */
[----:B------:R-:W-:Y:S04]  /*d0d0*/  STL [R1+0x5e0], RZ ;  /* 0x0005e0ff01007387 */ /* 0x000fe80000100800 */
[----:B------:R-:W-:Y:S04]  /*d0e0*/  STL [R1+0x5e4], RZ ;  /* 0x0005e4ff01007387 */ /* 0x000fe80000100800 */
[----:B------:R-:W-:Y:S01]  /*d0f0*/  STL [R1+0x5e8], RZ ;  /* 0x0005e8ff01007387 */ /* 0x000fe20000100800 */
[----:B------:R-:W-:-:S03]  /*d100*/  IMAD R3, R3, 0x210, RZ ;  /* 0x0000021003037824 */ /* 0x000fc600078e02ff */
[----:B------:R-:W-:Y:S01]  /*d110*/  STL [R1+0x5ec], RZ ;  /* 0x0005ecff01007387 */ /* 0x000fe20000100800 */
[----:B------:R-:W-:-:S03]  /*d120*/  SHF.L.U32 R6, R6, 0x1, RZ ;  /* 0x0000000106067819 */ /* 0x000fc600000006ff */
[----:B------:R-:W-:Y:S01]  /*d130*/  STL [R1+0x600], RZ ;  /* 0x000600ff01007387 */ /* 0x000fe20000100800 */
[----:B------:R-:W-:-:S03]  /*d140*/  LOP3.LUT R2, R2, R5, RZ, 0x3c, !PT ;  /* 0x0000000502027212 */ /* 0x000fc600078e3cff */
[----:B------:R-:W-:Y:S04]  /*d150*/  STL [R1+0x604], RZ ;  /* 0x000604ff01007387 */ /* 0x000fe80000100800 */
[----:B------:R-:W-:Y:S04]  /*d160*/  STL [R1+0x608], RZ ;  /* 0x000608ff01007387 */ /* 0x000fe80000100800 */
[----:B------:R-:W-:Y:S01]  /*d170*/  STL [R1+0x60c], RZ ;  /* 0x00060cff01007387 */ /* 0x000fe20000100800 */
[----:B------:R-:W-:Y:S02]  /*d180*/  LOP3.LUT R3, R3, 0x30, R6, 0x78, !PT ;  /* 0x0000003003037812 */ /* 0x000fe400078e7806 */
[----:B------:R-:W-:-:S02]  /*d190*/  LOP3.LUT R2, R2, 0x40, RZ, 0x3c, !PT ;  /* 0x0000004002027812 */ /* 0x000fc400078e3cff */
[----:B------:R-:W-:Y:S01]  /*d1a0*/  LOP3.LUT R3, R3, 0x40, RZ, 0x3c, !PT ;  /* 0x0000004003037812 */ /* 0x000fe200078e3cff */
[----:B------:R-:W-:Y:S02]  /*d1b0*/  UMOV UR4, URZ ;  /* 0x0000003f00047c82 */ /* 0x000fe40008000000 */
[----:B------:R-:W-:Y:S01]  /*d1c0*/  UMOV UR5, URZ ;  /* 0x0000003f00057c82 */ /* 0x000fe20008000000 */
[C---:B--2---:R-:W-:Y:S02]  /*d1d0*/  IADD3 R0, R4.reuse, 0x88, RZ ;  /* 0x0000008804007810 */ /* 0x044fe40007ffe0ff */
[----:B------:R-:W-:-:S03]  /*d1e0*/  IADD3 R5, R4, 0x80, RZ ;  /* 0x0000008004057810 */ /* 0x000fc60007ffe0ff */
[----:B------:R0:W-:Y:S04]  /*d1f0*/  STL [R1+0xd00], R0 ;  /* 0x000d000001007387 */ /* 0x0001e80000100800 */
[----:B------:R-:W-:Y:S01]  /*d200*/  STL [R1+0xcfc], R5 ;  /* 0x000cfc0501007387 */ /* 0x000fe20000100800 */
[----:B0-----:R-:W-:-:S05]  /*d210*/  IADD3 R0, R4, 0x8, RZ ;  /* 0x0000000804007810 */ /* 0x001fca0007ffe0ff */
[----:B------:R0:W-:Y:S02]  /*d220*/  STL [R1+0xd04], R0 ;  /* 0x000d040001007387 */ /* 0x0001e40000100800 */
[----:B0-----:R-:W-:Y:S02]  /*d230*/  LOP3.LUT R0, R29, 0x40, RZ, 0x3c, !PT ;  /* 0x000000401d007812 */ /* 0x001fe400078e3cff */
.L_x_2:
[----:B0-----:R-:W2:Y:S04]  /*d240*/  LDL.64 R8, [R1+0x758] ;  /* 0x0007580001087983 */ /* 0x001ea80000100a00 */
[----:B------:R-:W2:Y:S04]  /*d250*/  LDL R0, [R1+0x644] ;  /* 0x0006440001007983 */ /* 0x000ea80000100800 */
[----:B------:R-:W3:Y:S04]  /*d260*/  LDL.64 R6, [R1+0xae8] ;  /* 0x000ae80001067983 */ /* 0x000ee80000100a00 */
[----:B------:R-:W4:Y:S04]  /*d270*/  LDL.64 R4, [R1+0xae0] ;  /* 0x000ae00001047983 */ /* 0x000f280000100a00 */
[----:B------:R-:W5:Y:S04]  /*d280*/  LDL.64 R2, [R1+0xad8] ;  /* 0x000ad80001027983 */ /* 0x000f680000100a00 */
[----:B------:R-:W5:Y:S04]  /*d290*/  LDL.64 R10, [R1+0xad0] ;  /* 0x000ad000010a7983 */ /* 0x000f680000100a00 */
[----:B------:R-:W5:Y:S04]  /*d2a0*/  LDL.64 R20, [R1+0xab0] ;  /* 0x000ab00001147983 */ /* 0x000f680000100a00 */
[----:B------:R-:W5:Y:S04]  /*d2b0*/  LDL.64 R24, [R1+0xac8] ;  /* 0x000ac80001187983 */ /* 0x000f680000100a00 */
[----:B------:R-:W5:Y:S04]  /*d2c0*/  LDL.64 R12, [R1+0xac0] ;  /* 0x000ac000010c7983 */ /* 0x000f680000100a00 */
[----:B------:R-:W5:Y:S04]  /*d2d0*/  LDL.64 R22, [R1+0xab8] ;  /* 0x000ab80001167983 */ /* 0x000f680000100a00 */
[----:B------:R-:W5:Y:S04]  /*d2e0*/  LDL.64 R18, [R1+0xaa8] ;  /* 0x000aa80001127983 */ /* 0x000f680000100a00 */
[----:B------:R-:W5:Y:S04]  /*d2f0*/  LDL.64 R14, [R1+0xa98] ;  /* 0x000a9800010e7983 */ /* 0x000f680000100a00 */
[----:B------:R-:W5:Y:S01]  /*d300*/  LDL.64 R16, [R1+0xaa0] ;  /* 0x000aa00001107983 */ /* 0x000f620000100a00 */
[----:B--2---:R-:W-:-:S04]  /*d310*/  IMAD.WIDE R8, R0, 0x2, R8 ;  /* 0x0000000200087825 */ /* 0x004fc800078e0208 */
[C---:B---3--:R-:W-:Y:S01]  /*d320*/  IMAD.WIDE R6, R0.reuse, 0x2, R6 ;  /* 0x0000000200067825 */ /* 0x048fe200078e0206 */
[----:B------:R0:W2:Y:S03]  /*d330*/  LDG.E.U16 R28, [R8.64] ;  /* 0x00000006081c7981 */ /* 0x0000a6000c1e1500 */
[C---:B----4-:R-:W-:Y:S01]  /*d340*/  IMAD.WIDE R4, R0.reuse, 0x2, R4 ;  /* 0x0000000200047825 */ /* 0x050fe200078e0204 */
[----:B------:R1:W3:Y:S03]  /*d350*/  LDG.E.U16 R29, [R6.64] ;  /* 0x00000006061d7981 */ /* 0x0002e6000c1e1500 */
[C---:B-----5:R-:W-:Y:S01]  /*d360*/  IMAD.WIDE R2, R0.reuse, 0x2, R2 ;  /* 0x0000000200027825 */ /* 0x060fe200078e0202 */
[----:B------:R4:W5:Y:S03]  /*d370*/  LDG.E.U16 R26, [R4.64] ;  /* 0x00000006041a7981 */ /* 0x000966000c1e1500 */
[C---:B------:R-:W-:Y:S01]  /*d380*/  IMAD.WIDE R10, R0.reuse, 0x2, R10 ;  /* 0x00000002000a7825 */ /* 0x040fe200078e020a */
[----:B------:R1:W5:Y:S03]  /*d390*/  LDG.E.U16 R27, [R2.64] ;  /* 0x00000006021b7981 */ /* 0x000366000c1e1500 */
[----:B0-----:R-:W-:-:S02]  /*d3a0*/  IMAD.WIDE R8, R0, 0x2, R24 ;  /* 0x0000000200087825 */ /* 0x001fc400078e0218 */
[----:B------:R-:W5:Y:S02]  /*d3b0*/  LDL.64 R24, [R1+0xa90] ;  /* 0x000a900001187983 */ /* 0x000f640000100a00 */
[C---:B-1----:R-:W-:Y:S02]  /*d3c0*/  IMAD.WIDE R2, R0.reuse, 0x2, R20 ;  /* 0x0000000200027825 */ /* 0x042fe400078e0214 */
[----:B------:R0:W5:Y:S02]  /*d3d0*/  LDG.E.U16 R21, [R10.64] ;  /* 0x000000060a157981 */ /* 0x000164000c1e1500 */
[C---:B------:R-:W-:Y:S02]  /*d3e0*/  IMAD.WIDE R6, R0.reuse, 0x2, R12 ;  /* 0x0000000200067825 */ /* 0x040fe400078e020c */
[----:B------:R-:W5:Y:S02]  /*d3f0*/  LDL.64 R12, [R1+0xa88] ;  /* 0x000a8800010c7983 */ /* 0x000f640000100a00 */
[----:B----4-:R-:W-:-:S04]  /*d400*/  IMAD.WIDE R4, R0, 0x2, R22 ;  /* 0x0000000200047825 */ /* 0x010fc800078e0216 */
[C---:B0-----:R-:W-:Y:S01]  /*d410*/  IMAD.WIDE R10, R0.reuse, 0x2, R18 ;  /* 0x00000002000a7825 */ /* 0x041fe200078e0212 */
[----:B--2---:R0:W-:Y:S04]  /*d420*/  STL [R1+0x9c], R28 ;  /* 0x00009c1c01007387 */ /* 0x0041e80000100800 */
[----:B---3--:R1:W-:Y:S04]  /*d430*/  STL [R1+0x98], R29 ;  /* 0x0000981d01007387 */ /* 0x0083e80000100800 */
[----:B-----5:R2:W-:Y:S04]  /*d440*/  STL [R1+0x94], R26 ;  /* 0x0000941a01007387 */ /* 0x0205e80000100800 */
[----:B0-----:R0:W3:Y:S04]  /*d450*/  LDG.E.U16 R28, [R8.64] ;  /* 0x00000006081c7981 */ /* 0x0010e8000c1e1500 */
[----:B-1----:R1:W4:Y:S04]  /*d460*/  LDG.E.U16 R29, [R6.64] ;  /* 0x00000006061d7981 */ /* 0x002328000c1e1500 */
[----:B--2---:R2:W5:Y:S04]  /*d470*/  LDG.E.U16 R26, [R4.64] ;  /* 0x00000006041a7981 */ /* 0x004568000c1e1500 */
[----:B------:R-:W5:Y:S04]  /*d480*/  LDL.64 R22, [R1+0xa80] ;  /* 0x000a800001167983 */ /* 0x000f680000100a00 */
[----:B------:R0:W-:Y:S01]  /*d490*/  STL [R1+0x90], R27 ;  /* 0x0000901b01007387 */ /* 0x0001e20000100800 */
[----:B-1----:R-:W-:-:S03]  /*d4a0*/  IMAD.WIDE R6, R0, 0x2, R14 ;  /* 0x0000000200067825 */ /* 0x002fc600078e020e */
[----:B------:R1:W-:Y:S01]  /*d4b0*/  STL [R1+0x8c], R21 ;  /* 0x00008c1501007387 */ /* 0x0003e20000100800 */
[----:B--2---:R-:W-:-:S03]  /*d4c0*/  IMAD.WIDE R4, R0, 0x2, R24 ;  /* 0x0000000200047825 */ /* 0x004fc600078e0218 */
[----:B------:R-:W2:Y:S04]  /*d4d0*/  LDL.64 R14, [R1+0xa60] ;  /* 0x000a6000010e7983 */ /* 0x000ea80000100a00 */
[----:B0-----:R0:W2:Y:S04]  /*d4e0*/  LDG.E.U16 R27, [R2.64] ;  /* 0x00000006021b7981 */ /* 0x0010a8000c1e1500 */
[----:B------:R3:W2:Y:S01]  /*d4f0*/  LDG.E.U16 R25, [R10.64] ;  /* 0x000000060a197981 */ /* 0x0006a2000c1e1500 */
[----:B------:R-:W-:-:S03]  /*d500*/  IMAD.WIDE R8, R0, 0x2, R16 ;  /* 0x0000000200087825 */ /* 0x000fc600078e0210 */
[----:B-1----:R-:W2:Y:S04]  /*d510*/  LDL.64 R20, [R1+0xa78] ;  /* 0x000a780001147983 */ /* 0x002ea80000100a00 */
[----:B------:R-:W2:Y:S01]  /*d520*/  LDL.64 R18, [R1+0xa70] ;  /* 0x000a700001127983 */ /* 0x000ea20000100a00 */
[----:B0-----:R-:W-:-:S03]  /*d530*/  IMAD.WIDE R2, R0, 0x2, R12 ;  /* 0x0000000200027825 */ /* 0x001fc600078e020c */
[----:B------:R-:W2:Y:S04]  /*d540*/  LDL.64 R16, [R1+0xa68] ;  /* 0x000a680001107983 */ /* 0x000ea80000100a00 */
[----:B---3--:R0:W-:Y:S04]  /*d550*/  STL [R1+0x88], R28 ;  /* 0x0000881c01007387 */ /* 0x0081e80000100800 */
[----:B----4-:R1:W-:Y:S04]  /*d560*/  STL [R1+0x84], R29 ;  /* 0x0000841d01007387 */ /* 0x0103e80000100800 */
[----:B-----5:R3:W-:Y:S04]  /*d570*/  STL [R1+0x80], R26 ;  /* 0x0000801a01007387 */ /* 0x0207e80000100800 */
[----:B0-----:R0:W4:Y:S01]  /*d580*/  LDG.E.U16 R28, [R8.64] ;  /* 0x00000006081c7981 */ /* 0x001122000c1e1500 */
[----:B------:R-:W-:-:S03]  /*d590*/  IMAD.WIDE R10, R0, 0x2, R22 ;  /* 0x00000002000a7825 */ /* 0x000fc600078e0216 */
[----:B------:R-:W5:Y:S04]  /*d5a0*/  LDL.64 R12, [R1+0xa58] ;  /* 0x000a5800010c7983 */ /* 0x000f680000100a00 */
[----:B-1----:R1:W5:Y:S04]  /*d5b0*/  LDG.E.U16 R29, [R6.64] ;  /* 0x00000006061d7981 */ /* 0x002368000c1e1500 */
[----:B---3--:R3:W5:Y:S04]  /*d5c0*/  LDG.E.U16 R26, [R4.64] ;  /* 0x00000006041a7981 */ /* 0x008768000c1e1500 */
[----:B--2---:R2:W-:Y:S04]  /*d5d0*/  STL [R1+0x7c], R27 ;  /* 0x00007c1b01007387 */ /* 0x0045e80000100800 */
[----:B------:R0:W-:Y:S04]  /*d5e0*/  STL [R1+0x78], R25 ;  /* 0x0000781901007387 */ /* 0x0001e80000100800 */
[----:B------:R-:W5:Y:S04]  /*d5f0*/  LDL.64 R22, [R1+0xa48] ;  /* 0x000a480001167983 */ /* 0x000f680000100a00 */
[----:B--2---:R2:W5:Y:S04]  /*d600*/  LDG.E.U16 R27, [R2.64] ;  /* 0x00000006021b7981 */ /* 0x004568000c1e1500 */
[----:B0-----:R-:W5:Y:S01]  /*d610*/  LDL.64 R24, [R1+0xa50] ;  /* 0x000a500001187983 */ /* 0x001f620000100a00 */
[----:B--2---:R-:W-:-:S03]  /*d620*/  IMAD.WIDE R2, R0, 0x2, R14 ;  /* 0x0000000200027825 */ /* 0x004fc600078e020e */
[----:B------:R5:W2:Y:S01]  /*d630*/  LDG.E.U16 R15, [R10.64] ;  /* 0x000000060a0f7981 */ /* 0x000aa2000c1e1500 */
[----:B------:R-:W-:-:S03]  /*d640*/  IMAD.WIDE R8, R0, 0x2, R20 ;  /* 0x0000000200087825 */ /* 0x000fc600078e0214 */
[----:B------:R-:W2:Y:S01]  /*d650*/  LDL.64 R20, [R1+0xa40] ;  /* 0x000a400001147983 */ /* 0x000ea20000100a00 */
[----:B-1----:R-:W-:-:S03]  /*d660*/  IMAD.WIDE R6, R0, 0x2, R18 ;  /* 0x0000000200067825 */ /* 0x002fc600078e0212 */
[----:B------:R-:W2:Y:S01]  /*d670*/  LDL.64 R18, [R1+0xa38] ;  /* 0x000a380001127983 */ /* 0x000ea20000100a00 */
[----:B---3--:R-:W-:-:S03]  /*d680*/  IMAD.WIDE R4, R0, 0x2, R16 ;  /* 0x0000000200047825 */ /* 0x008fc600078e0210 */
[----:B----4-:R0:W-:Y:S01]  /*d690*/  STL [R1+0x74], R28 ;  /* 0x0000741c01007387 */ /* 0x0101e20000100800 */
[----:B-----5:R-:W-:-:S03]  /*d6a0*/  IMAD.WIDE R10, R0, 0x2, R12 ;  /* 0x00000002000a7825 */ /* 0x020fc600078e020c */
[----:B------:R1:W-:Y:S04]  /*d6b0*/  STL [R1+0x70], R29 ;  /* 0x0000701d01007387 */ /* 0x0003e80000100800 */
[----:B0-----:R0:W3:Y:S04]  /*d6c0*/  LDG.E.U16 R28, [R8.64] ;  /* 0x00000006081c7981 */ /* 0x0010e8000c1e1500 */
[----:B------:R4:W-:Y:S04]  /*d6d0*/  STL [R1+0x6c], R26 ;  /* 0x00006c1a01007387 */ /* 0x0009e80000100800 */
[----:B-1----:R1:W5:Y:S04]  /*d6e0*/  LDG.E.U16 R29, [R6.64] ;  /* 0x00000006061d7981 */ /* 0x002368000c1e1500 */
[----:B------:R-:W5:Y:S04]  /*d6f0*/  LDG.E.U16 R11, [R10.64] ;  /* 0x000000060a0b7981 */ /* 0x000f68000c1e1500 */
[----:B----4-:R4:W5:Y:S04]  /*d700*/  LDG.E.U16 R26, [R4.64] ;  /* 0x00000006041a7981 */ /* 0x010968000c1e1500 */
[----:B------:R1:W-:Y:S01]  /*d710*/  STL [R1+0x68], R27 ;  /* 0x0000681b01007387 */ /* 0x0003e20000100800 */
[----:B0-----:R-:W-:-:S03]  /*d720*/  IMAD.WIDE R8, R0, 0x2, R24 ;  /* 0x0000000200087825 */ /* 0x001fc600078e0218 */
[----:B------:R-:W5:Y:S04]  /*d730*/  LDL.64 R16, [R1+0xa30] ;  /* 0x000a300001107983 */ /* 0x000f680000100a00 */
[----:B-1----:R0:W5:Y:S01]  /*d740*/  LDG.E.U16 R27, [R2.64] ;  /* 0x00000006021b7981 */ /* 0x002162000c1e1500 */
[----:B------:R-:W-:-:S03]  /*d750*/  IMAD.WIDE R6, R0, 0x2, R22 ;  /* 0x0000000200067825 */ /* 0x000fc600078e0216 */
[----:B--2---:R1:W-:Y:S04]  /*d760*/  STL [R1+0x64], R15 ;  /* 0x0000640f01007387 */ /* 0x0043e80000100800 */
[----:B------:R-:W2:Y:S04]  /*d770*/  LDL.64 R12, [R1+0xa20] ;  /* 0x000a2000010c7983 */ /* 0x000ea80000100a00 */
[----:B------:R-:W2:Y:S04]  /*d780*/  LDL.64 R24, [R1+0xa18] ;  /* 0x000a180001187983 */ /* 0x000ea80000100a00 */
[----:B-1----:R-:W2:Y:S04]  /*d790*/  LDL.64 R14, [R1+0xa28] ;  /* 0x000a2800010e7983 */ /* 0x002ea80000100a00 */
[----:B------:R-:W2:Y:S01]  /*d7a0*/  LDL.64 R22, [R1+0xa10] ;  /* 0x000a100001167983 */ /* 0x000ea20000100a00 */
[----:B----4-:R-:W-:-:S04]  /*d7b0*/  IMAD.WIDE R4, R0, 0x2, R20 ;  /* 0x0000000200047825 */ /* 0x010fc800078e0214 */
[C---:B0-----:R-:W-:Y:S01]  /*d7c0*/  IMAD.WIDE R2, R0.reuse, 0x2, R18 ;  /* 0x0000000200027825 */ /* 0x041fe200078e0212 */
[----:B---3--:R-:W-:Y:S04]  /*d7d0*/  STL [R1+0x60], R28 ;  /* 0x0000601c01007387 */ /* 0x008fe80000100800 */
[----:B-----5:R0:W-:Y:S04]  /*d7e0*/  STL [R1+0x5c], R29 ;  /* 0x00005c1d01007387 */ /* 0x0201e80000100800 */
[----:B------:R-:W3:Y:S04]  /*d7f0*/  LDL.64 R20, [R1+0xa08] ;  /* 0x000a080001147983 */ /* 0x000ee80000100a00 */
[----:B------:R-:W4:Y:S04]  /*d800*/  LDL.64 R18, [R1+0xa00] ;  /* 0x000a000001127983 */ /* 0x000f280000100a00 */
[----:B------:R1:W-:Y:S04]  /*d810*/  STL [R1+0x58], R26 ;  /* 0x0000581a01007387 */ /* 0x0003e80000100800 */
[----:B0-----:R2:W5:Y:S04]  /*d820*/  LDG.E.U16 R29, [R6.64] ;  /* 0x00000006061d7981 */ /* 0x001568000c1e1500 */
[----:B------:R0:W5:Y:S04]  /*d830*/  LDG.E.U16 R28, [R8.64] ;  /* 0x00000006081c7981 */ /* 0x000168000c1e1500 */
[----:B------:R0:W-:Y:S04]  /*d840*/  STL [R1+0x54], R27 ;  /* 0x0000541b01007387 */ /* 0x0001e80000100800 */
[----:B------:R2:W-:Y:S02]  /*d850*/  STL [R1+0x50], R11 ;  /* 0x0000500b01007387 */ /* 0x0005e40000100800 */
[----:B--2---:R-:W-:-:S02]  /*d860*/  IMAD.WIDE R6, R0, 0x2, R12 ;  /* 0x0000000200067825 */ /* 0x004fc400078e020c */
[----:B-1----:R1:W2:Y:S04]  /*d870*/  LDG.E.U16 R26, [R4.64] ;  /* 0x00000006041a7981 */ /* 0x0022a8000c1e1500 */
[----:B0-----:R0:W2:Y:S01]  /*d880*/  LDG.E.U16 R27, [R2.64] ;  /* 0x00000006021b7981 */ /* 0x0010a2000c1e1500 */
[----:B------:R-:W-:-:S03]  /*d890*/  IMAD.WIDE R10, R0, 0x2, R16 ;  /* 0x00000002000a7825 */ /* 0x000fc600078e0210 */
[----:B------:R-:W2:Y:S01]  /*d8a0*/  LDL.64 R16, [R1+0x9f0] ;  /* 0x0009f00001107983 */ /* 0x000ea20000100a00 */
[----:B------:R-:W-:-:S03]  /*d8b0*/  IMAD.WIDE R8, R0, 0x2, R14 ;  /* 0x0000000200087825 */ /* 0x000fc600078e020e */
[----:B------:R-:W2:Y:S01]  /*d8c0*/  LDL.64 R14, [R1+0x9e8] ;  /* 0x0009e800010e7983 */ /* 0x000ea20000100a00 */
[----:B-1----:R-:W-:-:S03]  /*d8d0*/  IMAD.WIDE R4, R0, 0x2, R24 ;  /* 0x0000000200047825 */ /* 0x002fc600078e0218 */
[----:B------:R3:W2:Y:S01]  /*d8e0*/  LDG.E.U16 R25, [R10.64] ;  /* 0x000000060a197981 */ /* 0x0006a2000c1e1500 */
[----:B0-----:R-:W-:-:S03]  /*d8f0*/  IMAD.WIDE R2, R0, 0x2, R22 ;  /* 0x0000000200027825 */ /* 0x001fc600078e0216 */
[----:B------:R0:W2:Y:S04]  /*d900*/  LDG.E.U16 R23, [R6.64] ;  /* 0x0000000606177981 */ /* 0x0000a8000c1e1500 */
[----:B------:R4:W2:Y:S04]  /*d910*/  LDG.E.U16 R22, [R8.64] ;  /* 0x0000000608167981 */ /* 0x0008a8000c1e1500 */
[----:B------:R-:W2:Y:S04]  /*d920*/  LDG.E.U16 R5, [R4.64] ;  /* 0x0000000604057981 */ /* 0x000ea8000c1e1500 */
[----:B------:R-:W2:Y:S04]  /*d930*/  LDG.E.U16 R3, [R2.64] ;  /* 0x0000000602037981 */ /* 0x000ea8000c1e1500 */
[----:B------:R-:W2:Y:S01]  /*d940*/  LDL.64 R12, [R1+0x9e0] ;  /* 0x0009e000010c7983 */ /* 0x000ea20000100a00 */
[----:B---3--:R-:W-:-:S04]  /*d950*/  IMAD.WIDE R10, R0, 0x2, R20 ;  /* 0x00000002000a7825 */ /* 0x008fc800078e0214 */
[C---:B----4-:R-:W-:Y:S02]  /*d960*/  IMAD.WIDE R8, R0.reuse, 0x2, R18 ;  /* 0x0000000200087825 */ /* 0x050fe400078e0212 */
[----:B------:R-:W3:Y:S04]  /*d970*/  LDG.E.U16 R11, [R10.64] ;  /* 0x000000060a0b7981 */ /* 0x000ee8000c1e1500 */
[----:B------:R-:W4:Y:S04]  /*d980*/  LDG.E.U16 R9, [R8.64] ;  /* 0x0000000608097981 */ /* 0x000f28000c1e1500 */
[----:B-----5:R-:W-:Y:S04]  /*d990*/  STL [R1+0x48], R29 ;  /* 0x0000481d01007387 */ /* 0x020fe80000100800 */
[----:B------:R1:W-:Y:S04]  /*d9a0*/  STL [R1+0x4c], R28 ;  /* 0x00004c1c01007387 */ /* 0x0003e80000100800 */
[----:B-1----:R-:W5:Y:S04]  /*d9b0*/  LDL.64 R28, [R1+0x9d8] ;  /* 0x0009d800011c7983 */ /* 0x002f680000100a00 */
[----:B--2---:R-:W-:Y:S04]  /*d9c0*/  STL [R1+0x40], R27 ;  /* 0x0000401b01007387 */ /* 0x004fe80000100800 */
[----:B------:R1:W-:Y:S04]  /*d9d0*/  STL [R1+0x44], R26 ;  /* 0x0000441a01007387 */ /* 0x0003e80000100800 */
[----:B------:R-:W2:Y:S01]  /*d9e0*/  LDL.64 R20, [R1+0x9c8] ;  /* 0x0009c80001147983 */ /* 0x000ea20000100a00 */
[----:B0-----:R-:W-:-:S03]  /*d9f0*/  IMAD.WIDE R6, R0, 0x2, R16 ;  /* 0x0000000200067825 */ /* 0x001fc600078e0210 */
[----:B-1----:R-:W2:Y:S04]  /*da00*/  LDL.64 R26, [R1+0x9d0] ;  /* 0x0009d000011a7983 */ /* 0x002ea80000100a00 */
[----:B------:R0:W-:Y:S04]  /*da10*/  STL [R1+0x3c], R25 ;  /* 0x00003c1901007387 */ /* 0x0001e80000100800 */
[----:B------:R-:W2:Y:S04]  /*da20*/  LDG.E.U16 R7, [R6.64] ;  /* 0x0000000606077981 */ /* 0x000ea8000c1e1500 */
[----:B0-----:R-:W2:Y:S04]  /*da30*/  LDL.64 R24, [R1+0x9c0] ;  /* 0x0009c00001187983 */ /* 0x001ea80000100a00 */
[----:B------:R-:W-:Y:S04]  /*da40*/  STL [R1+0x34], R23 ;  /* 0x0000341701007387 */ /* 0x000fe80000100800 */
[----:B------:R0:W-:Y:S04]  /*da50*/  STL [R1+0x38], R22 ;  /* 0x0000381601007387 */ /* 0x0001e80000100800 */
[----:B0-----:R-:W2:Y:S04]  /*da60*/  LDL.64 R22, [R1+0x9b0] ;  /* 0x0009b00001167983 */ /* 0x001ea80000100a00 */
[----:B------:R0:W-:Y:S04]  /*da70*/  STL [R1+0x30], R5 ;  /* 0x0000300501007387 */ /* 0x0001e80000100800 */
[----:B------:R1:W-:Y:S04]  /*da80*/  STL [R1+0x2c], R3 ;  /* 0x00002c0301007387 */ /* 0x0003e80000100800 */
[----:B------:R-:W2:Y:S01]  /*da90*/  LDL.64 R16, [R1+0x9a0] ;  /* 0x0009a00001107983 */ /* 0x000ea20000100a00 */
[----:B0-----:R-:W-:-:S03]  /*daa0*/  IMAD.WIDE R4, R0, 0x2, R14 ;  /* 0x0000000200047825 */ /* 0x001fc600078e020e */
[----:B------:R-:W2:Y:S01]  /*dab0*/  LDL.64 R18, [R1+0x9a8] ;  /* 0x0009a80001127983 */ /* 0x000ea20000100a00 */
[----:B-1----:R-:W-:-:S03]  /*dac0*/  IMAD.WIDE R2, R0, 0x2, R12 ;  /* 0x0000000200027825 */ /* 0x002fc600078e020c */
[----:B------:R-:W2:Y:S04]  /*dad0*/  LDL.64 R14, [R1+0x998] ;  /* 0x00099800010e7983 */ /* 0x000ea80000100a00 */
[----:B------:R-:W2:Y:S04]  /*dae0*/  LDL.64 R12, [R1+0x970] ;  /* 0x00097000010c7983 */ /* 0x000ea80000100a00 */
[----:B------:R-:W2:Y:S04]  /*daf0*/  LDG.E.U16 R5, [R4.64] ;  /* 0x0000000604057981 */ /* 0x000ea8000c1e1500 */
[----:B------:R-:W2:Y:S04]  /*db00*/  LDG.E.U16 R3, [R2.64] ;  /* 0x0000000602037981 */ /* 0x000ea8000c1e1500 */
[----:B---3--:R5:W-:Y:S04]  /*db10*/  STL [R1+0x28], R11 ;  /* 0x0000280b01007387 */ /* 0x008be80000100800 */
[----:B----4-:R2:W-:Y:S01]  /*db20*/  STL [R1+0x24], R9 ;  /* 0x0000240901007387 */ /* 0x0105e20000100800 */
[----:B-----5:R-:W-:-:S04]  /*db30*/  IMAD.WIDE R10, R0, 0x2, R28 ;  /* 0x00000002000a7825 */ /* 0x020fc800078e021c */
[C---:B--2---:R-:W-:Y:S02]  /*db40*/  IMAD.WIDE R8, R0.reuse, 0x2, R26 ;  /* 0x0000000200087825 */ /* 0x044fe400078e021a */
[----:B------:R0:W2:Y:S04]  /*db50*/  LDG.E.U16 R26, [R10.64] ;  /* 0x000000060a1a7981 */ /* 0x0000a8000c1e1500 */
[----:B------:R1:W3:Y:S04]  /*db60*/  LDG.E.U16 R27, [R8.64] ;  /* 0x00000006081b7981 */ /* 0x0002e8000c1e1500 */
[----:B------:R4:W-:Y:S02]  /*db70*/  STL [R1+0x20], R7 ;  /* 0x0000200701007387 */ /* 0x0009e40000100800 */
[----:B----4-:R-:W-:-:S02]  /*db80*/  IMAD.WIDE R6, R0, 0x2, R20 ;  /* 0x0000000200067825 */ /* 0x010fc400078e0214 */
[----:B------:R-:W4:Y:S04]  /*db90*/  LDL.64 R20, [R1+0x930] ;  /* 0x0009300001147983 */ /* 0x000f280000100a00 */
[----:B------:R5:W2:Y:S01]  /*dba0*/  LDG.E.U16 R29, [R6.64] ;  /* 0x00000006061d7981 */ /* 0x000aa2000c1e1500 */
[----:B-1----:R-:W-:-:S05]  /*dbb0*/  IMAD.WIDE R8, R0, 0x2, R16 ;  /* 0x0000000200087825 */ /* 0x002fca00078e0210 */
[----:B------:R-:W2:Y:S01]  /*dbc0*/  LDG.E.U16 R28, [R8.64] ;  /* 0x00000006081c7981 */ /* 0x000ea2000c1e1500 */
[----:B0-----:R-:W-:-:S03]  /*dbd0*/  IMAD.WIDE R10, R0, 0x2, R18 ;  /* 0x00000002000a7825 */ /* 0x001fc600078e0212 */
[----:B------:R0:W-:Y:S04]  /*dbe0*/  STL [R1+0x1c], R5 ;  /* 0x00001c0501007387 */ /* 0x0001e80000100800 */
[----:B------:R1:W-:Y:S01]  /*dbf0*/  STL [R1+0x18], R3 ;  /* 0x0000180301007387 */ /* 0x0003e20000100800 */
[----:B-----5:R-:W-:-:S03]  /*dc00*/  IMAD.WIDE R6, R0, 0x2, R14 ;  /* 0x0000000200067825 */ /* 0x020fc600078e020e */
[----:B------:R-:W5:Y:S01]  /*dc10*/  LDL.64 R14, [R1+0x928] ;  /* 0x00092800010e7983 */ /* 0x000f620000100a00 */
[----:B0-----:R-:W-:-:S03]  /*dc20*/  IMAD.WIDE R4, R0, 0x2, R24 ;  /* 0x0000000200047825 */ /* 0x001fc600078e0218 */
[----:B------:R-:W3:Y:S01]  /*dc30*/  LDL.64 R18, [R1+0x990] ;  /* 0x0009900001127983 */ /* 0x000ee20000100a00 */
[----:B-1----:R-:W-:-:S03]  /*dc40*/  IMAD.WIDE R2, R0, 0x2, R22 ;  /* 0x0000000200027825 */ /* 0x002fc600078e0216 */
[----:B------:R0:W3:Y:S04]  /*dc50*/  LDG.E.U16 R25, [R4.64] ;  /* 0x0000000604197981 */ /* 0x0000e8000c1e1500 */
[----:B------:R4:W3:Y:S04]  /*dc60*/  LDG.E.U16 R24, [R2.64] ;  /* 0x0000000602187981 */ /* 0x0008e8000c1e1500 */
[----:B------:R-:W3:Y:S01]  /*dc70*/  LDL.64 R22, [R1+0x968] ;  /* 0x0009680001167983 */ /* 0x000ee20000100a00 */
[----:B0-----:R-:W-:-:S03]  /*dc80*/  IMAD.WIDE R4, R0, 0x2, R12 ;  /* 0x0000000200047825 */ /* 0x001fc600078e020c */
[----:B------:R-:W3:Y:S04]  /*dc90*/  LDL.64 R16, [R1+0x960] ;  /* 0x0009600001107983 */ /* 0x000ee80000100a00 */
[----:B------:R-:W3:Y:S01]  /*dca0*/  LDL.64 R12, [R1+0x920] ;  /* 0x00092000010c7983 */ /* 0x000ee20000100a00 */
[----:B----4-:R-:W-:-:S03]  /*dcb0*/  IMAD.WIDE R2, R0, 0x2, R20 ;  /* 0x0000000200027825 */ /* 0x010fc600078e0214 */
[----:B------:R-:W4:Y:S04]  /*dcc0*/  LDG.E.U16 R20, [R4.64] ;  /* 0x0000000604147981 */ /* 0x000f28000c1e1500 */
[----:B------:R3:W3:Y:S04]  /*dcd0*/  LDG.E.U16 R0, [R2.64] ;  /* 0x0000000602007981 */ /* 0x0006e8000c1e1500 */
[----:B------:R5:W3:Y:S04]  /*dce0*/  LDG.E.U16 R21, [R10.64] ;  /* 0x000000060a157981 */ /* 0x000ae8000c1e1500 */
[----:B--2---:R0:W-:Y:S04]  /*dcf0*/  STL [R1+0x3284], R28 ;  /* 0x0032841c01007387 */ /* 0x0041e80000100800 */
[----:B0-----:R-:W3:Y:S04]  /*dd00*/  LDL R28, [R1+0x644] ;  /* 0x00064400011c7983 */ /* 0x001ee80000100800 */
[----:B------:R0:W-:Y:S04]  /*dd10*/  STL [R1+0x14], R26 ;  /* 0x0000141a01007387 */ /* 0x0001e80000100800 */
[----:B0-----:R0:W2:Y:S01]  /*dd20*/  LDG.E.U16 R26, [R6.64] ;  /* 0x00000006061a7981 */ /* 0x0010a2000c1e1500 */
[----:B---3--:R-:W-:-:S04]  /*dd30*/  IMAD.WIDE R2, R28, 0x2, R22 ;  /* 0x000000021c027825 */ /* 0x008fc800078e0216 */
[C---:B-----5:R-:W-:Y:S02]  /*dd40*/  IMAD.WIDE R10, R28.reuse, 0x2, R14 ;  /* 0x000000021c0a7825 */ /* 0x060fe400078e020e */
[----:B------:R1:W3:Y:S02]  /*dd50*/  LDG.E.U16 R2, [R2.64] ;  /* 0x0000000602027981 */ /* 0x0002e4000c1e1500 */
[C---:B0-----:R-:W-:Y:S02]  /*dd60*/  IMAD.WIDE R6, R28.reuse, 0x2, R12 ;  /* 0x000000021c067825 */ /* 0x041fe400078e020c */
[----:B--2---:R-:W-:Y:S04]  /*dd70*/  STL [R1+0x3288], R26 ;  /* 0x0032881a01007387 */ /* 0x004fe80000100800 */
[----:B----4-:R-:W-:Y:S01]  /*dd80*/  STL [R1+0x3290], R20 ;  /* 0x0032901401007387 */ /* 0x010fe20000100800 */
[----:B------:R-:W-:-:S03]  /*dd90*/  IMAD.WIDE R8, R28, 0x2, R18 ;  /* 0x000000021c087825 */ /* 0x000fc600078e0212 */
[----:B------:R-:W-:Y:S01]  /*dda0*/  STL [R1+0x3294], R0 ;  /* 0x0032940001007387 */ /* 0x000fe20000100800 */
[----:B------:R-:W-:-:S03]  /*ddb0*/  IMAD.WIDE R4, R28, 0x2, R16 ;  /* 0x000000021c047825 */ /* 0x000fc600078e0210 */
[----:B------:R-:W2:Y:S04]  /*ddc0*/  LDL.64 R14, [R1+0x988] ;  /* 0x00098800010e7983 */ /* 0x000ea80000100a00 */
[----:B------:R-:W4:Y:S04]  /*ddd0*/  LDL.64 R12, [R1+0x918] ;  /* 0x00091800010c7983 */ /* 0x000f280000100a00 */
[----:B------:R0:W-:Y:S04]  /*dde0*/  STL [R1+0x10], R27 ;  /* 0x0000101b01007387 */ /* 0x0001e80000100800 */
[----:B-1----:R1:W5:Y:S04]  /*ddf0*/  LDG.E.U16 R3, [R10.64] ;  /* 0x000000060a037981 */ /* 0x002368000c1e1500 */
[----:B------:R1:W2:Y:S04]  /*de00*/  LDG.E.U16 R4, [R4.64] ;  /* 0x0000000604047981 */ /* 0x0002a8000c1e1500 */
[----:B0-----:R-:W2:Y:S04]  /*de10*/  LDL.64 R26, [R1+0x950] ;  /* 0x00095000011a7983 */ /* 0x001ea80000100a00 */
[----:B------:R-:W-:Y:S04]  /*de20*/  STL [R1+0xc], R29 ;  /* 0x00000c1d01007387 */ /* 0x000fe80000100800 */
[----:B------:R-:W2:Y:S04]  /*de30*/  LDL.64 R22, [R1+0x910] ;  /* 0x0009100001167983 */ /* 0x000ea80000100a00 */
[----:B------:R-:W-:Y:S04]  /*de40*/  STL [R1+0x8], R25 ;  /* 0x0000081901007387 */ /* 0x000fe80000100800 */
[----:B------:R0:W-:Y:S04]  /*de50*/  STL [R1+0x4], R24 ;  /* 0x0000041801007387 */ /* 0x0001e80000100800 */
[----:B-1----:R-:W2:Y:S04]  /*de60*/  LDG.E.U16 R5, [R6.64] ;  /* 0x0000000606057981 */ /* 0x002ea8000c1e1500 */
[----:B0-----:R-:W2:Y:S04]  /*de70*/  LDG.E.U16 R24, [R8.64] ;  /* 0x0000000608187981 */ /* 0x001ea8000c1e1500 */
[----:B---3--:R-:W-:Y:S04]  /*de80*/  STL [R1+0x328c], R2 ;  /* 0x00328c0201007387 */ /* 0x008fe80000100800 */
[----:B------:R-:W3:Y:S04]  /*de90*/  LDL.64 R10, [R1+0x958] ;  /* 0x00095800010a7983 */ /* 0x000ee80000100a00 */
[----:B-----5:R-:W-:Y:S04]  /*dea0*/  STL [R1+0x3298], R3 ;  /* 0x0032980301007387 */ /* 0x020fe80000100800 */
[----:B--2---:R-:W-:Y:S04]  /*deb0*/  STL [R1+0x326c], R24 ;  /* 0x00326c1801007387 */ /* 0x004fe80000100800 */
[----:B------:R-:W-:Y:S04]  /*dec0*/  STL [R1+0x329c], R4 ;  /* 0x00329c0401007387 */ /* 0x000fe80000100800 */
[----:B------:R-:W-:Y:S04]  /*ded0*/  STL [R1+0x32a0], R5 ;  /* 0x0032a00501007387 */ /* 0x000fe80000100800 */
[----:B------:R0:W-:Y:S04]  /*dee0*/  STL [R1], R21 ;  /* 0x0000001501007387 */ /* 0x0001e80000100800 */
[----:B------:R-:W2:Y:S01]  /*def0*/  LDL.64 R18, [R1+0x948] ;  /* 0x0009480001127983 */ /* 0x000ea20000100a00 */
[----:B------:R-:W-:-:S03]  /*df00*/  IMAD.WIDE R14, R28, 0x2, R14 ;  /* 0x000000021c0e7825 */ /* 0x000fc600078e020e */
[----:B------:R-:W5:Y:S04]  /*df10*/  LDL.64 R16, [R1+0x940] ;  /* 0x0009400001107983 */ /* 0x000f680000100a00 */
[----:B0-----:R-:W5:Y:S01]  /*df20*/  LDL.64 R20, [R1+0x980] ;  /* 0x0009800001147983 */ /* 0x001f620000100a00 */
[----:B------:R-:W-:-:S03]  /*df30*/  IMAD.WIDE R8, R28, 0x2, R26 ;  /* 0x000000021c087825 */ /* 0x000fc600078e021a */
[----:B------:R-:W5:Y:S01]  /*df40*/  LDL.64 R4, [R1+0x908] ;  /* 0x0009080001047983 */ /* 0x000f620000100a00 */
[----:B----4-:R-:W-:-:S03]  /*df50*/  IMAD.WIDE R12, R28, 0x2, R12 ;  /* 0x000000021c0c7825 */ /* 0x010fc600078e020c */
[----:B------:R0:W4:Y:S04]  /*df60*/  LDG.E.U16 R8, [R8.64] ;  /* 0x0000000608087981 */ /* 0x000128000c1e1500 */
[----:B------:R-:W4:Y:S01]  /*df70*/  LDL.64 R2, [R1+0x900] ;  /* 0x0009000001027983 */ /* 0x000f220000100a00 */
[----:B---3--:R-:W-:-:S04]  /*df80*/  IMAD.WIDE R6, R28, 0x2, R10 ;  /* 0x000000021c067825 */ /* 0x008fc800078e020a */
[C---:B------:R-:W-:Y:S02]  /*df90*/  IMAD.WIDE R10, R28.reuse, 0x2, R22 ;  /* 0x000000021c0a7825 */ /* 0x040fe400078e0216 */
[----:B------:R1:W3:Y:S04]  /*dfa0*/  LDG.E.U16 R22, [R14.64] ;  /* 0x000000060e167981 */ /* 0x0002e8000c1e1500 */
[----:B0-----:R5:W3:Y:S04]  /*dfb0*/  LDG.E.U16 R9, [R10.64] ;  /* 0x000000060a097981 */ /* 0x001ae8000c1e1500 */
[----:B------:R0:W3:Y:S04]  /*dfc0*/  LDG.E.U16 R6, [R6.64] ;  /* 0x0000000606067981 */ /* 0x0000e8000c1e1500 */
[----:B0-----:R2:W3:Y:S02]  /*dfd0*/  LDG.E.U16 R7, [R12.64] ;  /* 0x000000060c077981 */ /* 0x0014e4000c1e1500 */
[----:B--2---:R-:W-:-:S05]  /*dfe0*/  IMAD.WIDE R12, R28, 0x2, R18 ;  /* 0x000000021c0c7825 */ /* 0x004fca00078e0212 */
[----:B------:R0:W2:Y:S01]  /*dff0*/  LDG.E.U16 R23, [R12.64] ;  /* 0x000000060c177981 */ /* 0x0000a2000c1e1500 */
[----:B-----5:R-:W-:-:S05]  /*e000*/  IMAD.WIDE R10, R28, 0x2, R20 ;  /* 0x000000021c0a7825 */ /* 0x020fca00078e0214 */
[----:B------:R5:W2:Y:S01]  /*e010*/  LDG.E.U16 R21, [R10.64] ;  /* 0x000000060a157981 */ /* 0x000aa2000c1e1500 */
[----:B-1----:R-:W-:-:S04]  /*e020*/  IMAD.WIDE R14, R28, 0x2, R16 ;  /* 0x000000021c0e7825 */ /* 0x002fc800078e0210 */
[C---:B------:R-:W-:Y:S01]  /*e030*/  IMAD.WIDE R16, R28.reuse, 0x2, R4 ;  /* 0x000000021c107825 */ /* 0x040fe200078e0204 */
[----:B------:R1:W2:Y:S03]  /*e040*/  LDG.E.U16 R25, [R14.64] ;  /* 0x000000060e197981 */ /* 0x0002a6000c1e1500 */
[C---:B----4-:R-:W-:Y:S01]  /*e050*/  IMAD.WIDE R18, R28.reuse, 0x2, R2 ;  /* 0x000000021c127825 */ /* 0x050fe200078e0202 */
[----:B------:R4:W4:Y:S04]  /*e060*/  LDG.E.U16 R27, [R16.64] ;  /* 0x00000006101b7981 */ /* 0x000928000c1e1500 */
[----:B------:R0:W4:Y:S04]  /*e070*/  LDG.E.U16 R29, [R18.64] ;  /* 0x00000006121d7981 */ /* 0x000128000c1e1500 */
[----:B---3--:R-:W-:Y:S04]  /*e080*/  STL [R1+0x3268], R22 ;  /* 0x0032681601007387 */ /* 0x008fe80000100800 */
[----:B------:R-:W-:Y:S04]  /*e090*/  STL [R1+0x3270], R8 ;  /* 0x0032700801007387 */ /* 0x000fe80000100800 */
[----:B------:R3:W-:Y:S04]  /*e0a0*/  STL [R1+0x3274], R9 ;  /* 0x0032740901007387 */ /* 0x0007e80000100800 */
[----:B---3--:R-:W3:Y:S04]  /*e0b0*/  LDL.64 R8, [R1+0x8f8] ;  /* 0x0008f80001087983 */ /* 0x008ee80000100a00 */
[----:B------:R-:W4:Y:S04]  /*e0c0*/  LDL.LU R5, [R1+0x9c] ;  /* 0x00009c0001057983 */ /* 0x000f280000300800 */
[----:B------:R-:W4:Y:S04]  /*e0d0*/  LDL.LU R4, [R1+0x7c] ;  /* 0x00007c0001047983 */ /* 0x000f280000300800 */
[----:B------:R-:W4:Y:S04]  /*e0e0*/  LDL.LU R3, [R1+0x5c] ;  /* 0x00005c0001037983 */ /* 0x000f280000300800 */
[----:B------:R-:W4:Y:S04]  /*e0f0*/  LDL.LU R0, [R1+0x3c] ;  /* 0x00003c0001007983 */ /* 0x000f280000300800 */
[----:B------:R-:W4:Y:S04]  /*e100*/  LDL.LU R20, [R1+0x20] ;  /* 0x0000200001147983 */ /* 0x000f280000300800 */
[----:B-----5:R-:W5:Y:S04]  /*e110*/  LDL.64 R10, [R1+0x9f8] ;  /* 0x0009f800010a7983 */ /* 0x020f680000100a00 */
[----:B--2---:R-:W-:Y:S04]  /*e120*/  STL [R1+0x3278], R21 ;  /* 0x0032781501007387 */ /* 0x004fe80000100800 */
[----:B0-----:R-:W2:Y:S04]  /*e130*/  LDL.64 R12, [R1+0x9b8] ;  /* 0x0009b800010c7983 */ /* 0x001ea80000100a00 */
[----:B------:R0:W-:Y:S04]  /*e140*/  STL [R1+0x327c], R23 ;  /* 0x00327c1701007387 */ /* 0x0001e80000100800 */
[----:B-1----:R-:W4:Y:S04]  /*e150*/  LDL.64 R14, [R1+0x978] ;  /* 0x00097800010e7983 */ /* 0x002f280000100a00 */
[----:B0-----:R-:W4:Y:S04]  /*e160*/  LDL.64 R22, [R1+0x938] ;  /* 0x0009380001167983 */ /* 0x001f280000100a00 */
[----:B------:R0:W-:Y:S04]  /*e170*/  STL [R1+0x3280], R25 ;  /* 0x0032801901007387 */ /* 0x0001e80000100800 */
[----:B------:R-:W4:Y:S04]  /*e180*/  LDL.LU R2, [R1+0x38] ;  /* 0x0000380001027983 */ /* 0x000f280000300800 */
[----:B------:R-:W4:Y:S04]  /*e190*/  LDL.LU R26, [R1+0x1c] ;  /* 0x00001c00011a7983 */ /* 0x000f280000300800 */
[----:B0-----:R-:W0:Y:S01]  /*e1a0*/  S2R R25, SR_TID.X ;  /* 0x0000000000197919 */ /* 0x001e220000002100 */
[----:B---3--:R-:W-:-:S04]  /*e1b0*/  IMAD.WIDE R18, R28, 0x2, R8 ;  /* 0x000000021c127825 */ /* 0x008fc800078e0208 */
[----:B-----5:R-:W-:-:S06]  /*e1c0*/  IMAD.WIDE R10, R28, 0x2, R10 ;  /* 0x000000021c0a7825 */ /* 0x020fcc00078e020a */
[----:B------:R1:W3:Y:S01]  /*e1d0*/  LDG.E.U16 R10, [R10.64] ;  /* 0x000000060a0a7981 */ /* 0x0002e2000c1e1500 */
[----:B--2---:R-:W-:-:S05]  /*e1e0*/  IMAD.WIDE R12, R28, 0x2, R12 ;  /* 0x000000021c0c7825 */ /* 0x004fca00078e020c */
[----:B-1----:R1:W2:Y:S01]  /*e1f0*/  LDG.E.U16 R11, [R12.64] ;  /* 0x000000060c0b7981 */ /* 0x0022a2000c1e1500 */
[----:B----4-:R-:W-:-:S04]  /*e200*/  IMAD.WIDE R14, R28, 0x2, R14 ;  /* 0x000000021c0e7825 */ /* 0x010fc800078e020e */
[----:B------:R-:W-:Y:S02]  /*e210*/  IMAD.WIDE R16, R28, 0x2, R22 ;  /* 0x000000021c107825 */ /* 0x000fe400078e0216 */
[----:B------:R4:W5:Y:S04]  /*e220*/  LDG.E.U16 R14, [R14.64] ;  /* 0x000000060e0e7981 */ /* 0x000968000c1e1500 */
[----:B-1----:R1:W2:Y:S04]  /*e230*/  LDG.E.U16 R12, [R16.64] ;  /* 0x00000006100c7981 */ /* 0x0022a8000c1e1500 */
[----:B------:R4:W2:Y:S01]  /*e240*/  LDG.E.U16 R13, [R18.64] ;  /* 0x00000006120d7981 */ /* 0x0008a2000c1e1500 */
[----:B0-----:R-:W-:-:S03]  /*e250*/  LOP3.LUT R22, R25, 0xff, RZ, 0xc0, !PT ;  /* 0x000000ff19167812 */ /* 0x001fc600078ec0ff */
[----:B------:R-:W2:Y:S04]  /*e260*/  LDL.LU R28, [R1] ;  /* 0x00000000011c7983 */ /* 0x000ea80000300800 */
[----:B------:R-:W2:Y:S01]  /*e270*/  LDL.LU R23, [R1+0x94] ;  /* 0x0000940001177983 */ /* 0x000ea20000300800 */
[----:B-1----:R-:W-:-:S03]  /*e280*/  SHF.L.U32 R17, R22, 0x1, RZ ;  /* 0x0000000116117819 */ /* 0x002fc600000006ff */
[----:B------:R-:W-:Y:S06]  /*e290*/  BAR.SYNC.DEFER_BLOCKING 0x0 ;  /* 0x0000000000007b1d */ /* 0x000fec0000010000 */
[----:B------:R-:W2:Y:S04]  /*e2a0*/  LDL.LU R21, [R1+0x74] ;  /* 0x0000740001157983 */ /* 0x000ea80000300800 */
[----:B------:R-:W2:Y:S04]  /*e2b0*/  LDL.LU R9, [R1+0x54] ;  /* 0x0000540001097983 */ /* 0x000ea80000300800 */
[----:B------:R-:W2:Y:S04]  /*e2c0*/  LDL.LU R8, [R1+0x34] ;  /* 0x0000340001087983 */ /* 0x000ea80000300800 */
[----:B------:R-:W2:Y:S04]  /*e2d0*/  LDL.LU R24, [R1+0x18] ;  /* 0x0000180001187983 */ /* 0x000ea80000300800 */
[----:B----4-:R-:W4:Y:S04]  /*e2e0*/  LDL.LU R15, [R1+0x58] ;  /* 0x00005800010f7983 */ /* 0x010f280000300800 */
[----:B------:R-:W2:Y:S04]  /*e2f0*/  LDL.LU R16, [R1+0x78] ;  /* 0x0000780001107983 */ /* 0x000ea80000300800 */
[----:B------:R-:W2:Y:S04]  /*e300*/  LDL.LU R18, [R1+0x4] ;  /* 0x0000040001127983 */ /* 0x000ea80000300800 */
[----:B------:R-:W3:Y:S04]  /*e310*/  LDL.LU R19, [R1+0x98] ;  /* 0x0000980001137983 */ /* 0x000ee80000300800 */
[----:B------:R0:W-:Y:S04]  /*e320*/  STS.U16 [R17+0x20000], R5 ;  /* 0x0200000511007388 */ /* 0x0001e80000000400 */
[----:B------:R1:W-:Y:S04]  /*e330*/  STS.U16 [R17+0x21000], R4 ;  /* 0x0210000411007388 */ /* 0x0003e80000000400 */
[----:B------:R1:W-:Y:S04]  /*e340*/  STS.U16 [R17+0x22000], R3 ;  /* 0x0220000311007388 */ /* 0x0003e80000000400 */
[----:B0-----:R-:W3:Y:S04]  /*e350*/  LDL.LU R5, [R1+0x32a0] ;  /* 0x0032a00001057983 */ /* 0x001ee80000300800 */
[----:B-1----:R-:W3:Y:S04]  /*e360*/  LDL.LU R4, [R1+0x329c] ;  /* 0x00329c0001047983 */ /* 0x002ee80000300800 */
[----:B------:R-:W3:Y:S04]  /*e370*/  LDL.LU R3, [R1+0x3298] ;  /* 0x0032980001037983 */ /* 0x000ee80000300800 */
[----:B------:R0:W-:Y:S04]  /*e380*/  STS.U16 [R17+0x23000], R0 ;  /* 0x0230000011007388 */ /* 0x0001e80000000400 */
[----:B------:R1:W-:Y:S04]  /*e390*/  STS.U16 [R17+0x24000], R20 ;  /* 0x0240001411007388 */ /* 0x0003e80000000400 */
[----:B0-----:R-:W3:Y:S04]  /*e3a0*/  LDL.LU R0, [R1+0x3294] ;  /* 0x0032940001007983 */ /* 0x001ee80000300800 */
[----:B-1----:R-:W3:Y:S04]  /*e3b0*/  LDL.LU R20, [R1+0x3290] ;  /* 0x0032900001147983 */ /* 0x002ee80000300800 */
[----:B--2---:R0:W-:Y:S04]  /*e3c0*/  STS.U16 [R17+0x25000], R18 ;  /* 0x0250001211007388 */ /* 0x0041e80000000400 */
[----:B0-----:R-:W2:Y:S04]  /*e3d0*/  LDL.LU R18, [R1+0x70] ;  /* 0x0000700001127983 */ /* 0x001ea80000300800 */
[----:B---3--:R0:W-:Y:S04]  /*e3e0*/  STS.U16 [R17+0x26000], R20 ;  /* 0x0260001411007388 */ /* 0x0081e80000000400 */
[----:B------:R1:W-:Y:S04]  /*e3f0*/  STS.U16 [R17+0x27000], R0 ;  /* 0x0270000011007388 */ /* 0x0003e80000000400 */
[----:B0-----:R-:W3:Y:S04]  /*e400*/  LDL.LU R20, [R1+0x90] ;  /* 0x0000900001147983 */ /* 0x001ee80000300800 */
[----:B-1----:R-:W0:Y:S02]  /*e410*/  S2R R0, SR_TID.X ;  /* 0x0000000000007919 */ /* 0x002e240000002100 */
[----:B0-----:R-:W-:-:S05]  /*e420*/  LOP3.LUT R0, R0, 0xff, RZ, 0xc0, !PT ;  /* 0x000000ff00007812 */ /* 0x001fca00078ec0ff */
[----:B------:R-:W-:-:S05]  /*e430*/  IMAD.SHL.U32 R0, R0, 0x2, RZ ;  /* 0x0000000200007824 */ /* 0x000fca00078e00ff */
[----:B------:R-:W-:-:S05]  /*e440*/  LOP3.LUT R0, R0, 0x10, RZ, 0x3c, !PT ;  /* 0x0000001000007812 */ /* 0x000fca00078e3cff */
[----:B------:R0:W-:Y:S04]  /*e450*/  STS.U16 [R0+0x20200], R19 ;  /* 0x0202001300007388 */ /* 0x0001e80000000400 */
[----:B------:R1:W-:Y:S04]  /*e460*/  STS.U16 [R0+0x21200], R16 ;  /* 0x0212001000007388 */ /* 0x0003e80000000400 */
[----:B----4-:R4:W-:Y:S04]  /*e470*/  STS.U16 [R0+0x22200], R15 ;  /* 0x0222000f00007388 */ /* 0x0109e80000000400 */
[----:B0-----:R-:W2:Y:S04]  /*e480*/  LDL.LU R19, [R1+0x50] ;  /* 0x0000500001137983 */ /* 0x001ea80000300800 */
[----:B-1----:R-:W2:Y:S04]  /*e490*/  LDL.LU R16, [R1+0x30] ;  /* 0x0000300001107983 */ /* 0x002ea80000300800 */
[----:B----4-:R-:W4:Y:S04]  /*e4a0*/  LDL.LU R15, [R1+0x14] ;  /* 0x00001400010f7983 */ /* 0x010f280000300800 */
[----:B------:R0:W-:Y:S04]  /*e4b0*/  STS.U16 [R0+0x23200], R2 ;  /* 0x0232000200007388 */ /* 0x0001e80000000400 */
[----:B0-----:R-:W2:Y:S01]  /*e4c0*/  LDL.LU R2, [R1+0x328c] ;  /* 0x00328c0001027983 */ /* 0x001ea20000300800 */
[----:B------:R-:W-:-:S03]  /*e4d0*/  LOP3.LUT R25, R25, 0xff, RZ, 0xc0, !PT ;  /* 0x000000ff19197812 */ /* 0x000fc600078ec0ff */
[----:B------:R0:W-:Y:S04]  /*e4e0*/  STS.U16 [R0+0x24200], R26 ;  /* 0x0242001a00007388 */ /* 0x0001e80000000400 */
[----:B------:R1:W-:Y:S04]  /*e4f0*/  STS.U16 [R0+0x25200], R28 ;  /* 0x0252001c00007388 */ /* 0x0003e80000000400 */
[----:B0-----:R-:W3:Y:S04]  /*e500*/  LDL.LU R26, [R1+0x3288] ;  /* 0x00328800011a7983 */ /* 0x001ee80000300800 */
[----:B-1----:R-:W3:Y:S01]  /*e510*/  LDL.LU R28, [R1+0x3284] ;  /* 0x00328400011c7983 */ /* 0x002ee20000300800 */
[----:B------:R-:W-:-:S03]  /*e520*/  SHF.L.U32 R25, R25, 0x1, RZ ;  /* 0x0000000119197819 */ /* 0x000fc600000006ff */
[----:B--2---:R0:W-:Y:S04]  /*e530*/  STS.U16 [R0+0x26200], R2 ;  /* 0x0262000200007388 */ /* 0x0041e80000000400 */
[----:B------:R-:W-:Y:S01]  /*e540*/  STS.U16 [R0+0x27200], R3 ;  /* 0x0272000300007388 */ /* 0x000fe20000000400 */
[----:B0-----:R-:W-:-:S05]  /*e550*/  LOP3.LUT R2, R25, 0x20, RZ, 0x3c, !PT ;  /* 0x0000002019027812 */ /* 0x001fca00078e3cff */
[----:B------:R0:W-:Y:S04]  /*e560*/  STS.U16 [R2+0x20400], R23 ;  /* 0x0204001702007388 */ /* 0x0001e80000000400 */
[----:B------:R1:W-:Y:S04]  /*e570*/  STS.U16 [R2+0x21400], R21 ;  /* 0x0214001502007388 */ /* 0x0003e80000000400 */
[----:B------:R2:W-:Y:S04]  /*e580*/  STS.U16 [R2+0x22400], R9 ;  /* 0x0224000902007388 */ /* 0x0005e80000000400 */
[----:B0-----:R-:W5:Y:S04]  /*e590*/  LDL.LU R23, [R1+0x8c] ;  /* 0x00008c0001177983 */ /* 0x001f680000300800 */
[----:B-1----:R-:W5:Y:S04]  /*e5a0*/  LDL.LU R21, [R1+0x6c] ;  /* 0x00006c0001157983 */ /* 0x002f680000300800 */
[----:B------:R0:W-:Y:S04]  /*e5b0*/  STS.U16 [R2+0x23400], R8 ;  /* 0x0234000802007388 */ /* 0x0001e80000000400 */
[----:B--2---:R-:W2:Y:S04]  /*e5c0*/  LDL.LU R9, [R1+0x4c] ;  /* 0x00004c0001097983 */ /* 0x004ea80000300800 */
[----:B------:R1:W-:Y:S04]  /*e5d0*/  STS.U16 [R2+0x24400], R24 ;  /* 0x0244001802007388 */ /* 0x0003e80000000400 */
[----:B0-----:R-:W2:Y:S04]  /*e5e0*/  LDL.LU R8, [R1+0x2c] ;  /* 0x00002c0001087983 */ /* 0x001ea80000300800 */
[----:B-1----:R-:W2:Y:S01]  /*e5f0*/  LDL.LU R24, [R1+0x10] ;  /* 0x0000100001187983 */ /* 0x002ea20000300800 */
[----:B------:R-:W-:-:S03]  /*e600*/  LOP3.LUT R25, R25, 0x30, RZ, 0x3c, !PT ;  /* 0x0000003019197812 */ /* 0x000fc600078e3cff */
[----:B---3--:R-:W-:Y:S04]  /*e610*/  STS.U16 [R2+0x25400], R28 ;  /* 0x0254001c02007388 */ /* 0x008fe80000000400 */
[----:B------:R0:W-:Y:S04]  /*e620*/  STS.U16 [R2+0x26400], R4 ;  /* 0x0264000402007388 */ /* 0x0001e80000000400 */
[----:B------:R-:W3:Y:S04]  /*e630*/  LDL.LU R0, [R1+0xc] ;  /* 0x00000c0001007983 */ /* 0x000ee80000300800 */
[----:B------:R1:W-:Y:S01]  /*e640*/  STS.U16 [R2+0x27400], R5 ;  /* 0x0274000502007388 */ /* 0x0003e20000000400 */
[----:B0-----:R-:W-:-:S03]  /*e650*/  SHF.L.U32 R4, R22, 0x1, RZ ;  /* 0x0000000116047819 */ /* 0x001fc600000006ff */
[----:B------:R0:W-:Y:S04]  /*e660*/  STS.U16 [R25+0x20600], R20 ;  /* 0x0206001419007388 */ /* 0x0001e80000000400 */
[----:B-1----:R-:W3:Y:S04]  /*e670*/  LDL.LU R5, [R1+0x28] ;  /* 0x0000280001057983 */ /* 0x002ee80000300800 */
[----:B------:R-:W3:Y:S04]  /*e680*/  LDL.LU R28, [R1+0x84] ;  /* 0x00008400011c7983 */ /* 0x000ee80000300800 */
[----:B------:R-:W3:Y:S04]  /*e690*/  LDL.LU R3, [R1+0x64] ;  /* 0x0000640001037983 */ /* 0x000ee80000300800 */
[----:B------:R-:W3:Y:S01]  /*e6a0*/  LDL.LU R2, [R1+0x44] ;  /* 0x0000440001027983 */ /* 0x000ee20000300800 */
[----:B------:R-:W-:-:S03]  /*e6b0*/  LOP3.LUT R22, R4, 0x40, RZ, 0x3c, !PT ;  /* 0x0000004004167812 */ /* 0x000fc600078e3cff */
[----:B------:R1:W-:Y:S04]  /*e6c0*/  STS.U16 [R25+0x21600], R18 ;  /* 0x0216001219007388 */ /* 0x0003e80000000400 */
[----:B0-----:R-:W3:Y:S04]  /*e6d0*/  LDL.LU R20, [R1+0x24] ;  /* 0x0000240001147983 */ /* 0x001ee80000300800 */
[----:B------:R0:W-:Y:S04]  /*e6e0*/  STS.U16 [R25+0x22600], R19 ;  /* 0x0226001319007388 */ /* 0x0001e80000000400 */
[----:B-1----:R-:W3:Y:S04]  /*e6f0*/  LDL.LU R18, [R1+0x8] ;  /* 0x0000080001127983 */ /* 0x002ee80000300800 */
[----:B------:R1:W-:Y:S04]  /*e700*/  STS.U16 [R25+0x23600], R16 ;  /* 0x0236001019007388 */ /* 0x0003e80000000400 */
[----:B0-----:R-:W3:Y:S04]  /*e710*/  LDL.LU R19, [R1+0x80] ;  /* 0x0000800001137983 */ /* 0x001ee80000300800 */
[----:B----4-:R0:W-:Y:S04]  /*e720*/  STS.U16 [R25+0x24600], R15 ;  /* 0x0246000f19007388 */ /* 0x0101e80000000400 */
[----:B-1----:R-:W4:Y:S04]  /*e730*/  LDL.LU R16, [R1+0x60] ;  /* 0x0000600001107983 */ /* 0x002f280000300800 */
[----:B------:R1:W-:Y:S04]  /*e740*/  STS.U16 [R25+0x25600], R26 ;  /* 0x0256001a19007388 */ /* 0x0003e80000000400 */
[----:B0-----:R-:W3:Y:S04]  /*e750*/  LDL.LU R15, [R1+0x40] ;  /* 0x00004000010f7983 */ /* 0x001ee80000300800 */
[----:B------:R0:W-:Y:S04]  /*e760*/  STS.U16 [R25+0x26600], R6 ;  /* 0x0266000619007388 */ /* 0x0001e80000000400 */
[----:B-1----:R-:W3:Y:S04]  /*e770*/  LDL.LU R26, [R1+0x48] ;  /* 0x00004800011a7983 */ /* 0x002ee80000300800 */
[----:B------:R1:W-:Y:S04]  /*e780*/  STS.U16 [R25+0x27600], R7 ;  /* 0x0276000719007388 */ /* 0x0003e80000000400 */
[----:B0-----:R-:W3:Y:S04]  /*e790*/  LDL.LU R6, [R1+0x68] ;  /* 0x0000680001067983 */ /* 0x001ee80000300800 */
[----:B-1----:R-:W3:Y:S04]  /*e7a0*/  LDL.LU R25, [R1+0x3280] ;  /* 0x0032800001197983 */ /* 0x002ee80000300800 */
[----:B------:R-:W3:Y:S04]  /*e7b0*/  LDL.LU R7, [R1+0x88] ;  /* 0x0000880001077983 */ /* 0x000ee80000300800 */
[----:B-----5:R0:W-:Y:S04]  /*e7c0*/  STS.U16 [R22+0x20800], R23 ;  /* 0x0208001716007388 */ /* 0x0201e80000000400 */
[----:B------:R1:W-:Y:S04]  /*e7d0*/  STS.U16 [R22+0x21800], R21 ;  /* 0x0218001516007388 */ /* 0x0003e80000000400 */
[----:B0-----:R-:W5:Y:S04]  /*e7e0*/  LDL.LU R23, [R1+0x327c] ;  /* 0x00327c0001177983 */ /* 0x001f680000300800 */
[----:B-1----:R-:W3:Y:S04]  /*e7f0*/  LDL.LU R21, [R1+0x3278] ;  /* 0x0032780001157983 */ /* 0x002ee80000300800 */
[----:B--2---:R0:W-:Y:S04]  /*e800*/  STS.U16 [R22+0x22800], R9 ;  /* 0x0228000916007388 */ /* 0x0041e80000000400 */
[----:B------:R1:W-:Y:S04]  /*e810*/  STS.U16 [R22+0x23800], R8 ;  /* 0x0238000816007388 */ /* 0x0003e80000000400 */
[----:B------:R2:W-:Y:S04]  /*e820*/  STS.U16 [R22+0x24800], R24 ;  /* 0x0248001816007388 */ /* 0x0005e80000000400 */
[----:B0-----:R-:W3:Y:S04]  /*e830*/  LDL.LU R9, [R1+0x3274] ;  /* 0x0032740001097983 */ /* 0x001ee80000300800 */
[----:B-1----:R-:W3:Y:S04]  /*e840*/  LDL.LU R8, [R1+0x3270] ;  /* 0x0032700001087983 */ /* 0x002ee80000300800 */
[----:B--2---:R-:W2:Y:S01]  /*e850*/  LDL.LU R24, [R1+0x326c] ;  /* 0x00326c0001187983 */ /* 0x004ea20000300800 */
[----:B------:R-:W-:-:S03]  /*e860*/  LOP3.LUT R4, R4, 0x50, RZ, 0x3c, !PT ;  /* 0x0000005004047812 */ /* 0x000fc600078e3cff */
[----:B--2---:R0:W-:Y:S04]  /*e870*/  STS.U16 [R22+0x25800], R24 ;  /* 0x0258001816007388 */ /* 0x0041e80000000400 */
[----:B0-----:R-:W2:Y:S04]  /*e880*/  LDL.LU R22, [R1+0x3268] ;  /* 0x0032680001167983 */ /* 0x001ea80000300800 */
[----:B------:R-:W0:Y:S02]  /*e890*/  S2R R24, SR_TID.X ;  /* 0x0000000000187919 */ /* 0x000e240000002100 */
[----:B0-----:R-:W-:-:S05]  /*e8a0*/  LOP3.LUT R24, R24, 0xff, RZ, 0xc0, !PT ;  /* 0x000000ff18187812 */ /* 0x001fca00078ec0ff */
[----:B------:R-:W-:-:S05]  /*e8b0*/  IMAD.SHL.U32 R24, R24, 0x2, RZ ;  /* 0x0000000218187824 */ /* 0x000fca00078e00ff */
[----:B------:R-:W-:-:S05]  /*e8c0*/  LOP3.LUT R24, R24, 0x40, RZ, 0x3c, !PT ;  /* 0x0000004018187812 */ /* 0x000fca00078e3cff */
[----:B---3--:R-:W-:Y:S04]  /*e8d0*/  STS.U16 [R24+0x26800], R8 ;  /* 0x0268000818007388 */ /* 0x008fe80000000400 */
[----:B------:R-:W-:Y:S04]  /*e8e0*/  STS.U16 [R24+0x27800], R9 ;  /* 0x0278000918007388 */ /* 0x000fe80000000400 */
[----:B------:R-:W-:Y:S04]  /*e8f0*/  STS.U16 [R4+0x20a00], R7 ;  /* 0x020a000704007388 */ /* 0x000fe80000000400 */
[----:B------:R-:W-:Y:S04]  /*e900*/  STS.U16 [R4+0x21a00], R6 ;  /* 0x021a000604007388 */ /* 0x000fe80000000400 */
[----:B------:R-:W-:Y:S04]  /*e910*/  STS.U16 [R4+0x22a00], R26 ;  /* 0x022a001a04007388 */ /* 0x000fe80000000400 */
[----:B------:R-:W-:Y:S04]  /*e920*/  STS.U16 [R4+0x23a00], R5 ;  /* 0x023a000504007388 */ /* 0x000fe80000000400 */
[----:B------:R0:W-:Y:S02]  /*e930*/  STS.U16 [R4+0x24a00], R0 ;  /* 0x024a000004007388 */ /* 0x0001e40000000400 */
[----:B0-----:R-:W-:-:S02]  /*e940*/  LOP3.LUT R0, R17, 0x60, RZ, 0x3c, !PT ;  /* 0x0000006011007812 */ /* 0x001fc400078e3cff */
[----:B--2---:R-:W-:Y:S04]  /*e950*/  STS.U16 [R4+0x25a00], R22 ;  /* 0x025a001604007388 */ /* 0x004fe80000000400 */
[----:B-----5:R-:W-:Y:S04]  /*e960*/  STS.U16 [R4+0x26a00], R23 ;  /* 0x026a001704007388 */ /* 0x020fe80000000400 */
[----:B------:R0:W-:Y:S04]  /*e970*/  STS.U16 [R4+0x27a00], R27 ;  /* 0x027a001b04007388 */ /* 0x0001e80000000400 */
[----:B------:R-:W-:Y:S04]  /*e980*/  STS.U16 [R0+0x20c00], R28 ;  /* 0x020c001c00007388 */ /* 0x000fe80000000400 */
[----:B------:R-:W-:Y:S01]  /*e990*/  STS.U16 [R0+0x21c00], R3 ;  /* 0x021c000300007388 */ /* 0x000fe20000000400 */
[----:B0-----:R-:W-:-:S03]  /*e9a0*/  LOP3.LUT R4, R17, 0x70, RZ, 0x3c, !PT ;  /* 0x0000007011047812 */ /* 0x001fc600078e3cff */
[----:B------:R-:W-:Y:S04]  /*e9b0*/  STS.U16 [R0+0x22c00], R2 ;  /* 0x022c000200007388 */ /* 0x000fe80000000400 */
[----:B------:R-:W-:Y:S04]  /*e9c0*/  STS.U16 [R0+0x23c00], R20 ;  /* 0x023c001400007388 */ /* 0x000fe80000000400 */
[----:B------:R-:W-:Y:S04]  /*e9d0*/  STS.U16 [R0+0x24c00], R18 ;  /* 0x024c001200007388 */ /* 0x000fe80000000400 */
[----:B------:R-:W-:Y:S04]  /*e9e0*/  STS.U16 [R0+0x25c00], R21 ;  /* 0x025c001500007388 */ /* 0x000fe80000000400 */
[----:B------:R-:W-:Y:S04]  /*e9f0*/  STS.U16 [R0+0x26c00], R25 ;  /* 0x026c001900007388 */ /* 0x000fe80000000400 */
[----:B------:R-:W-:Y:S04]  /*ea00*/  STS.U16 [R0+0x27c00], R29 ;  /* 0x027c001d00007388 */ /* 0x000fe80000000400 */
[----:B------:R-:W0:Y:S04]  /*ea10*/  S2R R17, SR_TID.X ;  /* 0x0000000000117919 */ /* 0x000e280000002100 */
[----:B------:R-:W-:Y:S04]  /*ea20*/  STS.U16 [R4+0x20e00], R19 ;  /* 0x020e001304007388 */ /* 0x000fe80000000400 */
[----:B----4-:R-:W-:Y:S04]  /*ea30*/  STS.U16 [R4+0x21e00], R16 ;  /* 0x021e001004007388 */ /* 0x010fe80000000400 */
[----:B------:R1:W-:Y:S04]  /*ea40*/  STS.U16 [R4+0x22e00], R15 ;  /* 0x022e000f04007388 */ /* 0x0003e80000000400 */
[----:B-1----:R-:W1:Y:S04]  /*ea50*/  S2R R15, SR_TID.X ;  /* 0x00000000000f7919 */ /* 0x002e680000002100 */
[----:B------:R-:W-:Y:S04]  /*ea60*/  STS.U16 [R4+0x23e00], R10 ;  /* 0x023e000a04007388 */ /* 0x000fe80000000400 */
[----:B------:R-:W-:Y:S04]  /*ea70*/  STS.U16 [R4+0x24e00], R11 ;  /* 0x024e000b04007388 */ /* 0x000fe80000000400 */
[----:B------:R-:W-:Y:S04]  /*ea80*/  STS.U16 [R4+0x25e00], R14 ;  /* 0x025e000e04007388 */ /* 0x000fe80000000400 */
[----:B------:R-:W-:Y:S04]  /*ea90*/  STS.U16 [R4+0x26e00], R12 ;  /* 0x026e000c04007388 */ /* 0x000fe80000000400 */
[----:B------:R-:W-:Y:S01]  /*eaa0*/  STS.U16 [R4+0x27e00], R13 ;  /* 0x027e000d04007388 */ /* 0x000fe20000000400 */
[----:B0-----:R-:W-:-:S02]  /*eab0*/  SHF.L.U32 R29, R17, 0x1, RZ ;  /* 0x00000001111d7819 */ /* 0x001fc400000006ff */
[----:B-1----:R-:W-:Y:S02]  /*eac0*/  LOP3.LUT R15, R15, 0x7, RZ, 0xc0, !PT ;  /* 0x000000070f0f7812 */ /* 0x002fe400078ec0ff */
[----:B------:R-:W-:Y:S02]  /*ead0*/  LOP3.LUT R2, R29, 0x10, RZ, 0xc0, !PT ;  /* 0x000000101d027812 */ /* 0x000fe400078ec0ff */
[----:B------:R-:W-:Y:S01]  /*eae0*/  LOP3.LUT R28, R17, 0x7, RZ, 0xc0, !PT ;  /* 0x00000007111c7812 */ /* 0x000fe200078ec0ff */
[----:B------:R-:W-:Y:S01]  /*eaf0*/  IMAD R15, R15, 0x210, RZ ;  /* 0x000002100f0f7824 */ /* 0x000fe200078e02ff */
[----:B------:R-:W-:Y:S02]  /*eb00*/  LOP3.LUT R2, R2, 0xe0, R17, 0xf8, !PT ;  /* 0x000000e002027812 */ /* 0x000fe400078ef811 */
[C---:B------:R-:W-:Y:S01]  /*eb10*/  SHF.L.U32 R0, R17.reuse, 0x8, RZ ;  /* 0x0000000811007819 */ /* 0x040fe200000006ff */
[----:B------:R-:W-:-:S05]  /*eb20*/  IMAD.SHL.U32 R17, R17, 0x2, RZ ;  /* 0x0000000211117824 */ /* 0x000fca00078e00ff */
[----:B------:R-:W-:Y:S01]  /*eb30*/  LOP3.LUT R16, R15, 0x30, R17, 0x78, !PT ;  /* 0x000000300f107812 */ /* 0x000fe200078e7811 */
[----:B------:R-:W-:Y:S06]  /*eb40*/  BAR.SYNC.DEFER_BLOCKING 0x0 ;  /* 0x0000000000007b1d */ /* 0x000fec0000010000 */
[----:B------:R-:W0:Y:S04]  /*eb50*/  LDSM.16.M88.4 R8, [R16+0x21000] ;  /* 0x021000001008783b */ /* 0x000e280000000200 */
[----:B------:R-:W1:Y:S01]  /*eb60*/  LDSM.16.M88.4 R12, [R16+0x20000] ;  /* 0x02000000100c783b */ /* 0x000e620000000200 */
[----:B------:R-:W-:-:S03]  /*eb70*/  IMAD R3, R28, 0x210, RZ ;  /* 0x000002101c037824 */ /* 0x000fc600078e02ff */
[----:B------:R-:W-:Y:S04]  /*eb80*/  STL [R1+0x2880], R28 ;  /* 0x0028801c01007387 */ /* 0x000fe80000100800 */
[----:B------:R-:W-:Y:S04]  /*eb90*/  STL [R1+0x2884], R29 ;  /* 0x0028841d01007387 */ /* 0x000fe80000100800 */
[----:B------:R-:W-:Y:S04]  /*eba0*/  STL [R1+0x2588], R3 ;  /* 0x0025880301007387 */ /* 0x000fe80000100800 */
[----:B------:R-:W-:Y:S04]  /*ebb0*/  LDSM.16.M88.4 R24, [R16+0x23000] ;  /* 0x023000001018783b */ /* 0x000fe80000000200 */
[----:B------:R-:W-:Y:S04]  /*ebc0*/  LDSM.16.M88.4 R20, [R16+0x24000] ;  /* 0x024000001014783b */ /* 0x000fe80000000200 */
[----:B0-----:R-:W-:Y:S04]  /*ebd0*/  STL [R1+0x31ec], R10 ;  /* 0x0031ec0a01007387 */ /* 0x001fe80000100800 */
[----:B-1----:R-:W-:Y:S04]  /*ebe0*/  STL.64 [R1], R12 ;  /* 0x0000000c01007387 */ /* 0x002fe80000100a00 */
[----:B------:R-:W-:Y:S04]  /*ebf0*/  STL.64 [R1+0x8], R14 ;  /* 0x0000080e01007387 */ /* 0x000fe80000100a00 */
[----:B------:R-:W0:Y:S04]  /*ec00*/  LDSM.16.M88.4 R12, [R16+0x22000] ;  /* 0x02200000100c783b */ /* 0x000e280000000200 */
[----:B------:R-:W-:Y:S04]  /*ec10*/  STL [R1+0x31e8], R11 ;  /* 0x0031e80b01007387 */ /* 0x000fe80000100800 */
[----:B------:R1:W-:Y:S04]  /*ec20*/  STL.64 [R1+0x3260], R8 ;  /* 0x0032600801007387 */ /* 0x0003e80000100a00 */
[----:B-1----:R-:W2:Y:S04]  /*ec30*/  LDL.LU.64 R8, [R1] ;  /* 0x0000000001087983 */ /* 0x002ea80000300a00 */
[----:B0-----:R-:W-:Y:S04]  /*ec40*/  STL [R1+0x3224], R14 ;  /* 0x0032240e01007387 */ /* 0x001fe80000100800 */
[----:B------:R-:W-:Y:S04]  /*ec50*/  STL [R1+0x3220], R15 ;  /* 0x0032200f01007387 */ /* 0x000fe80000100800 */
[----:B------:R-:W-:Y:S04]  /*ec60*/  STL.64 [R1+0xb0], R24 ;  /* 0x0000b01801007387 */ /* 0x000fe80000100a00 */
[----:B------:R-:W-:Y:S04]  /*ec70*/  STL.64 [R1+0xb8], R26 ;  /* 0x0000b81a01007387 */ /* 0x000fe80000100a00 */
[----:B------:R-:W0:Y:S04]  /*ec80*/  LDSM.16.M88.4 R24, [R16+0x25000] ;  /* 0x025000001018783b */ /* 0x000e280000000200 */
[----:B------:R-:W-:Y:S04]  /*ec90*/  STL.64 [R1+0xf0], R20 ;  /* 0x0000f01401007387 */ /* 0x000fe80000100a00 */
[----:B------:R-:W-:Y:S04]  /*eca0*/  STL.64 [R1+0xf8], R22 ;  /* 0x0000f81601007387 */ /* 0x000fe80000100a00 */
[----:B------:R-:W1:Y:S01]  /*ecb0*/  LDSM.16.M88.4 R20, [R16+0x26000] ;  /* 0x026000001014783b */ /* 0x000e620000000200 */
[----:B------:R-:W-:-:S02]  /*ecc0*/  LOP3.LUT R2, R3, R2, RZ, 0x3c, !PT ;  /* 0x0000000203027212 */ /* 0x000fc400078e3cff */
[----:B------:R-:W-:-:S04]  /*ecd0*/  LOP3.LUT R0, R0, 0x1000, RZ, 0xc0, !PT ;  /* 0x0000100000007812 */ /* 0x000fc800078ec0ff */
[----:B------:R-:W-:-:S05]  /*ece0*/  IADD3 R0, R0, R2, RZ ;  /* 0x0000000200007210 */ /* 0x000fca0007ffe0ff */
[----:B------:R-:W-:Y:S04]  /*ecf0*/  LDSM.16.MT88.4 R4, [R0] ;  /* 0x000000000004783b */ /* 0x000fe80000004200 */
[----:B0-----:R-:W-:Y:S04]  /*ed00*/  STL.64 [R1+0xe0], R24 ;  /* 0x0000e01801007387 */ /* 0x001fe80000100a00 */
[----:B------:R-:W-:Y:S04]  /*ed10*/  STL.64 [R1+0xe8], R26 ;  /* 0x0000e81a01007387 */ /* 0x000fe80000100a00 */
[----:B------:R-:W-:Y:S01]  /*ed20*/  LDSM.16.MT88.4 R24, [R0+0x2100] ;  /* 0x002100000018783b */ /* 0x000fe20000004200 */
[----:B-1----:R-:W-:-:S03]  /*ed30*/  MOV R3, R20 ;  /* 0x0000001400037202 */ /* 0x002fc60000000f00 */
[----:B------:R-:W-:Y:S01]  /*ed40*/  STL.64 [R1+0xd8], R22 ;  /* 0x0000d81601007387 */ /* 0x000fe20000100a00 */
[----:B------:R-:W-:-:S03]  /*ed50*/  IMAD.MOV.U32 R2, RZ, RZ, R21 ;  /* 0x000000ffff027224 */ /* 0x000fc600078e0015 */
[----:B------:R-:W-:Y:S04]  /*ed60*/  LDSM.16.M88.4 R20, [R16+0x27000] ;  /* 0x027000001014783b */ /* 0x000fe80000000200 */
[----:B------:R-:W0:Y:S04]  /*ed70*/  LDSM.16.MT88.4 R16, [R0+0x100] ;  /* 0x000100000010783b */ /* 0x000e280000004200 */
[----:B0-----:R-:W-:Y:S04]  /*ed80*/  STL [R1+0x3228], R19 ;  /* 0x0032281301007387 */ /* 0x001fe80000100800 */
[----:B------:R-:W-:Y:S04]  /*ed90*/  STL.64 [R1+0xc0], R20 ;  /* 0x0000c01401007387 */ /* 0x000fe80000100a00 */
[----:B------:R-:W-:Y:S04]  /*eda0*/  STL.64 [R1+0xc8], R22 ;  /* 0x0000c81601007387 */ /* 0x000fe80000100a00 */
[----:B------:R-:W-:Y:S04]  /*edb0*/  STL [R1+0x3248], R18 ;  /* 0x0032481201007387 */ /* 0x000fe80000100800 */
[----:B------:R0:W-:Y:S04]  /*edc0*/  STL.64 [R1+0x3240], R16 ;  /* 0x0032401001007387 */ /* 0x0001e80000100a00 */
[----:B------:R-:W1:Y:S04]  /*edd0*/  LDSM.16.MT88.4 R20, [R0+0x2000] ;  /* 0x002000000014783b */ /* 0x000e680000004200 */
[----:B0-----:R-:W3:Y:S04]  /*ede0*/  LDL.LU.64 R16, [R1+0xf0] ;  /* 0x0000f00001107983 */ /* 0x001ee80000300a00 */
[----:B---3--:R-:W-:Y:S04]  /*edf0*/  STL.64 [R1+0x3258], R16 ;  /* 0x0032581001007387 */ /* 0x008fe80000100a00 */
[----:B-1----:R-:W-:Y:S04]  /*ee00*/  STL.64 [R1+0x31f8], R22 ;  /* 0x0031f81601007387 */ /* 0x002fe80000100a00 */
[----:B------:R-:W-:Y:S04]  /*ee10*/  STL.64 [R1+0x31f0], R20 ;  /* 0x0031f01401007387 */ /* 0x000fe80000100a00 */
[----:B------:R-:W-:Y:S04]  /*ee20*/  STL.64 [R1+0x3168], R26 ;  /* 0x0031681a01007387 */ /* 0x000fe80000100a00 */
[----:B------:R0:W-:Y:S04]  /*ee30*/  STL.64 [R1+0x3160], R24 ;  /* 0x0031601801007387 */ /* 0x0001e80000100a00 */
[----:B0-----:R-:W3:Y:S04]  /*ee40*/  LDL.LU.64 R24, [R1+0xc0] ;  /* 0x0000c00001187983 */ /* 0x001ee80000300a00 */
[----:B------:R-:W4:Y:S04]  /*ee50*/  LDL.LU.64 R26, [R1+0xc8] ;  /* 0x0000c800011a7983 */ /* 0x000f280000300a00 */
[----:B----4-:R-:W-:Y:S04]  /*ee60*/  STL.64 [R1+0x3238], R26 ;  /* 0x0032381a01007387 */ /* 0x010fe80000100a00 */
[----:B---3--:R0:W-:Y:S04]  /*ee70*/  STL.64 [R1+0x3230], R24 ;  /* 0x0032301801007387 */ /* 0x0081e80000100a00 */
[----:B0-----:R-:W3:Y:S01]  /*ee80*/  LDL.LU.64 R24, [R1+0xe0] ;  /* 0x0000e00001187983 */ /* 0x001ee20000300a00 */
[----:B------:R-:W-:Y:S01]  /*ee90*/  MOV R21, R2 ;  /* 0x0000000200157202 */ /* 0x000fe20000000f00 */
[----:B--2---:R-:W-:Y:S01]  /*eea0*/  HMMA.16816.F32.BF16 R16, R4, R8, RZ ;  /* 0x000000080410723c */ /* 0x004fe200000418ff */
[----:B------:R-:W-:Y:S01]  /*eeb0*/  IMAD.MOV.U32 R2, RZ, RZ, R8 ;  /* 0x000000ffff027224 */ /* 0x000fe200078e0008 */
[----:B---3--:R0:W-:Y:S04]  /*eec0*/  STL.64 [R1+0x3250], R24 ;  /* 0x0032501801007387 */ /* 0x0081e80000100a00 */
[----:B0-----:R-:W2:Y:S04]  /*eed0*/  LDL.LU.64 R24, [R1+0xb0] ;  /* 0x0000b00001187983 */ /* 0x001ea80000300a00 */
[----:B------:R0:W-:Y:S02]  /*eee0*/  STL [R1+0x3158], R0 ;  /* 0x0031580001007387 */ /* 0x0001e40000100800 */
[----:B0-----:R-:W-:-:S02]  /*eef0*/  MOV R0, R9 ;  /* 0x0000000900007202 */ /* 0x001fc40000000f00 */
[----:B------:R-:W3:Y:S10]  /*ef00*/  LDL.LU.64 R8, [R1+0x3260] ;  /* 0x0032600001087983 */ /* 0x000ef40000300a00 */
[----:B------:R-:W-:Y:S01]  /*ef10*/  MOV R23, R18 ;  /* 0x0000001200177202 */ /* 0x000fe20000000f00 */
[----:B------:R-:W-:Y:S01]  /*ef20*/  IMAD.MOV.U32 R22, RZ, RZ, R19 ;  /* 0x000000ffff167224 */ /* 0x000fe200078e0013 */
[----:B------:R3:W-:Y:S02]  /*ef30*/  STL.64 [R1+0xa0], R16 ;  /* 0x0000a01001007387 */ /* 0x0007e40000100a00 */
[C---:B---3--:R-:W-:Y:S11]  /*ef40*/  HMMA.16816.F32.BF16 R16, R4.reuse, R8, RZ ;  /* 0x000000080410723c */ /* 0x048ff600000418ff */
[----:B------:R-:W-:Y:S11]  /*ef50*/  @!UPT UIADD3 URZ, URZ, URZ, URZ ;  /* 0x0000003f3f3ff290 */ /* 0x000ff6000fffe03f */
[----:B------:R-:W-:Y:S01]  /*ef60*/  @!UPT UIADD3 URZ, URZ, URZ, URZ ;  /* 0x0000003f3f3ff290 */ /* 0x000fe2000fffe03f */
[----:B------:R-:W-:Y:S04]  /*ef70*/  STL.64 [R1+0x90], R16 ;  /* 0x0000901001007387 */ /* 0x000fe80000100a00 */
[----:B------:R0:W-:Y:S02]  /*ef80*/  STL.64 [R1+0x98], R18 ;  /* 0x0000981201007387 */ /* 0x0001e40000100a00 */
[C---:B0-----:R-:W-:Y:S11]  /*ef90*/  HMMA.16816.F32.BF16 R16, R4.reuse, R12, RZ ;  /* 0x0000000c0410723c */ /* 0x041ff600000418ff */
[----:B------:R-:W-:Y:S11]  /*efa0*/  @!UPT UIADD3 URZ, URZ, URZ, URZ ;  /* 0x0000003f3f3ff290 */ /* 0x000ff6000fffe03f */
[----:B------:R-:W-:Y:S01]  /*efb0*/  @!UPT UIADD3 URZ, URZ, URZ, URZ ;  /* 0x0000003f3f3ff290 */ /* 0x000fe2000fffe03f */
[----:B------:R-:W-:Y:S04]  /*efc0*/  STL.64 [R1+0x80], R16 ;  /* 0x0000801001007387 */ /* 0x000fe80000100a00 */
[----:B------:R2:W-:Y:S02]  /*efd0*/  STL.64 [R1+0x88], R18 ;  /* 0x0000881201007387 */ /* 0x0005e40000100a00 */
[----:B--2---:R-:W-:Y:S11]  /*efe0*/  HMMA.16816.F32.BF16 R16, R4, R24, RZ ;  /* 0x000000180410723c */ /* 0x004ff600000418ff */
[----:B------:R-:W-:Y:S11]  /*eff0*/  @!UPT UIADD3 URZ, URZ, URZ, URZ ;  /* 0x0000003f3f3ff290 */ /* 0x000ff6000fffe03f */
[----:B------:R-:W-:Y:S01]  /*f000*/  @!UPT UIADD3 URZ, URZ, URZ, URZ ;  /* 0x0000003f3f3ff290 */ /* 0x000fe2000fffe03f */
[----:B------:R0:W-:Y:S04]  /*f010*/  STL.64 [R1+0x70], R16 ;  /* 0x0000701001007387 */ /* 0x0001e80000100a00 */
[----:B------:R-:W-:Y:S04]  /*f020*/  STL.64 [R1+0x78], R18 ;  /* 0x0000781201007387 */ /* 0x000fe80000100a00 */
[----:B0-----:R-:W2:Y:S01]  /*f030*/  LDL.LU.64 R16, [R1+0x3258] ;  /* 0x0032580001107983 */ /* 0x001ea20000300a00 */
[----:B------:R-:W-:Y:S02]  /*f040*/  MOV R20, R3 ;  /* 0x0000000300147202 */ /* 0x000fe40000000f00 */
[----:B------:R-:W-:-:S02]  /*f050*/  MOV R28, R24 ;  /* 0x00000018001c7202 */ /* 0x000fc40000000f00 */
[----:B------:R-:W-:Y:S02]  /*f060*/  MOV R3, R25 ;  /* 0x0000001900037202 */ /* 0x000fe40000000f00 */
[----:B--2---:R-:W-:Y:S11]  /*f070*/  HMMA.16816.F32.BF16 R24, R4, R16, RZ ;  /* 0x000000100418723c */ /* 0x004ff600000418ff */
[----:B------:R-:W-:Y:S11]  /*f080*/  @!UPT UIADD3 URZ, URZ, URZ, URZ ;  /* 0x0000003f3f3ff290 */ /* 0x000ff6000fffe03f */
[----:B------:R-:W-:Y:S01]  /*f090*/  @!UPT UIADD3 URZ, URZ, URZ, URZ ;  /* 0x0000003f3f3ff290 */ /* 0x000fe2000fffe03f */
[----:B------:R0:W-:Y:S04]  /*f0a0*/  STL.64 [R1+0x60], R24 ;  /* 0x0000601801007387 */ /* 0x0001e80000100a00 */
[----:B------:R-:W-:Y:S04]  /*f0b0*/  STL.64 [R1+0x68], R26 ;  /* 0x0000681a01007387 */ /* 0x000fe80000100a00 */
[----:B0-----:R-:W2:Y:S01]  /*f0c0*/  LDL.LU.64 R24, [R1+0x3250] ;  /* 0x0032500001187983 */ /* 0x001ea20000300a00 */
[----:B------:R-:W-:Y:S01]  /*f0d0*/  IMAD.MOV.U32 R15, RZ, RZ, R16 ;  /* 0x000000ffff0f7224 */ /* 0x000fe200078e0010 */
[----:B------:R-:W-:-:S02]  /*f0e0*/  MOV R29, R17 ;  /* 0x00000011001d7202 */ /* 0x000fc40000000f00 */
[C---:B--2---:R-:W-:Y:S01]  /*f0f0*/  HMMA.16816.F32.BF16 R16, R4.reuse, R24, RZ ;  /* 0x000000180410723c */ /* 0x044fe200000418ff */
[----:B------:R-:W-:Y:S11]  /*f100*/  IMAD.MOV.U32 R14, RZ, RZ, R25 ;  /* 0x000000ffff0e7224 */ /* 0x000ff600078e0019 */
[----:B------:R-:W-:Y:S11]  /*f110*/  @!UPT UIADD3 URZ, URZ, URZ, URZ ;  /* 0x0000003f3f3ff290 */ /* 0x000ff6000fffe03f */
[----:B------:R-:W-:Y:S04]  /*f120*/  STL.64 [R1+0x50], R16 ;  /* 0x0000501001007387 */ /* 0x000fe80000100a00 */
[----:B------:R0:W-:Y:S02]  /*f130*/  STL.64 [R1+0x58], R18 ;  /* 0x0000581201007387 */ /* 0x0001e40000100a00 */
[----:B0-----:R-:W-:Y:S02]  /*f140*/  MOV R19, R24 ;  /* 0x0000001800137202 */ /* 0x001fe40000000f00 */
[----:B------:R-:W2:Y:S01]  /*f150*/  LDL.LU R18, [R1+0x3248] ;  /* 0x0032480001127983 */ /* 0x000ea20000300800 */
[----:B------:R-:W-:Y:S03]  /*f160*/  HMMA.16816.F32.BF16 R24, R4, R20, RZ ;  /* 0x000000140418723c */ /* 0x000fe600000418ff */
[----:B------:R-:W2:Y:S11]  /*f170*/  LDL.LU.64 R16, [R1+0x3240] ;  /* 0x0032400001107983 */ /* 0x000eb60000300a00 */
[----:B------:R-:W-:Y:S09]  /*f180*/  @!UPT UIADD3 URZ, URZ, URZ, URZ ;  /* 0x0000003f3f3ff290 */ /* 0x000ff2000fffe03f */
[----:B------:R0:W-:Y:S01]  /*f190*/  STL.64 [R1+0x40], R24 ;  /* 0x0000401801007387 */ /* 0x0001e20000100a00 */
[----:B------:R-:W-:Y:S02]  /*f1a0*/  MOV R10, R26 ;  /* 0x0000001a000a7202 */ /* 0x000fe40000000f00 */
[----:B------:R-:W-:Y:S02]  /*f1b0*/  MOV R11, R27 ;  /* 0x0000001b000b7202 */ /* 0x000fe40000000f00 */
[----:B------:R-:W3:Y:S04]  /*f1c0*/  LDL.LU.64 R26, [R1+0x3238] ;  /* 0x00323800011a7983 */ /* 0x000ee80000300a00 */
[----:B0-----:R-:W4:Y:S04]  /*f1d0*/  LDL.LU.64 R24, [R1+0x3230] ;  /* 0x0032300001187983 */ /* 0x001f280000300a00 */
[----:B------:R0:W-:Y:S02]  /*f1e0*/  STL.64 [R1+0x3200], R20 ;  /* 0x0032001401007387 */ /* 0x0001e40000100a00 */
[----:B0-----:R-:W-:-:S02]  /*f1f0*/  IMAD.MOV.U32 R20, RZ, RZ, R19 ;  /* 0x000000ffff147224 */ /* 0x001fc400078e0013 */
[----:B------:R-:W2:Y:S01]  /*f200*/  LDL.LU R19, [R1+0x3228] ;  /* 0x0032280001137983 */ /* 0x000ea20000300800 */
[----:B------:R-:W-:-:S03]  /*f210*/  MOV R21, R14 ;  /* 0x0000000e00157202 */ /* 0x000fc60000000f00 */
[----:B------:R-:W5:Y:S04]  /*f220*/  LDL.LU R14, [R1+0x3224] ;  /* 0x00322400010e7983 */ /* 0x000f680000300800 */
[----:B------:R-:W-:Y:S04]  /*f230*/  STL.64 [R1+0x3210], R22 ;  /* 0x0032101601007387 */ /* 0x000fe80000100a00 */
[----:B------:R0:W-:Y:S02]  /*f240*/  STL.64 [R1+0x3208], R20 ;  /* 0x0032081401007387 */ /* 0x0001e40000100a00 */
[----:B0-----:R-:W-:Y:S01]  /*f250*/  MOV R20, R15 ;  /* 0x0000000f00147202 */ /* 0x001fe20000000f00 */
[----:B------:R-:W-:Y:S01]  /*f260*/  IMAD.MOV.U32 R21, RZ, RZ, R29 ;  /* 0x000000ffff157224 */ /* 0x000fe200078e001d */
[----:B------:R-:W5:Y:S04]  /*f270*/  LDL.LU R15, [R1+0x3220] ;  /* 0x00322000010f7983 */ /* 0x000f680000300800 */
[----:B------:R0:W-:Y:S02]  /*f280*/  STL.64 [R1+0x3218], R20 ;  /* 0x0032181401007387 */ /* 0x0001e40000100a00 */
[----:B0-----:R-:W-:-:S02]  /*f290*/  MOV R20, R28 ;  /* 0x0000001c00147202 */ /* 0x001fc40000000f00 */
[----:B------:R-:W-:Y:S01]  /*f2a0*/  MOV R21, R3 ;  /* 0x0000000300157202 */ /* 0x000fe20000000f00 */
[----:B----4-:R-:W-:Y:S11]  /*f2b0*/  HMMA.16816.F32.BF16 R4, R4, R24, RZ ;  /* 0x000000180404723c */ /* 0x010ff600000418ff */
[----:B------:R-:W-:Y:S11]  /*f2c0*/  @!UPT UIADD3 URZ, URZ, URZ, URZ ;  /* 0x0000003f3f3ff290 */ /* 0x000ff6000fffe03f */
[----:B------:R-:W-:Y:S01]  /*f2d0*/  @!UPT UIADD3 URZ, URZ, URZ, URZ ;  /* 0x0000003f3f3ff290 */ /* 0x000fe2000fffe03f */
[----:B------:R0:W-:Y:S04]  /*f2e0*/  STL.64 [R1+0x30], R4 ;  /* 0x0000300401007387 */ /* 0x0001e80000100a00 */
[----:B------:R2:W-:Y:S01]  /*f2f0*/  STL.64 [R1+0x38], R6 ;  /* 0x0000380601007387 */ /* 0x0005e20000100a00 */
[----:B0-----:R-:W-:Y:S01]  /*f300*/  IMAD.MOV.U32 R4, RZ, RZ, R2 ;  /* 0x000000ffff047224 */ /* 0x001fe200078e0002 */
[----:B------:R-:W-:-:S07]  /*f310*/  MOV R5, R0 ;  /* 0x0000000000057202 */ /* 0x000fce0000000f00 */
[C---:B--2---:R-:W-:Y:S11]  /*f320*/  HMMA.16816.F32.BF16 R4, R16.reuse, R4, RZ ;  /* 0x000000041004723c */ /* 0x044ff600000418ff */
[----:B------:R-:W-:Y:S11]  /*f330*/  @!UPT UIADD3 URZ, URZ, URZ, URZ ;  /* 0x0000003f3f3ff290 */ /* 0x000ff6000fffe03f */
[----:B------:R-:W-:Y:S02]  /*f340*/  @!UPT UIADD3 URZ, URZ, URZ, URZ ;  /* 0x0000003f3f3ff290 */ /* 0x000fe4000fffe03f */
[----:B------:R-:W-:Y:S01]  /*f350*/  MOV R29, R4 ;  /* 0x00000004001d7202 */ /* 0x000fe20000000f00 */
[----:B------:R-:W-:Y:S01]  /*f360*/  IMAD.MOV.U32 R28, RZ, RZ, R5 ;  /* 0x000000ffff1c7224 */ /* 0x000fe200078e0005 */
[----:B------:R-:W-:Y:S02]  /*f370*/  MOV R3, R6 ;  /* 0x0000000600037202 */ /* 0x000fe40000000f00 */
[----:B------:R-:W-:Y:S02]  /*f380*/  MOV R2, R7 ;  /* 0x0000000700027202 */ /* 0x000fe40000000f00 */
[C---:B------:R-:W-:Y:S08]  /*f390*/  HMMA.16816.F32.BF16 R4, R16.reuse, R8, RZ ;  /* 0x000000081004723c */ /* 0x040ff000000418ff */
[C---:B------:R-:W-:Y:S11]  /*f3a0*/  HMMA.16816.F32.BF16 R20, R16.reuse, R20, RZ ;  /* 0x000000141014723c */ /* 0x040ff600000418ff */
[----:B------:R-:W-:Y:S04]  /*f3b0*/  @!UPT UIADD3 URZ, URZ, URZ, URZ ;  /* 0x0000003f3f3ff290 */ /* 0x000fe8000fffe03f */
[----:B------:R-:W-:Y:S01]  /*f3c0*/  STL [R1+0x14], R5 ;  /* 0x0000140501007387 */ /* 0x000fe20000100800 */
[----:B------:R-:W-:Y:S01]  /*f3d0*/  IMAD.MOV.U32 R8, RZ, RZ, R4 ;  /* 0x000000ffff087224 */ /* 0x000fe200078e0004 */
[----:B------:R-:W-:Y:S02]  /*f3e0*/  MOV R0, R7 ;  /* 0x0000000700007202 */ /* 0x000fe40000000f00 */
[----:B------:R0:W-:Y:S02]  /*f3f0*/  STL [R1+0x18], R6 ;  /* 0x0000180601007387 */ /* 0x0001e40000100800 */
[C---:B0-----:R-:W-:Y:S11]  /*f400*/  HMMA.16816.F32.BF16 R4, R16.reuse, R12, RZ ;  /* 0x0000000c1004723c */ /* 0x041ff600000418ff */
[----:B------:R-:W-:Y:S11]  /*f410*/  @!UPT UIADD3 URZ, URZ, URZ, URZ ;  /* 0x0000003f3f3ff290 */ /* 0x000ff6000fffe03f */
[----:B------:R-:W-:Y:S01]  /*f420*/  @!UPT UIADD3 URZ, URZ, URZ, URZ ;  /* 0x0000003f3f3ff290 */ /* 0x000fe2000fffe03f */
[----:B------:R0:W-:Y:S04]  /*f430*/  STL.64 [R1+0x3140], R6 ;  /* 0x0031400601007387 */ /* 0x0001e80000100a00 */
[----:B------:R-:W-:Y:S04]  /*f440*/  STL.64 [R1+0x3138], R4 ;  /* 0x0031380401007387 */ /* 0x000fe80000100a00 */
[----:B0-----:R-:W2:Y:S04]  /*f450*/  LDL.LU R6, [R1+0x8] ;  /* 0x0000080001067983 */ /* 0x001ea80000300800 */
[----:B------:R-:W2:Y:S04]  /*f460*/  LDL.LU R7, [R1+0xc] ;  /* 0x00000c0001077983 */ /* 0x000ea80000300800 */
[----:B------:R0:W-:Y:S04]  /*f470*/  STL.64 [R1+0x100], R20 ;  /* 0x0001001401007387 */ /* 0x0001e80000100a00 */
[----:B------:R1:W-:Y:S04]  /*f480*/  STL.64 [R1+0x108], R22 ;  /* 0x0001081601007387 */ /* 0x0003e80000100a00 */
[----:B0-----:R-:W1:Y:S02]  /*f490*/  LDL.LU.64 R20, [R1+0x3218] ;  /* 0x0032180001147983 */ /* 0x001e640000300a00 */
[----:B-1----:R-:W-:Y:S11]  /*f4a0*/  HMMA.16816.F32.BF16 R20, R16, R20, RZ ;  /* 0x000000141014723c */ /* 0x002ff600000418ff */
[----:B------:R-:W-:Y:S11]  /*f4b0*/  @!UPT UIADD3 URZ, URZ, URZ, URZ ;  /* 0x0000003f3f3ff290 */ /* 0x000ff6000fffe03f */
[----:B------:R-:W-:Y:S01]  /*f4c0*/  @!UPT UIADD3 URZ, URZ, URZ, URZ ;  /* 0x0000003f3f3ff290 */ /* 0x000fe2000fffe03f */
[----:B------:R0:W-:Y:S01]  /*f4d0*/  STL.64 [R1+0x110], R20 ;  /* 0x0001101401007387 */ /* 0x0001e20000100a00 */
[----:B------:R-:W-:Y:S01]  /*f4e0*/  MOV R13, R22 ;  /* 0x00000016000d7202 */ /* 0x000fe20000000f00 */
[----:B------:R-:W-:Y:S02]  /*f4f0*/  IMAD.MOV.U32 R12, RZ, RZ, R23 ;  /* 0x000000ffff0c7224 */ /* 0x000fe400078e0017 */
[----:B------:R-:W4:Y:S04]  /*f500*/  LDL.LU.64 R22, [R1+0x3210] ;  /* 0x0032100001167983 */ /* 0x000f280000300a00 */
[----:B0-----:R-:W2:Y:S04]  /*f510*/  LDL.LU.64 R20, [R1+0x3208] ;  /* 0x0032080001147983 */ /* 0x001ea80000300a00 */
[----:B-----5:R-:W-:Y:S04]  /*f520*/  STL.64 [R1+0x31e0], R14 ;  /* 0x0031e00e01007387 */ /* 0x020fe80000100a00 */
[----:B------:R0:W-:Y:S04]  /*f530*/  STL.64 [R1+0x31d8], R12 ;  /* 0x0031d80c01007387 */ /* 0x0001e80000100a00 */
[----:B0-----:R-:W5:Y:S04]  /*f540*/  LDL.LU R12, [R1+0xa0] ;  /* 0x0000a000010c7983 */ /* 0x001f680000300800 */
[----:B------:R-:W5:Y:S01]  /*f550*/  LDL.LU R13, [R1+0xa4] ;  /* 0x0000a400010d7983 */ /* 0x000f620000300800 */
[----:B----4-:R-:W-:-:S02]  /*f560*/  MOV R14, R23 ;  /* 0x00000017000e7202 */ /* 0x010fc40000000f00 */
[----:B------:R-:W-:Y:S02]  /*f570*/  MOV R15, R22 ;  /* 0x00000016000f7202 */ /* 0x000fe40000000f00 */
[C---:B--2---:R-:W-:Y:S11]  /*f580*/  HMMA.16816.F32.BF16 R20, R16.reuse, R20, RZ ;  /* 0x000000141014723c */ /* 0x044ff600000418ff */
[----:B------:R-:W-:Y:S11]  /*f590*/  @!UPT UIADD3 URZ, URZ, URZ, URZ ;  /* 0x0000003f3f3ff290 */ /* 0x000ff6000fffe03f */
[----:B------:R-:W-:Y:S01]  /*f5a0*/  @!UPT UIADD3 URZ, URZ, URZ, URZ ;  /* 0x0000003f3f3ff290 */ /* 0x000fe2000fffe03f */
[----:B------:R0:W-:Y:S04]  /*f5b0*/  STL.64 [R1+0x120], R20 ;  /* 0x0001201401007387 */ /* 0x0001e80000100a00 */
[----:B------:R1:W-:Y:S04]  /*f5c0*/  STL.64 [R1+0x128], R22 ;  /* 0x0001281601007387 */ /* 0x0003e80000100a00 */
[----:B0-----:R-:W1:Y:S02]  /*f5d0*/  LDL.LU.64 R20, [R1+0x3200] ;  /* 0x0032000001147983 */ /* 0x001e640000300a00 */
[C---:B-1----:R-:W-:Y:S11]  /*f5e0*/  HMMA.16816.F32.BF16 R20, R16.reuse, R20, RZ ;  /* 0x000000141014723c */ /* 0x042ff600000418ff */
[----:B------:R-:W-:Y:S11]  /*f5f0*/  @!UPT UIADD3 URZ, URZ, URZ, URZ ;  /* 0x0000003f3f3ff290 */ /* 0x000ff6000fffe03f */
[----:B------:R-:W-:Y:S01]  /*f600*/  @!UPT UIADD3 URZ, URZ, URZ, URZ ;  /* 0x0000003f3f3ff290 */ /* 0x000fe2000fffe03f */
[----:B------:R-:W-:Y:S04]  /*f610*/  STL.64 [R1+0x150], R20 ;  /* 0x0001501401007387 */ /* 0x000fe80000100a00 */
[----:B------:R0:W-:Y:S04]  /*f620*/  STL.64 [R1+0x158], R22 ;  /* 0x0001581601007387 */ /* 0x0001e80000100a00 */
[----:B0-----:R-:W5:Y:S04]  /*f630*/  LDL.LU.64 R22, [R1+0x31f8] ;  /* 0x0031f80001167983 */ /* 0x001f680000300a00 */
[----:B------:R-:W5:Y:S01]  /*f640*/  LDL.LU.64 R20, [R1+0x31f0] ;  /* 0x0031f00001147983 */ /* 0x000f620000300a00 */
[----:B------:R-:W-:Y:S03]  /*f650*/  HMMA.16816.F32.BF16 R16, R16, R24, RZ ;  /* 0x000000181010723c */ /* 0x000fe600000418ff */
[----:B---3--:R0:W-:Y:S11]  /*f660*/  STL.64 [R1+0x3178], R26 ;  /* 0x0031781a01007387 */ /* 0x0081f60000100a00 */
[----:B------:R-:W-:Y:S09]  /*f670*/  @!UPT UIADD3 URZ, URZ, URZ, URZ ;  /* 0x0000003f3f3ff290 */ /* 0x000ff2000fffe03f */
[----:B------:R-:W-:Y:S04]  /*f680*/  STL.64 [R1+0x1c0], R16 ;  /* 0x0001c01001007387 */ /* 0x000fe80000100a00 */
[----:B------:R-:W-:Y:S04]  /*f690*/  STL.64 [R1+0x1c8], R18 ;  /* 0x0001c81201007387 */ /* 0x000fe80000100a00 */
[----:B0-----:R-:W2:Y:S01]  /*f6a0*/  LDL R26, [R1+0xd8] ;  /* 0x0000d800011a7983 */ /* 0x001ea20000100800 */
[----:B-----5:R-:W-:Y:S11]  /*f6b0*/  HMMA.16816.F32.BF16 R12, R20, R6, R12 ;  /* 0x00000006140c723c */ /* 0x020ff6000004180c */
[----:B------:R-:W-:Y:S11]  /*f6c0*/  @!UPT UIADD3 URZ, URZ, URZ, URZ ;  /* 0x0000003f3f3ff290 */ /* 0x000ff6000fffe03f */
[----:B------:R-:W-:Y:S01]  /*f6d0*/  @!UPT UIADD3 URZ, URZ, URZ, URZ ;  /* 0x0000003f3f3ff290 */ /* 0x000fe2000fffe03f */
[----:B------:R-:W-:Y:S04]  /*f6e0*/  STL.64 [R1+0x140], R12 ;  /* 0x0001400c01007387 */ /* 0x000fe80000100a00 */
[----:B------:R-:W-:Y:S04]  /*f6f0*/  STL.64 [R1+0x148], R14 ;  /* 0x0001480e01007387 */ /* 0x000fe80000100a00 */
[----:B------:R-:W2:Y:S04]  /*f700*/  LDL R27, [R1+0xdc] ;  /* 0x0000dc00011b7983 */ /* 0x000ea80000100800 */
[----:B--2---:R0:W-:Y:S04]  /*f710*/  STL.64 [R1+0x3190], R26 ;  /* 0x0031901a01007387 */ /* 0x0041e80000100a00 */
[----:B0-----:R-:W2:Y:S04]  /*f720*/  LDL R26, [R1+0xe8] ;  /* 0x0000e800011a7983 */ /* 0x001ea80000100800 */
[----:B------:R-:W2:Y:S04]  /*f730*/  LDL R27, [R1+0xec] ;  /* 0x0000ec00011b7983 */ /* 0x000ea80000100800 */
[----:B--2---:R-:W-:Y:S04]  /*f740*/  STL.64 [R1+0x31a8], R26 ;  /* 0x0031a81a01007387 */ /* 0x004fe80000100a00 */
[----:B------:R0:W-:Y:S04]  /*f750*/  STL.64 [R1+0x3170], R6 ;  /* 0x0031700601007387 */ /* 0x0001e80000100a00 */
[----:B------:R-:W2:Y:S04]  /*f760*/  LDL.LU R4, [R1+0x30] ;  /* 0x0000300001047983 */ /* 0x000ea80000300800 */
[----:B------:R-:W2:Y:S04]  /*f770*/  LDL.LU R5, [R1+0x34] ;  /* 0x0000340001057983 */ /* 0x000ea80000300800 */
[----:B0-----:R-:W3:Y:S04]  /*f780*/  LDL.LU R6, [R1+0x38] ;  /* 0x0000380001067983 */ /* 0x001ee80000300800 */
[----:B------:R-:W3:Y:S04]  /*f790*/  LDL.LU R7, [R1+0x3c] ;  /* 0x00003c0001077983 */ /* 0x000ee80000300800 */
[----:B------:R-:W4:Y:S04]  /*f7a0*/  LDL.LU R12, [R1+0x90] ;  /* 0x00009000010c7983 */ /* 0x000f280000300800 */
[----:B------:R-:W4:Y:S04]  /*f7b0*/  LDL.LU R13, [R1+0x94] ;  /* 0x00009400010d7983 */ /* 0x000f280000300800 */
[----:B------:R-:W4:Y:S04]  /*f7c0*/  LDL.LU R14, [R1+0x98] ;  /* 0x00009800010e7983 */ /* 0x000f280000300800 */
[----:B------:R-:W4:Y:S04]  /*f7d0*/  LDL.LU R15, [R1+0x9c] ;  /* 0x00009c00010f7983 */ /* 0x000f280000300800 */
[----:B------:R-:W5:Y:S04]  /*f7e0*/  LDL.LU R16, [R1+0x60] ;  /* 0x0000600001107983 */ /* 0x000f680000300800 */
[----:B------:R-:W5:Y:S04]  /*f7f0*/  LDL.LU R17, [R1+0x64] ;  /* 0x0000640001117983 */ /* 0x000f680000300800 */
[----:B------:R-:W2:Y:S04]  /*f800*/  LDL.LU R18, [R1+0x68] ;  /* 0x0000680001127983 */ /* 0x000ea80000300800 */
[----:B------:R-:W2:Y:S04]  /*f810*/  LDL.LU R19, [R1+0x6c] ;  /* 0x00006c0001137983 */ /* 0x000ea80000300800 */
[----:B--2---:R-:W-:Y:S04]  /*f820*/  STL.64 [R1+0x31b8], R18 ;  /* 0x0031b81201007387 */ /* 0x004fe80000100a00 */
[----:B-----5:R0:W-:Y:S04]  /*f830*/  STL.64 [R1+0x31b0], R16 ;  /* 0x0031b01001007387 */ /* 0x0201e80000100a00 */
[----:B0-----:R-:W2:Y:S04]  /*f840*/  LDL.LU R16, [R1+0x70] ;  /* 0x0000700001107983 */ /* 0x001ea80000300800 */
[----:B------:R-:W2:Y:S04]  /*f850*/  LDL.LU R17, [R1+0x74] ;  /* 0x0000740001117983 */ /* 0x000ea80000300800 */
[----:B------:R-:W5:Y:S04]  /*f860*/  LDL.LU R18, [R1+0x78] ;  /* 0x0000780001127983 */ /* 0x000f680000300800 */
[----:B------:R-:W5:Y:S04]  /*f870*/  LDL.LU R19, [R1+0x7c] ;  /* 0x00007c0001137983 */ /* 0x000f680000300800 */
[----:B-----5:R-:W-:Y:S04]  /*f880*/  STL.64 [R1+0x31d0], R18 ;  /* 0x0031d01201007387 */ /* 0x020fe80000100a00 */
[----:B--2---:R0:W-:Y:S04]  /*f890*/  STL.64 [R1+0x31c8], R16 ;  /* 0x0031c81001007387 */ /* 0x0041e80000100a00 */
[----:B0-----:R-:W2:Y:S04]  /*f8a0*/  LDL.LU R16, [R1+0x80] ;  /* 0x0000800001107983 */ /* 0x001ea80000300800 */
[----:B------:R-:W2:Y:S04]  /*f8b0*/  LDL.LU R17, [R1+0x84] ;  /* 0x0000840001117983 */ /* 0x000ea80000300800 */
[----:B------:R-:W2:Y:S04]  /*f8c0*/  LDL.LU R18, [R1+0x88] ;  /* 0x0000880001127983 */ /* 0x000ea80000300800 */
[----:B------:R-:W2:Y:S04]  /*f8d0*/  LDL.LU R19, [R1+0x8c] ;  /* 0x00008c0001137983 */ /* 0x000ea80000300800 */
[----:B------:R-:W5:Y:S04]  /*f8e0*/  LDL.LU.64 R26, [R1+0xf8] ;  /* 0x0000f800011a7983 */ /* 0x000f680000300a00 */
[----:B-----5:R0:W-:Y:S04]  /*f8f0*/  STL.64 [R1+0x31c0], R26 ;  /* 0x0031c01a01007387 */ /* 0x0201e80000100a00 */
[----:B0-----:R-:W5:Y:S04]  /*f900*/  LDL.64 R26, [R1+0xb8] ;  /* 0x0000b800011a7983 */ /* 0x001f680000100a00 */
[----:B---3--:R0:W-:Y:S04]  /*f910*/  STL.64 [R1+0x3188], R6 ;  /* 0x0031880601007387 */ /* 0x0081e80000100a00 */
[----:B------:R1:W-:Y:S01]  /*f920*/  STL.64 [R1+0x3180], R4 ;  /* 0x0031800401007387 */ /* 0x0003e20000100a00 */
[----:B0-----:R-:W-:Y:S01]  /*f930*/  IMAD.MOV.U32 R6, RZ, RZ, R10 ;  /* 0x000000ffff067224 */ /* 0x001fe200078e000a */
[----:B------:R-:W-:-:S02]  /*f940*/  MOV R7, R11 ;  /* 0x0000000b00077202 */ /* 0x000fc40000000f00 */
[----:B-1----:R-:W3:Y:S04]  /*f950*/  LDL.LU R4, [R1+0x40] ;  /* 0x0000400001047983 */ /* 0x002ee80000300800 */
[----:B------:R-:W3:Y:S04]  /*f960*/  LDL.LU R5, [R1+0x44] ;  /* 0x0000440001057983 */ /* 0x000ee80000300800 */
[----:B------:R-:W4:Y:S04]  /*f970*/  LDL.LU R10, [R1+0x31ec] ;  /* 0x0031ec00010a7983 */ /* 0x000f280000300800 */
[----:B------:R-:W4:Y:S04]  /*f980*/  LDL.LU R11, [R1+0x31e8] ;  /* 0x0031e800010b7983 */ /* 0x000f280000300800 */
[----:B------:R-:W-:Y:S01]  /*f990*/  STL.64 [R1+0x31a0], R6 ;  /* 0x0031a00601007387 */ /* 0x000fe20000100a00 */
[C---:B----4-:R-:W-:Y:S03]  /*f9a0*/  HMMA.16816.F32.BF16 R12, R20.reuse, R10, R12 ;  /* 0x0000000a140c723c */ /* 0x050fe6000004180c */
[----:B---3--:R0:W-:Y:S04]  /*f9b0*/  STL.64 [R1+0x3198], R4 ;  /* 0x0031980401007387 */ /* 0x0081e80000100a00 */
[----:B0-----:R-:W3:Y:S04]  /*f9c0*/  LDL.LU R4, [R1+0x50] ;  /* 0x0000500001047983 */ /* 0x001ee80000300800 */
[----:B------:R-:W3:Y:S04]  /*f9d0*/  LDL.LU R5, [R1+0x54] ;  /* 0x0000540001057983 */ /* 0x000ee80000300800 */
[----:B------:R-:W3:Y:S04]  /*f9e0*/  LDL.LU R6, [R1+0x58] ;  /* 0x0000580001067983 */ /* 0x000ee80000300800 */
[----:B------:R-:W3:Y:S04]  /*f9f0*/  LDL.LU R7, [R1+0x5c] ;  /* 0x00005c0001077983 */ /* 0x000ee80000300800 */
[----:B------:R-:W-:Y:S04]  /*fa00*/  STL.64 [R1+0x130], R12 ;  /* 0x0001300c01007387 */ /* 0x000fe80000100a00 */
[----:B------:R0:W-:Y:S04]  /*fa10*/  STL.64 [R1+0x138], R14 ;  /* 0x0001380e01007387 */ /* 0x0001e80000100a00 */
[----:B0-----:R-:W2:Y:S04]  /*fa20*/  LDL.LU.64 R14, [R1+0x31e0] ;  /* 0x0031e000010e7983 */ /* 0x001ea80000300a00 */
[----:B------:R-:W4:Y:S01]  /*fa30*/  LDL.LU.64 R12, [R1+0x31d8] ;  /* 0x0031d800010c7983 */ /* 0x000f220000300a00 */
[----:B--2---:R-:W-:Y:S11]  /*fa40*/  HMMA.16816.F32.BF16 R16, R20, R14, R16 ;  /* 0x0000000e1410723c */ /* 0x004ff60000041810 */
[----:B------:R-:W-:Y:S11]  /*fa50*/  @!UPT UIADD3 URZ, URZ, URZ, URZ ;  /* 0x0000003f3f3ff290 */ /* 0x000ff6000fffe03f */
[----:B------:R-:W-:Y:S01]  /*fa60*/  @!UPT UIADD3 URZ, URZ, URZ, URZ ;  /* 0x0000003f3f3ff290 */ /* 0x000fe2000fffe03f */
[----:B------:R-:W-:Y:S04]  /*fa70*/  STL.64 [R1+0x1b0], R16 ;  /* 0x0001b01001007387 */ /* 0x000fe80000100a00 */
[----:B------:R0:W-:Y:S04]  /*fa80*/  STL.64 [R1+0x1b8], R18 ;  /* 0x0001b81201007387 */ /* 0x0001e80000100a00 */
[----:B0-----:R-:W2:Y:S04]  /*fa90*/  LDL.LU.64 R18, [R1+0x31d0] ;  /* 0x0031d00001127983 */ /* 0x001ea80000300a00 */
[----:B------:R-:W2:Y:S01]  /*faa0*/  LDL.LU.64 R16, [R1+0x31c8] ;  /* 0x0031c80001107983 */ /* 0x000ea20000300a00 */
[----:B-----5:R-:W-:-:S03]  /*fab0*/  IMAD.MOV.U32 R9, RZ, RZ, R27 ;  /* 0x000000ffff097224 */ /* 0x020fc600078e001b */
[----:B------:R0:W-:Y:S04]  /*fac0*/  STL.64 [R1+0x3150], R14 ;  /* 0x0031500e01007387 */ /* 0x0001e80000100a00 */
[----:B----4-:R1:W-:Y:S01]  /*fad0*/  STL.64 [R1+0x3148], R12 ;  /* 0x0031480c01007387 */ /* 0x0103e20000100a00 */
[----:B0-----:R-:W-:Y:S02]  /*fae0*/  MOV R14, R3 ;  /* 0x00000003000e7202 */ /* 0x001fe40000000f00 */
[----:B------:R-:W-:Y:S02]  /*faf0*/  MOV R15, R2 ;  /* 0x00000002000f7202 */ /* 0x000fe40000000f00 */
[----:B-1----:R-:W-:Y:S01]  /*fb00*/  MOV R12, R29 ;  /* 0x0000001d000c7202 */ /* 0x002fe20000000f00 */
[----:B------:R-:W-:Y:S01]  /*fb10*/  IMAD.MOV.U32 R13, RZ, RZ, R28 ;  /* 0x000000ffff0d7224 */ /* 0x000fe200078e001c */
[----:B--2---:R-:W-:Y:S01]  /*fb20*/  HMMA.16816.F32.BF16 R16, R20, R26, R16 ;  /* 0x0000001a1410723c */ /* 0x004fe20000041810 */
[----:B------:R-:W2:Y:S11]  /*fb30*/  LDL.LU.64 R26, [R1+0x31c0] ;  /* 0x0031c000011a7983 */ /* 0x000eb60000300a00 */
[----:B------:R-:W-:Y:S11]  /*fb40*/  @!UPT UIADD3 URZ, URZ, URZ, URZ ;  /* 0x0000003f3f3ff290 */ /* 0x000ff6000fffe03f */
[----:B------:R-:W-:Y:S01]  /*fb50*/  @!UPT UIADD3 URZ, URZ, URZ, URZ ;  /* 0x0000003f3f3ff290 */ /* 0x000fe2000fffe03f */
[----:B------:R-:W-:Y:S01]  /*fb60*/  IMAD.MOV.U32 R3, RZ, RZ, R18 ;  /* 0x000000ffff037224 */ /* 0x000fe200078e0012 */
[----:B------:R-:W-:Y:S02]  /*fb70*/  MOV R2, R19 ;  /* 0x0000001300027202 */ /* 0x000fe40000000f00 */
[----:B------:R-:W-:Y:S01]  /*fb80*/  MOV R29, R16 ;  /* 0x00000010001d7202 */ /* 0x000fe20000000f00 */
[----:B------:R-:W2:Y:S01]  /*fb90*/  LDL.LU.64 R18, [R1+0x31b8] ;  /* 0x0031b80001127983 */ /* 0x000ea20000300a00 */
[----:B------:R-:W-:-:S03]  /*fba0*/  MOV R28, R17 ;  /* 0x00000011001c7202 */ /* 0x000fc60000000f00 */
[----:B------:R-:W2:Y:S04]  /*fbb0*/  LDL.LU.64 R16, [R1+0x31b0] ;  /* 0x0031b00001107983 */ /* 0x000ea80000300a00 */
[----:B------:R-:W-:Y:S04]  /*fbc0*/  STL [R1+0x312c], R2 ;  /* 0x00312c0201007387 */ /* 0x000fe80000100800 */
[----:B------:R-:W-:Y:S04]  /*fbd0*/  STL [R1+0x3128], R3 ;  /* 0x0031280301007387 */ /* 0x000fe80000100800 */
[----:B------:R-:W-:Y:S04]  /*fbe0*/  STL [R1+0x3124], R28 ;  /* 0x0031241c01007387 */ /* 0x000fe80000100800 */
[----:B------:R-:W-:Y:S01]  /*fbf0*/  STL [R1+0x3120], R29 ;  /* 0x0031201d01007387 */ /* 0x000fe20000100800 */
[C---:B--2---:R-:W-:Y:S11]  /*fc00*/  HMMA.16816.F32.BF16 R16, R20.reuse, R26, R16 ;  /* 0x0000001a1410723c */ /* 0x044ff60000041810 */
[----:B------:R-:W-:Y:S11]  /*fc10*/  @!UPT UIADD3 URZ, URZ, URZ, URZ ;  /* 0x0000003f3f3ff290 */ /* 0x000ff6000fffe03f */
[----:B------:R-:W-:Y:S01]  /*fc20*/  @!UPT UIADD3 URZ, URZ, URZ, URZ ;  /* 0x0000003f3f3ff290 */ /* 0x000fe2000fffe03f */
[----:B------:R0:W-:Y:S04]  /*fc30*/  STL.64 [R1+0x190], R16 ;  /* 0x0001901001007387 */ /* 0x0001e80000100a00 */
[----:B------:R-:W-:Y:S01]  /*fc40*/  STL.64 [R1+0x198], R18 ;  /* 0x0001981201007387 */ /* 0x000fe20000100a00 */
[----:B0-----:R-:W-:Y:S01]  /*fc50*/  MOV R17, R26 ;  /* 0x0000001a00117202 */ /* 0x001fe20000000f00 */
[----:B------:R-:W-:Y:S02]  /*fc60*/  IMAD.MOV.U32 R16, RZ, RZ, R27 ;  /* 0x000000ffff107224 */ /* 0x000fe400078e001b */
[----:B------:R-:W3:Y:S02]  /*fc70*/  LDL.LU.64 R26, [R1+0x31a8] ;  /* 0x0031a800011a7983 */ /* 0x000ee40000300a00 */
[----:B---3--:R-:W-:Y:S02]  /*fc80*/  HMMA.16816.F32.BF16 R24, R20, R26, R4 ;  /* 0x0000001a1418723c */ /* 0x008fe40000041804 */
[----:B------:R-:W2:Y:S04]  /*fc90*/  LDL.LU.64 R6, [R1+0x31a0] ;  /* 0x0031a00001067983 */ /* 0x000ea80000300a00 */
[----:B------:R-:W2:Y:S11]  /*fca0*/  LDL.LU.64 R4, [R1+0x3198] ;  /* 0x0031980001047983 */ /* 0x000eb60000300a00 */
[----:B------:R-:W-:Y:S07]  /*fcb0*/  @!UPT UIADD3 URZ, URZ, URZ, URZ ;  /* 0x0000003f3f3ff290 */ /* 0x000fee000fffe03f */
[----:B------:R-:W-:Y:S01]  /*fcc0*/  IMAD.MOV.U32 R28, RZ, RZ, R26 ;  /* 0x000000ffff1c7224 */ /* 0x000fe200078e001a */
[----:B------:R-:W-:Y:S02]  /*fcd0*/  MOV R29, R27 ;  /* 0x0000001b001d7202 */ /* 0x000fe40000000f00 */
[----:B------:R-:W2:Y:S01]  /*fce0*/  LDL.LU.64 R26, [R1+0x3190] ;  /* 0x00319000011a7983 */ /* 0x000ea20000300a00 */
[----:B------:R-:W-:Y:S02]  /*fcf0*/  MOV R2, R24 ;  /* 0x0000001800027202 */ /* 0x000fe40000000f00 */
[----:B------:R-:W-:-:S05]  /*fd00*/  MOV R3, R25 ;  /* 0x0000001900037202 */ /* 0x000fca0000000f00 */
[----:B------:R-:W-:Y:S04]  /*fd10*/  STL [R1+0x3134], R3 ;  /* 0x0031340301007387 */ /* 0x000fe80000100800 */
[----:B------:R-:W-:Y:S01]  /*fd20*/  STL [R1+0x3130], R2 ;  /* 0x0031300201007387 */ /* 0x000fe20000100800 */
[C---:B--2---:R-:W-:Y:S03]  /*fd30*/  HMMA.16816.F32.BF16 R24, R20.reuse, R26, R4 ;  /* 0x0000001a1418723c */ /* 0x044fe60000041804 */
[----:B------:R-:W2:Y:S04]  /*fd40*/  LDL.LU.64 R6, [R1+0x3188] ;  /* 0x0031880001067983 */ /* 0x000ea80000300a00 */
[----:B------:R-:W2:Y:S11]  /*fd50*/  LDL.LU.64 R4, [R1+0x3180] ;  /* 0x0031800001047983 */ /* 0x000eb60000300a00 */
[----:B------:R-:W-:Y:S05]  /*fd60*/  @!UPT UIADD3 URZ, URZ, URZ, URZ ;  /* 0x0000003f3f3ff290 */ /* 0x000fea000fffe03f */
[----:B------:R-:W-:Y:S04]  /*fd70*/  STL.64 [R1+0xa0], R24 ;  /* 0x0000a01801007387 */ /* 0x000fe80000100a00 */
[----:B------:R0:W-:Y:S04]  /*fd80*/  STL.64 [R1+0xa8], R26 ;  /* 0x0000a81a01007387 */ /* 0x0001e80000100a00 */
[----:B0-----:R-:W2:Y:S02]  /*fd90*/  LDL.LU.64 R26, [R1+0x3178] ;  /* 0x00317800011a7983 */ /* 0x001ea40000300a00 */
[----:B--2---:R-:W-:Y:S02]  /*fda0*/  HMMA.16816.F32.BF16 R20, R20, R26, R4 ;  /* 0x0000001a1414723c */ /* 0x004fe40000041804 */
[----:B------:R-:W2:Y:S01]  /*fdb0*/  LDL.LU.64 R6, [R1+0x3170] ;  /* 0x0031700001067983 */ /* 0x000ea20000300a00 */
[----:B------:R-:W-:Y:S01]  /*fdc0*/  MOV R3, R26 ;  /* 0x0000001a00037202 */ /* 0x000fe20000000f00 */
[----:B------:R-:W-:Y:S11]  /*fdd0*/  IMAD.MOV.U32 R2, RZ, RZ, R27 ;  /* 0x000000ffff027224 */ /* 0x000ff600078e001b */
[----:B------:R-:W-:Y:S08]  /*fde0*/  @!UPT UIADD3 URZ, URZ, URZ, URZ ;  /* 0x0000003f3f3ff290 */ /* 0x000ff0000fffe03f */
[----:B------:R0:W-:Y:S04]  /*fdf0*/  STL.64 [R1+0x90], R20 ;  /* 0x0000901401007387 */ /* 0x0001e80000100a00 */
[----:B------:R1:W-:Y:S04]  /*fe00*/  STL.64 [R1+0x98], R22 ;  /* 0x0000981601007387 */ /* 0x0003e80000100a00 */
[----:B------:R-:W2:Y:S04]  /*fe10*/  LDL.LU.64 R26, [R1+0x3168] ;  /* 0x00316800011a7983 */ /* 0x000ea80000300a00 */
[----:B------:R-:W2:Y:S04]  /*fe20*/  LDL.LU.64 R24, [R1+0x3160] ;  /* 0x0031600001187983 */ /* 0x000ea80000300a00 */
[----:B0-----:R-:W3:Y:S04]  /*fe30*/  LDL.LU R21, [R1+0x14] ;  /* 0x0000140001157983 */ /* 0x001ee80000300800 */
[----:B-1----:R-:W3:Y:S01]  /*fe40*/  LDL.LU R22, [R1+0x18] ;  /* 0x0000180001167983 */ /* 0x002ee20000300800 */
[----:B------:R-:W-:-:S03]  /*fe50*/  MOV R23, R0 ;  /* 0x0000000000177202 */ /* 0x000fc60000000f00 */
[----:B------:R-:W4:Y:S01]  /*fe60*/  LDL.LU R0, [R1+0x3158] ;  /* 0x0031580001007983 */ /* 0x000f220000300800 */
[----:B------:R-:W-:Y:S01]  /*fe70*/  MOV R20, R8 ;  /* 0x0000000800147202 */ /* 0x000fe20000000f00 */
[C---:B--2---:R-:W-:Y:S02]  /*fe80*/  HMMA.16816.F32.BF16 R4, R24.reuse, R6, R12 ;  /* 0x000000061804723c */ /* 0x044fe4000004180c */
[----:B------:R-:W2:Y:S04]  /*fe90*/  LDL.LU.64 R14, [R1+0x3150] ;  /* 0x00315000010e7983 */ /* 0x000ea80000300a00 */
[----:B------:R-:W5:Y:S11]  /*fea0*/  LDL.LU.64 R12, [R1+0x3148] ;  /* 0x00314800010c7983 */ /* 0x000f760000300a00 */
[----:B------:R-:W-:Y:S06]  /*feb0*/  @!UPT UIADD3 URZ, URZ, URZ, URZ ;  /* 0x0000003f3f3ff290 */ /* 0x000fec000fffe03f */
[----:B------:R-:W-:Y:S04]  /*fec0*/  STL.64 [R1+0x80], R4 ;  /* 0x0000800401007387 */ /* 0x000fe80000100a00 */
[----:B------:R0:W-:Y:S04]  /*fed0*/  STL.64 [R1+0x88], R6 ;  /* 0x0000880601007387 */ /* 0x0001e80000100a00 */
[----:B0-----:R-:W2:Y:S04]  /*fee0*/  LDL.LU.64 R6, [R1+0x3140] ;  /* 0x0031400001067983 */ /* 0x001ea80000300a00 */
[----:B------:R-:W2:Y:S01]  /*fef0*/  LDL.LU.64 R4, [R1+0x3138] ;  /* 0x0031380001047983 */ /* 0x000ea20000300a00 */
[----:B---3--:R-:W-:Y:S03]  /*ff00*/  HMMA.16816.F32.BF16 R20, R24, R10, R20 ;  /* 0x0000000a1814723c */ /* 0x008fe60000041814 */
[----:B------:R-:W0:Y:S04]  /*ff10*/  S2R R8, SR_TID.X ;  /* 0x0000000000087919 */ /* 0x000e280000002100 */
[----:B------:R-:W1:Y:S11]  /*ff20*/  S2R R19, SR_TID.X ;  /* 0x0000000000137919 */ /* 0x000e760000002100 */
[----:B------:R-:W-:Y:S05]  /*ff30*/  @!UPT UIADD3 URZ, URZ, URZ, URZ ;  /* 0x0000003f3f3ff290 */ /* 0x000fea000fffe03f */
[----:B------:R-:W-:Y:S04]  /*ff40*/  STL.64 [R1+0x70], R20 ;  /* 0x0000701401007387 */ /* 0x000fe80000100a00 */
[----:B------:R-:W-:Y:S04]  /*ff50*/  STL.64 [R1+0x78], R22 ;  /* 0x0000781601007387 */ /* 0x000fe80000100a00 */
[----:B----4-:R-:W3:Y:S01]  /*ff60*/  LDSM.16.MT88.4 R20, [R0+0x4000] ;  /* 0x004000000014783b */ /* 0x010ee20000004200 */
[----:B0-----:R-:W-:Y:S01]  /*ff70*/  LOP3.LUT R8, R8, 0x7, RZ, 0xc0, !PT ;  /* 0x0000000708087812 */ /* 0x001fe200078ec0ff */
[----:B-1----:R-:W-:-:S04]  /*ff80*/  IMAD.SHL.U32 R19, R19, 0x2, RZ ;  /* 0x0000000213137824 */ /* 0x002fc800078e00ff */
[----:B------:R-:W-:-:S05]  /*ff90*/  IMAD R8, R8, 0x210, RZ ;  /* 0x0000021008087824 */ /* 0x000fca00078e02ff */
[----:B------:R-:W-:-:S04]  /*ffa0*/  LOP3.LUT R8, R8, 0x30, R19, 0x78, !PT ;  /* 0x0000003008087812 */ /* 0x000fc800078e7813 */
[----:B------:R-:W-:Y:S01]  /*ffb0*/  LOP3.LUT R8, R8, 0x40, RZ, 0x3c, !PT ;  /* 0x0000004008087812 */ /* 0x000fe200078e3cff */
[----:B---3--:R0:W-:Y:S02]  /*ffc0*/  STL.64 [R1+0x30d8], R22 ;  /* 0x0030d81601007387 */ /* 0x0081e40000100a00 */
[----:B0-----:R-:W-:Y:S02]  /*ffd0*/  MOV R22, R17 ;  /* 0x0000001100167202 */ /* 0x001fe40000000f00 */
[----:B------:R-:W-:Y:S02]  /*ffe0*/  MOV R23, R16 ;  /* 0x0000001000177202 */ /* 0x000fe40000000f00 */
[----:B------:R-:W-:Y:S01]  /*fff0*/  LDSM.16.M88.4 R16, [R8+0x21000] ;  /* 0x021000000810783b */ /* 0x000fe20000000200 */
[----:B--2---:R-:W-:Y:S11]  /*10000*/  HMMA.16816.F32.BF16 R4, R24, R14, R4 ;  /* 0x0000000e1804723c */ /* 0x004ff60000041804 */
[----:B------:R-:W-:Y:S11]  /*10010*/  @!UPT UIADD3 URZ, URZ, URZ, URZ ;  /* 0x0000003f3f3ff290 */ /* 0x000ff6000fffe03f */
[----:B------:R-:W-:Y:S01]  /*10020*/  @!UPT UIADD3 URZ, URZ, URZ, URZ ;  /* 0x0000003f3f3ff290 */ /* 0x000fe2000fffe03f */
[----:B------:R-:W-:Y:S04]  /*10030*/  STL.64 [R1+0x60], R4 ;  /* 0x0000600401007387 */ /* 0x000fe80000100a00 */
[----:B------:R-:W-:Y:S04]  /*10040*/  STL.64 [R1+0x68], R6 ;  /* 0x0000680601007387 */ /* 0x000fe80000100a00 */
[----:B------:R-:W0:Y:S04]  /*10050*/  LDSM.16.M88.4 R4, [R8+0x20000] ;  /* 0x020000000804783b */ /* 0x000e280000000200 */
[----:B------:R-:W-:Y:S04]  /*10060*/  STL.64 [R1+0x30d0], R20 ;  /* 0x0030d01401007387 */ /* 0x000fe80000100a00 */
[----:B0-----:R-:W-:Y:S04]  /*10070*/  STL.64 [R1+0x40], R4 ;  /* 0x0000400401007387 */ /* 0x001fe80000100a00 */
[----:B------:R-:W-:Y:S04]  /*10080*/  STL.64 [R1+0x48], R6 ;  /* 0x0000480601007387 */ /* 0x000fe80000100a00 */
[----:B------:R-:W0:Y:S04]  /*10090*/  LDSM.16.M88.4 R4, [R8+0x22000] ;  /* 0x022000000804783b */ /* 0x000e280000000200 */
[----:B------:R-:W-:Y:S04]  /*100a0*/  STL.64 [R1+0x30], R16 ;  /* 0x0000301001007387 */ /* 0x000fe80000100a00 */
[----:B------:R-:W-:Y:S04]  /*100b0*/  STL.64 [R1+0x38], R18 ;  /* 0x0000381201007387 */ /* 0x000fe80000100a00 */
[----:B------:R-:W1:Y:S04]  /*100c0*/  LDSM.16.M88.4 R16, [R8+0x23000] ;  /* 0x023000000810783b */ /* 0x000e680000000200 */
[----:B0-----:R-:W-:Y:S04]  /*100d0*/  STL.64 [R1+0x20], R4 ;  /* 0x0000200401007387 */ /* 0x001fe80000100a00 */
[----:B------:R-:W-:Y:S04]  /*100e0*/  STL.64 [R1+0x28], R6 ;  /* 0x0000280601007387 */ /* 0x000fe80000100a00 */
[----:B------:R-:W-:Y:S04]  /*100f0*/  LDSM.16.M88.4 R4, [R8+0x24000] ;  /* 0x024000000804783b */ /* 0x000fe80000000200 */
[----:B-1----:R-:W-:Y:S04]  /*10100*/  STL.64 [R1+0x10], R16 ;  /* 0x0000101001007387 */ /* 0x002fe80000100a00 */
[----:B------:R-:W-:Y:S04]  /*10110*/  STL.64 [R1+0x18], R18 ;  /* 0x0000181201007387 */ /* 0x000fe80000100a00 */
[----:B------:R-:W0:Y:S04]  /*10120*/  LDSM.16.M88.4 R16, [R8+0x25000] ;  /* 0x025000000810783b */ /* 0x000e280000000200 */
[----:B0-----:R5:W-:Y:S04]  /*10130*/  STL [R1+0x2f6c], R18 ;  /* 0x002f6c1201007387 */ /* 0x001be80000100800 */
[----:B------:R-:W-:Y:S04]  /*10140*/  STL.64 [R1], R4 ;  /* 0x0000000401007387 */ /* 0x000fe80000100a00 */
[----:B------:R-:W-:Y:S01]  /*10150*/  STL.64 [R1+0x8], R6 ;  /* 0x0000080601007387 */ /* 0x000fe20000100a00 */
[----:B-----5:R-:W-:-:S03]  /*10160*/  IMAD.MOV.U32 R18, RZ, RZ, R13 ;  /* 0x000000ffff127224 */ /* 0x020fc600078e000d */
[----:B------:R0:W-:Y:S04]  /*10170*/  STL [R1+0x2f68], R19 ;  /* 0x002f681301007387 */ /* 0x0001e80000100800 */
[----:B------:R-:W-:Y:S01]  /*10180*/  LDSM.16.MT88.4 R4, [R0+0x4100] ;  /* 0x004100000004783b */ /* 0x000fe20000004200 */
[----:B0-----:R-:W-:-:S03]  /*10190*/  MOV R19, R12 ;  /* 0x0000000c00137202 */ /* 0x001fc60000000f00 */
[----:B------:R-:W0:Y:S04]  /*101a0*/  LDSM.16.M88.4 R12, [R8+0x26000] ;  /* 0x02600000080c783b */ /* 0x000e280000000200 */
[----:B------:R1:W-:Y:S04]  /*101b0*/  STL.64 [R1+0x3070], R16 ;  /* 0x0030701001007387 */ /* 0x0003e80000100a00 */
[----:B-1----:R-:W2:Y:S04]  /*101c0*/  LDL.LU R16, [R1+0x110] ;  /* 0x0001100001107983 */ /* 0x002ea80000300800 */
[----:B------:R-:W2:Y:S04]  /*101d0*/  LDL.LU R17, [R1+0x114] ;  /* 0x0001140001117983 */ /* 0x000ea80000300800 */
[----:B0-----:R-:W-:Y:S04]  /*101e0*/  STL [R1+0x2f54], R14 ;  /* 0x002f540e01007387 */ /* 0x001fe80000100800 */
[----:B------:R0:W-:Y:S02]  /*101f0*/  STL [R1+0x2f50], R15 ;  /* 0x002f500f01007387 */ /* 0x0001e40000100800 */
[----:B0-----:R-:W-:-:S02]  /*10200*/  MOV R15, R9 ;  /* 0x00000009000f7202 */ /* 0x001fc40000000f00 */
[----:B------:R-:W0:Y:S04]  /*10210*/  LDSM.16.M88.4 R8, [R8+0x27000] ;  /* 0x027000000808783b */ /* 0x000e280000000200 */
[----:B------:R-:W-:Y:S04]  /*10220*/  STL.64 [R1+0x30c8], R12 ;  /* 0x0030c80c01007387 */ /* 0x000fe80000100a00 */
[----:B------:R-:W3:Y:S04]  /*10230*/  LDL.LU R14, [R1+0xb8] ;  /* 0x0000b800010e7983 */ /* 0x000ee80000300800 */
[----:B0-----:R0:W-:Y:S04]  /*10240*/  STL [R1+0x304c], R8 ;  /* 0x00304c0801007387 */ /* 0x0011e80000100800 */
[----:B------:R1:W-:Y:S04]  /*10250*/  STL [R1+0x3048], R9 ;  /* 0x0030480901007387 */ /* 0x0003e80000100800 */
[----:B------:R4:W-:Y:S04]  /*10260*/  STL [R1+0x3044], R10 ;  /* 0x0030440a01007387 */ /* 0x0009e80000100800 */
[----:B------:R5:W-:Y:S04]  /*10270*/  STL [R1+0x3040], R11 ;  /* 0x0030400b01007387 */ /* 0x000be80000100800 */
[----:B0-----:R-:W3:Y:S04]  /*10280*/  LDL.LU R8, [R1+0x100] ;  /* 0x0001000001087983 */ /* 0x001ee80000300800 */
[----:B-1----:R-:W3:Y:S04]  /*10290*/  LDL.LU R9, [R1+0x104] ;  /* 0x0001040001097983 */ /* 0x002ee80000300800 */
[----:B----4-:R-:W3:Y:S04]  /*102a0*/  LDL.LU R10, [R1+0x108] ;  /* 0x00010800010a7983 */ /* 0x010ee80000300800 */
[----:B-----5:R-:W3:Y:S04]  /*102b0*/  LDL.LU R11, [R1+0x10c] ;  /* 0x00010c00010b7983 */ /* 0x020ee80000300800 */
[----:B------:R-:W-:Y:S04]  /*102c0*/  STL.64 [R1+0x3038], R6 ;  /* 0x0030380601007387 */ /* 0x000fe80000100a00 */
[----:B------:R2:W-:Y:S02]  /*102d0*/  STL.64 [R1+0x3030], R4 ;  /* 0x0030300401007387 */ /* 0x0005e40000100a00 */
[C---:B--2---:R-:W-:Y:S08]  /*102e0*/  HMMA.16816.F32.BF16 R4, R24.reuse, R22, R16 ;  /* 0x000000161804723c */ /* 0x044ff00000041810 */
[----:B---3--:R-:W-:Y:S11]  /*102f0*/  HMMA.16816.F32.BF16 R12, R24, R14, R8 ;  /* 0x0000000e180c723c */ /* 0x008ff60000041808 */
[----:B------:R-:W-:Y:S11]  /*10300*/  @!UPT UIADD3 URZ, URZ, URZ, URZ ;  /* 0x0000003f3f3ff290 */ /* 0x000ff6000fffe03f */
[----:B------:R-:W-:Y:S01]  /*10310*/  @!UPT UIADD3 URZ, URZ, URZ, URZ ;  /* 0x0000003f3f3ff290 */ /* 0x000fe2000fffe03f */
[----:B------:R-:W-:Y:S04]  /*10320*/  STL.64 [R1+0x50], R12 ;  /* 0x0000500c01007387 */ /* 0x000fe80000100a00 */
[----:B------:R-:W-:Y:S04]  /*10330*/  STL.64 [R1+0x58], R14 ;  /* 0x0000580e01007387 */ /* 0x000fe80000100a00 */
[----:B------:R-:W2:Y:S04]  /*10340*/  LDL.LU.64 R16, [R1] ;  /* 0x0000000001107983 */ /* 0x000ea80000300a00 */
[----:B--2---:R0:W-:Y:S04]  /*10350*/  STL.64 [R1+0x3088], R16 ;  /* 0x0030881001007387 */ /* 0x0041e80000100a00 */
[----:B0-----:R-:W2:Y:S01]  /*10360*/  LDL.LU.64 R16, [R1+0x10] ;  /* 0x0000100001107983 */ /* 0x001ea20000300a00 */
[----:B------:R-:W-:Y:S01]  /*10370*/  IMAD.MOV.U32 R8, RZ, RZ, R4 ;  /* 0x000000ffff087224 */ /* 0x000fe200078e0004 */
[----:B------:R-:W-:Y:S01]  /*10380*/  MOV R9, R5 ;  /* 0x0000000500097202 */ /* 0x000fe20000000f00 */
[----:B------:R-:W-:Y:S01]  /*10390*/  IMAD.MOV.U32 R11, RZ, RZ, R7 ;  /* 0x000000ffff0b7224 */ /* 0x000fe200078e0007 */
[----:B------:R-:W-:-:S02]  /*103a0*/  MOV R10, R6 ;  /* 0x00000006000a7202 */ /* 0x000fc40000000f00 */
[----:B------:R-:W-:Y:S02]  /*103b0*/  MOV R22, R3 ;  /* 0x0000000300167202 */ /* 0x000fe40000000f00 */
[----:B------:R-:W-:Y:S01]  /*103c0*/  MOV R23, R2 ;  /* 0x0000000200177202 */ /* 0x000fe20000000f00 */
[----:B--2---:R0:W-:Y:S04]  /*103d0*/  STL.64 [R1+0x3090], R16 ;  /* 0x0030901001007387 */ /* 0x0041e80000100a00 */
[----:B0-----:R-:W2:Y:S04]  /*103e0*/  LDL.LU R16, [R1+0x1b0] ;  /* 0x0001b00001107983 */ /* 0x001ea80000300800 */
[----:B------:R-:W2:Y:S04]  /*103f0*/  LDL.LU R17, [R1+0x1b4] ;  /* 0x0001b40001117983 */ /* 0x000ea80000300800 */
[----:B------:R-:W3:Y:S04]  /*10400*/  LDL.LU R18, [R1+0x1b8] ;  /* 0x0001b80001127983 */ /* 0x000ee80000300800 */
[----:B------:R-:W3:Y:S04]  /*10410*/  LDL.LU R19, [R1+0x1bc] ;  /* 0x0001bc0001137983 */ /* 0x000ee80000300800 */
[----:B------:R-:W4:Y:S04]  /*10420*/  LDL.LU R4, [R1+0x130] ;  /* 0x0001300001047983 */ /* 0x000f280000300800 */
[----:B------:R-:W4:Y:S04]  /*10430*/  LDL.LU R5, [R1+0x134] ;  /* 0x0001340001057983 */ /* 0x000f280000300800 */
[----:B------:R-:W5:Y:S04]  /*10440*/  LDL.LU R6, [R1+0x138] ;  /* 0x0001380001067983 */ /* 0x000f680000300800 */
[----:B------:R-:W5:Y:S04]  /*10450*/  LDL.LU R7, [R1+0x13c] ;  /* 0x00013c0001077983 */ /* 0x000f680000300800 */
[----:B------:R-:W2:Y:S04]  /*10460*/  LDL.LU R3, [R1+0x3134] ;  /* 0x0031340001037983 */ /* 0x000ea80000300800 */
[----:B------:R-:W2:Y:S04]  /*10470*/  LDL.LU R2, [R1+0x3130] ;  /* 0x0031300001027983 */ /* 0x000ea80000300800 */
[----:B------:R0:W-:Y:S04]  /*10480*/  STL.64 [R1+0x30f0], R22 ;  /* 0x0030f01601007387 */ /* 0x0001e80000100a00 */
[----:B------:R-:W2:Y:S04]  /*10490*/  LDL.LU R12, [R1+0x140] ;  /* 0x00014000010c7983 */ /* 0x000ea80000300800 */
[----:B------:R-:W2:Y:S04]  /*104a0*/  LDL.LU R13, [R1+0x144] ;  /* 0x00014400010d7983 */ /* 0x000ea80000300800 */
[----:B------:R-:W2:Y:S04]  /*104b0*/  LDL.LU R14, [R1+0x148] ;  /* 0x00014800010e7983 */ /* 0x000ea80000300800 */
[----:B------:R-:W2:Y:S04]  /*104c0*/  LDL.LU R15, [R1+0x14c] ;  /* 0x00014c00010f7983 */ /* 0x000ea80000300800 */
[----:B0-----:R-:W2:Y:S04]  /*104d0*/  LDL.LU R22, [R1+0xd8] ;  /* 0x0000d80001167983 */ /* 0x001ea80000300800 */
[----:B------:R-:W2:Y:S04]  /*104e0*/  LDL.LU R23, [R1+0xdc] ;  /* 0x0000dc0001177983 */ /* 0x000ea80000300800 */
[----:B--2---:R-:W-:Y:S04]  /*104f0*/  STL.64 [R1+0x3108], R22 ;  /* 0x0031081601007387 */ /* 0x004fe80000100a00 */
[----:B------:R-:W-:Y:S04]  /*10500*/  STL.64 [R1+0x30e8], R14 ;  /* 0x0030e80e01007387 */ /* 0x000fe80000100a00 */
[----:B------:R0:W-:Y:S04]  /*10510*/  STL.64 [R1+0x30e0], R12 ;  /* 0x0030e00c01007387 */ /* 0x0001e80000100a00 */
[----:B0-----:R-:W2:Y:S04]  /*10520*/  LDL.LU R12, [R1+0x1c0] ;  /* 0x0001c000010c7983 */ /* 0x001ea80000300800 */
[----:B------:R-:W2:Y:S04]  /*10530*/  LDL.LU R13, [R1+0x1c4] ;  /* 0x0001c400010d7983 */ /* 0x000ea80000300800 */
[----:B------:R-:W2:Y:S04]  /*10540*/  LDL.LU R14, [R1+0x1c8] ;  /* 0x0001c800010e7983 */ /* 0x000ea80000300800 */
[----:B------:R-:W2:Y:S04]  /*10550*/  LDL.LU R15, [R1+0x1cc] ;  /* 0x0001cc00010f7983 */ /* 0x000ea80000300800 */
[----:B------:R-:W3:Y:S04]  /*10560*/  LDL.LU R22, [R1+0xe8] ;  /* 0x0000e80001167983 */ /* 0x000ee80000300800 */
[----:B------:R-:W3:Y:S04]  /*10570*/  LDL.LU R23, [R1+0xec] ;  /* 0x0000ec0001177983 */ /* 0x000ee80000300800 */
[----:B--2---:R-:W-:Y:S04]  /*10580*/  STL.64 [R1+0x3100], R14 ;  /* 0x0031000e01007387 */ /* 0x004fe80000100a00 */
[----:B------:R0:W-:Y:S04]  /*10590*/  STL.64 [R1+0x30f8], R12 ;  /* 0x0030f80c01007387 */ /* 0x0001e80000100a00 */
[----:B0-----:R-:W2:Y:S04]  /*105a0*/  LDL.LU R12, [R1+0x150] ;  /* 0x00015000010c7983 */ /* 0x001ea80000300800 */
[----:B------:R-:W2:Y:S04]  /*105b0*/  LDL.LU R13, [R1+0x154] ;  /* 0x00015400010d7983 */ /* 0x000ea80000300800 */
[----:B------:R-:W2:Y:S04]  /*105c0*/  LDL.LU R14, [R1+0x158] ;  /* 0x00015800010e7983 */ /* 0x000ea80000300800 */
[----:B------:R-:W2:Y:S04]  /*105d0*/  LDL.LU R15, [R1+0x15c] ;  /* 0x00015c00010f7983 */ /* 0x000ea80000300800 */
[----:B--2---:R-:W-:Y:S04]  /*105e0*/  STL.64 [R1+0x3118], R14 ;  /* 0x0031180e01007387 */ /* 0x004fe80000100a00 */
[----:B------:R0:W-:Y:S04]  /*105f0*/  STL.64 [R1+0x3110], R12 ;  /* 0x0031100c01007387 */ /* 0x0001e80000100a00 */
[----:B0-----:R-:W2:Y:S04]  /*10600*/  LDL.LU R12, [R1+0x120] ;  /* 0x00012000010c7983 */ /* 0x001ea80000300800 */
[----:B------:R-:W2:Y:S04]  /*10610*/  LDL.LU R13, [R1+0x124] ;  /* 0x00012400010d7983 */ /* 0x000ea80000300800 */
[----:B------:R-:W2:Y:S04]  /*10620*/  LDL.LU R14, [R1+0x128] ;  /* 0x00012800010e7983 */ /* 0x000ea80000300800 */
[----:B------:R-:W2:Y:S04]  /*10630*/  LDL.LU R15, [R1+0x12c] ;  /* 0x00012c00010f7983 */ /* 0x000ea80000300800 */
[----:B-----5:R-:W-:Y:S04]  /*10640*/  STL.64 [R1+0x30c0], R6 ;  /* 0x0030c00601007387 */ /* 0x020fe80000100a00 */
[----:B----4-:R0:W-:Y:S04]  /*10650*/  STL.64 [R1+0x30b8], R4 ;  /* 0x0030b80401007387 */ /* 0x0101e80000100a00 */
[----:B0-----:R-:W4:Y:S04]  /*10660*/  LDL.LU.64 R4, [R1+0x40] ;  /* 0x0000400001047983 */ /* 0x001f280000300a00 */
[----:B---3--:R-:W-:Y:S04]  /*10670*/  STL.64 [R1+0x30b0], R18 ;  /* 0x0030b01201007387 */ /* 0x008fe80000100a00 */
[----:B------:R0:W-:Y:S04]  /*10680*/  STL.64 [R1+0x30a8], R16 ;  /* 0x0030a81001007387 */ /* 0x0001e80000100a00 */
[----:B0-----:R-:W3:Y:S04]  /*10690*/  LDL.LU.64 R16, [R1+0x30] ;  /* 0x0000300001107983 */ /* 0x001ee80000300a00 */
[----:B------:R-:W-:Y:S04]  /*106a0*/  STL.64 [R1+0x3058], R10 ;  /* 0x0030580a01007387 */ /* 0x000fe80000100a00 */
[----:B------:R0:W-:Y:S04]  /*106b0*/  STL.64 [R1+0x3050], R8 ;  /* 0x0030500801007387 */ /* 0x0001e80000100a00 */
[----:B0-----:R-:W5:Y:S04]  /*106c0*/  LDL.LU R8, [R1+0xa0] ;  /* 0x0000a00001087983 */ /* 0x001f680000300800 */
[----:B------:R-:W5:Y:S04]  /*106d0*/  LDL.LU R9, [R1+0xa4] ;  /* 0x0000a40001097983 */ /* 0x000f680000300800 */
[----:B------:R-:W2:Y:S04]  /*106e0*/  LDL.LU R10, [R1+0xa8] ;  /* 0x0000a800010a7983 */ /* 0x000ea80000300800 */
[----:B------:R-:W2:Y:S04]  /*106f0*/  LDL.LU R11, [R1+0xac] ;  /* 0x0000ac00010b7983 */ /* 0x000ea80000300800 */
[----:B--2---:R0:W-:Y:S04]  /*10700*/  STL.64 [R1+0x3068], R10 ;  /* 0x0030680a01007387 */ /* 0x0041e80000100a00 */
[----:B-----5:R1:W-:Y:S01]  /*10710*/  STL.64 [R1+0x3060], R8 ;  /* 0x0030600801007387 */ /* 0x0203e20000100a00 */
[----:B0-----:R-:W-:Y:S01]  /*10720*/  MOV R10, R28 ;  /* 0x0000001c000a7202 */ /* 0x001fe20000000f00 */
[----:B------:R-:W-:-:S02]  /*10730*/  IMAD.MOV.U32 R11, RZ, RZ, R29 ;  /* 0x000000ffff0b7224 */ /* 0x000fc400078e001d */
[----:B-1----:R-:W-:Y:S01]  /*10740*/  IMAD.MOV.U32 R8, RZ, RZ, R2 ;  /* 0x000000ffff087224 */ /* 0x002fe200078e0002 */
[----:B------:R-:W-:Y:S01]  /*10750*/  MOV R9, R3 ;  /* 0x0000000300097202 */ /* 0x000fe20000000f00 */
[----:B------:R-:W2:Y:S04]  /*10760*/  LDL.LU R2, [R1+0x312c] ;  /* 0x00312c0001027983 */ /* 0x000ea80000300800 */
[----:B------:R-:W5:Y:S04]  /*10770*/  LDL.LU R3, [R1+0x3128] ;  /* 0x0031280001037983 */ /* 0x000f680000300800 */
[----:B------:R-:W2:Y:S04]  /*10780*/  LDL.LU R28, [R1+0x3124] ;  /* 0x00312400011c7983 */ /* 0x000ea80000300800 */
[----:B------:R-:W2:Y:S04]  /*10790*/  LDL.LU R29, [R1+0x3120] ;  /* 0x00312000011d7983 */ /* 0x000ea80000300800 */
[----:B------:R-:W-:Y:S04]  /*107a0*/  STL.64 [R1+0x3080], R10 ;  /* 0x0030800a01007387 */ /* 0x000fe80000100a00 */
[----:B------:R0:W-:Y:S04]  /*107b0*/  STL.64 [R1+0x3078], R8 ;  /* 0x0030780801007387 */ /* 0x0001e80000100a00 */
[----:B0-----:R-:W2:Y:S04]  /*107c0*/  LDL.LU R8, [R1+0x190] ;  /* 0x0001900001087983 */ /* 0x001ea80000300800 */
[----:B------:R-:W2:Y:S04]  /*107d0*/  LDL.LU R9, [R1+0x194] ;  /* 0x0001940001097983 */ /* 0x000ea80000300800 */
[----:B------:R-:W2:Y:S04]  /*107e0*/  LDL.LU R10, [R1+0x198] ;  /* 0x00019800010a7983 */ /* 0x000ea80000300800 */
[----:B------:R-:W2:Y:S01]  /*107f0*/  LDL.LU R11, [R1+0x19c] ;  /* 0x00019c00010b7983 */ /* 0x000ea20000300800 */
[C---:B------:R-:W-:Y:S03]  /*10800*/  HMMA.16816.F32.BF16 R20, R24.reuse, R22, R12 ;  /* 0x000000161814723c */ /* 0x040fe6000004180c */
[----:B--2---:R-:W-:Y:S04]  /*10810*/  STL.64 [R1+0x30a0], R10 ;  /* 0x0030a00a01007387 */ /* 0x004fe80000100a00 */
[----:B------:R0:W-:Y:S04]  /*10820*/  STL.64 [R1+0x3098], R8 ;  /* 0x0030980801007387 */ /* 0x0001e80000100a00 */
[----:B0-----:R-:W2:Y:S04]  /*10830*/  LDL.LU.64 R8, [R1+0x20] ;  /* 0x0000200001087983 */ /* 0x001ea80000300a00 */
[----:B------:R-:W2:Y:S04]  /*10840*/  LDL.LU.64 R14, [R1+0x3118] ;  /* 0x00311800010e7983 */ /* 0x000ea80000300a00 */
[----:B------:R-:W2:Y:S04]  /*10850*/  LDL.LU.64 R12, [R1+0x3110] ;  /* 0x00311000010c7983 */ /* 0x000ea80000300a00 */
[----:B------:R-:W-:Y:S04]  /*10860*/  STL.64 [R1+0x160], R20 ;  /* 0x0001601401007387 */ /* 0x000fe80000100a00 */
[----:B------:R0:W-:Y:S04]  /*10870*/  STL.64 [R1+0x168], R22 ;  /* 0x0001681601007387 */ /* 0x0001e80000100a00 */
[----:B0-----:R-:W2:Y:S02]  /*10880*/  LDL.LU.64 R22, [R1+0x3108] ;  /* 0x0031080001167983 */ /* 0x001ea40000300a00 */
[C---:B--2---:R-:W-:Y:S02]  /*10890*/  HMMA.16816.F32.BF16 R20, R24.reuse, R22, R12 ;  /* 0x000000161814723c */ /* 0x044fe4000004180c */
[----:B------:R-:W2:Y:S04]  /*108a0*/  LDL.LU.64 R14, [R1+0x3100] ;  /* 0x00310000010e7983 */ /* 0x000ea80000300a00 */
[----:B------:R-:W2:Y:S11]  /*108b0*/  LDL.LU.64 R12, [R1+0x30f8] ;  /* 0x0030f800010c7983 */ /* 0x000eb60000300a00 */
[----:B------:R-:W-:Y:S06]  /*108c0*/  @!UPT UIADD3 URZ, URZ, URZ, URZ ;  /* 0x0000003f3f3ff290 */ /* 0x000fec000fffe03f */
[----:B------:R-:W-:Y:S04]  /*108d0*/  STL.64 [R1+0x150], R20 ;  /* 0x0001501401007387 */ /* 0x000fe80000100a00 */
[----:B------:R0:W-:Y:S04]  /*108e0*/  STL.64 [R1+0x158], R22 ;  /* 0x0001581601007387 */ /* 0x0001e80000100a00 */
[----:B0-----:R-:W2:Y:S02]  /*108f0*/  LDL.LU.64 R22, [R1+0x30f0] ;  /* 0x0030f00001167983 */ /* 0x001ea40000300a00 */
[----:B--2---:R-:W-:Y:S02]  /*10900*/  HMMA.16816.F32.BF16 R24, R24, R22, R12 ;  /* 0x000000161818723c */ /* 0x004fe4000004180c */
[----:B------:R-:W4:Y:S04]  /*10910*/  LDL.LU.64 R14, [R1+0x30e8] ;  /* 0x0030e800010e7983 */ /* 0x000f280000300a00 */
[----:B------:R-:W4:Y:S04]  /*10920*/  LDL.LU.64 R12, [R1+0x30e0] ;  /* 0x0030e000010c7983 */ /* 0x000f280000300a00 */
[----:B------:R-:W4:Y:S04]  /*10930*/  LDL.LU.64 R22, [R1+0x30d8] ;  /* 0x0030d80001167983 */ /* 0x000f280000300a00 */
[----:B------:R-:W4:Y:S09]  /*10940*/  LDL.LU.64 R20, [R1+0x30d0] ;  /* 0x0030d00001147983 */ /* 0x000f320000300a00 */
[----:B------:R-:W-:Y:S04]  /*10950*/  STL.64 [R1+0xd0], R24 ;  /* 0x0000d01801007387 */ /* 0x000fe80000100a00 */
[----:B------:R-:W-:Y:S01]  /*10960*/  STL.64 [R1+0xd8], R26 ;  /* 0x0000d81a01007387 */ /* 0x000fe20000100a00 */
[----:B----4-:R-:W-:Y:S11]  /*10970*/  HMMA.16816.F32.BF16 R12, R20, R4, R12 ;  /* 0x00000004140c723c */ /* 0x010ff6000004180c */
[----:B------:R-:W-:Y:S11]  /*10980*/  @!UPT UIADD3 URZ, URZ, URZ, URZ ;  /* 0x0000003f3f3ff290 */ /* 0x000ff6000fffe03f */
[----:B------:R-:W-:Y:S01]  /*10990*/  @!UPT UIADD3 URZ, URZ, URZ, URZ ;  /* 0x0000003f3f3ff290 */ /* 0x000fe2000fffe03f */
[----:B------:R0:W-:Y:S04]  /*109a0*/  STL.64 [R1+0x140], R12 ;  /* 0x0001400c01007387 */ /* 0x0001e80000100a00 */
[----:B------:R1:W-:Y:S04]  /*109b0*/  STL.64 [R1+0x148], R14 ;  /* 0x0001480e01007387 */ /* 0x0003e80000100a00 */
[----:B0-----:R-:W2:Y:S01]  /*109c0*/  LDL.LU.64 R12, [R1+0x30c8] ;  /* 0x0030c800010c7983 */ /* 0x001ea20000300a00 */
[----:B-1----:R-:W-:Y:S01]  /*109d0*/  MOV R15, R4 ;  /* 0x00000004000f7202 */ /* 0x002fe20000000f00 */
[----:B------:R-:W-:-:S02]  /*109e0*/  IMAD.MOV.U32 R14, RZ, RZ, R5 ;  /* 0x000000ffff0e7224 */ /* 0x000fc400078e0005 */
[----:B------:R-:W3:Y:S04]  /*109f0*/  LDL.LU.64 R6, [R1+0x30c0] ;  /* 0x0030c00001067983 */ /* 0x000ee80000300a00 */
[----:B------:R-:W3:Y:S02]  /*10a00*/  LDL.LU.64 R4, [R1+0x30b8] ;  /* 0x0030b80001047983 */ /* 0x000ee40000300a00 */
[----:B---3--:R-:W-:Y:S11]  /*10a10*/  HMMA.16816.F32.BF16 R4, R20, R16, R4 ;  /* 0x000000101404723c */ /* 0x008ff60000041804 */
[----:B------:R-:W-:Y:S11]  /*10a20*/  @!UPT UIADD3 URZ, URZ, URZ, URZ ;  /* 0x0000003f3f3ff290 */ /* 0x000ff6000fffe03f */
[----:B------:R-:W-:Y:S01]  /*10a30*/  @!UPT UIADD3 URZ, URZ, URZ, URZ ;  /* 0x0000003f3f3ff290 */ /* 0x000fe2000fffe03f */
[----:B------:R0:W-:Y:S04]  /*10a40*/  STL.64 [R1+0x130], R4 ;  /* 0x0001300401007387 */ /* 0x0001e80000100a00 */
[----:B------:R1:W-:Y:S04]  /*10a50*/  STL.64 [R1+0x138], R6 ;  /* 0x0001380601007387 */ /* 0x0003e80000100a00 */
[----:B------:R-:W3:Y:S01]  /*10a60*/  LDL.LU.64 R18, [R1+0x30b0] ;  /* 0x0030b00001127983 */ /* 0x000ee20000300a00 */
[----:B0-----:R-:W-:Y:S02]  /*10a70*/  MOV R5, R16 ;  /* 0x0000001000057202 */ /* 0x001fe40000000f00 */
[----:B------:R-:W-:-:S02]  /*10a80*/  MOV R4, R17 ;  /* 0x0000001100047202 */ /* 0x000fc40000000f00 */
[----:B------:R-:W3:Y:S01]  /*10a90*/  LDL.LU.64 R16, [R1+0x30a8] ;  /* 0x0030a80001107983 */ /* 0x000ee20000300a00 */
[----:B------:R-:W-:Y:S01]  /*10aa0*/  MOV R24, R29 ;  /* 0x0000001d00187202 */ /* 0x000fe20000000f00 */
[----:B-1----:R-:W-:Y:S01]  /*10ab0*/  IMAD.MOV.U32 R7, RZ, RZ, R8 ;  /* 0x000000ffff077224 */ /* 0x002fe200078e0008 */
[----:B------:R-:W-:Y:S01]  /*10ac0*/  MOV R25, R28 ;  /* 0x0000001c00197202 */ /* 0x000fe20000000f00 */
[----:B------:R-:W4:Y:S01]  /*10ad0*/  LDL.LU.64 R10, [R1+0x30a0] ;  /* 0x0030a000010a7983 */ /* 0x000f220000300a00 */
[----:B------:R-:W-:Y:S01]  /*10ae0*/  MOV R6, R9 ;  /* 0x0000000900067202 */ /* 0x000fe20000000f00 */
[----:B---3--:R-:W-:Y:S02]  /*10af0*/  HMMA.16816.F32.BF16 R16, R20, R8, R16 ;  /* 0x000000081410723c */ /* 0x008fe40000041810 */
[----:B------:R-:W4:Y:S11]  /*10b00*/  LDL.LU.64 R8, [R1+0x3098] ;  /* 0x0030980001087983 */ /* 0x000f360000300a00 */
[----:B------:R-:W-:Y:S11]  /*10b10*/  @!UPT UIADD3 URZ, URZ, URZ, URZ ;  /* 0x0000003f3f3ff290 */ /* 0x000ff6000fffe03f */
[----:B------:R-:W-:Y:S01]  /*10b20*/  MOV R29, R16 ;  /* 0x00000010001d7202 */ /* 0x000fe20000000f00 */
[----:B------:R-:W-:Y:S02]  /*10b30*/  IMAD.MOV.U32 R28, RZ, RZ, R17 ;  /* 0x000000ffff1c7224 */ /* 0x000fe400078e0011 */
[----:B------:R-:W3:Y:S01]  /*10b40*/  LDL.LU.64 R16, [R1+0x3090] ;  /* 0x0030900001107983 */ /* 0x000ee20000300a00 */
[----:B-----5:R-:W-:Y:S01]  /*10b50*/  IMAD.MOV.U32 R26, RZ, RZ, R3 ;  /* 0x000000ffff1a7224 */ /* 0x020fe200078e0003 */
[----:B------:R-:W-:-:S07]  /*10b60*/  MOV R27, R2 ;  /* 0x00000002001b7202 */ /* 0x000fce0000000f00 */
[C---:B---3--:R-:W-:Y:S11]  /*10b70*/  HMMA.16816.F32.BF16 R24, R20.reuse, R16, R24 ;  /* 0x000000101418723c */ /* 0x048ff60000041818 */
[----:B------:R-:W-:Y:S11]  /*10b80*/  @!UPT UIADD3 URZ, URZ, URZ, URZ ;  /* 0x0000003f3f3ff290 */ /* 0x000ff6000fffe03f */
[----:B------:R-:W-:Y:S01]  /*10b90*/  @!UPT UIADD3 URZ, URZ, URZ, URZ ;  /* 0x0000003f3f3ff290 */ /* 0x000fe2000fffe03f */
[----:B------:R-:W-:Y:S04]  /*10ba0*/  STL.64 [R1+0x110], R24 ;  /* 0x0001101801007387 */ /* 0x000fe80000100a00 */
[----:B------:R0:W-:Y:S02]  /*10bb0*/  STL.64 [R1+0x118], R26 ;  /* 0x0001181a01007387 */ /* 0x0001e40000100a00 */
[----:B0-----:R-:W-:Y:S01]  /*10bc0*/  IMAD.MOV.U32 R27, RZ, RZ, R16 ;  /* 0x000000ffff1b7224 */ /* 0x001fe200078e0010 */
[----:B------:R-:W-:Y:S02]  /*10bd0*/  MOV R26, R17 ;  /* 0x00000011001a7202 */ /* 0x000fe40000000f00 */
[----:B------:R-:W4:Y:S02]  /*10be0*/  LDL.LU.64 R16, [R1+0x3088] ;  /* 0x0030880001107983 */ /* 0x000f240000300a00 */
[----:B----4-:R-:W-:Y:S01]  /*10bf0*/  HMMA.16816.F32.BF16 R8, R20, R16, R8 ;  /* 0x000000101408723c */ /* 0x010fe20000041808 */
[----:B------:R-:W-:Y:S01]  /*10c00*/  MOV R25, R16 ;  /* 0x0000001000197202 */ /* 0x000fe20000000f00 */
[----:B------:R-:W-:Y:S11]  /*10c10*/  IMAD.MOV.U32 R24, RZ, RZ, R17 ;  /* 0x000000ffff187224 */ /* 0x000ff600078e0011 */
[----:B------:R-:W-:Y:S10]  /*10c20*/  @!UPT UIADD3 URZ, URZ, URZ, URZ ;  /* 0x0000003f3f3ff290 */ /* 0x000ff4000fffe03f */
[----:B------:R-:W-:Y:S04]  /*10c30*/  STL.64 [R1+0x100], R8 ;  /* 0x0001000801007387 */ /* 0x000fe80000100a00 */
[----:B------:R0:W-:Y:S04]  /*10c40*/  STL.64 [R1+0x108], R10 ;  /* 0x0001080a01007387 */ /* 0x0001e80000100a00 */
[----:B0-----:R-:W3:Y:S04]  /*10c50*/  LDL.LU.64 R10, [R1+0x3080] ;  /* 0x00308000010a7983 */ /* 0x001ee80000300a00 */
[----:B------:R-:W3:Y:S04]  /*10c60*/  LDL.LU.64 R8, [R1+0x3078] ;  /* 0x0030780001087983 */ /* 0x000ee80000300a00 */
[----:B------:R-:W3:Y:S04]  /*10c70*/  LDL.LU.64 R16, [R1+0x3070] ;  /* 0x0030700001107983 */ /* 0x000ee80000300a00 */
[----:B------:R0:W-:Y:S02]  /*10c80*/  STL.64 [R1+0x2ff0], R24 ;  /* 0x002ff01801007387 */ /* 0x0001e40000100a00 */
[----:B0-----:R-:W-:-:S02]  /*10c90*/  MOV R24, R7 ;  /* 0x0000000700187202 */ /* 0x001fc40000000f00 */
[----:B------:R-:W-:-:S05]  /*10ca0*/  MOV R25, R6 ;  /* 0x0000000600197202 */ /* 0x000fca0000000f00 */
[----:B------:R0:W-:Y:S02]  /*10cb0*/  STL.64 [R1+0x3008], R24 ;  /* 0x0030081801007387 */ /* 0x0001e40000100a00 */
[----:B0-----:R-:W-:Y:S01]  /*10cc0*/  IMAD.MOV.U32 R24, RZ, RZ, R5 ;  /* 0x000000ffff187224 */ /* 0x001fe200078e0005 */
[----:B------:R-:W-:Y:S02]  /*10cd0*/  MOV R25, R4 ;  /* 0x0000000400197202 */ /* 0x000fe40000000f00 */
[----:B------:R-:W4:Y:S04]  /*10ce0*/  LDL.LU R4, [R1+0x90] ;  /* 0x0000900001047983 */ /* 0x000f280000300800 */
[----:B------:R-:W4:Y:S04]  /*10cf0*/  LDL.LU R5, [R1+0x94] ;  /* 0x0000940001057983 */ /* 0x000f280000300800 */
[----:B------:R-:W4:Y:S04]  /*10d00*/  LDL.LU R6, [R1+0x98] ;  /* 0x0000980001067983 */ /* 0x000f280000300800 */
[----:B------:R-:W4:Y:S04]  /*10d10*/  LDL.LU R7, [R1+0x9c] ;  /* 0x00009c0001077983 */ /* 0x000f280000300800 */
[----:B------:R-:W-:Y:S01]  /*10d20*/  STL.64 [R1+0x3018], R24 ;  /* 0x0030181801007387 */ /* 0x000fe20000100a00 */
[----:B---3--:R-:W-:Y:S11]  /*10d30*/  HMMA.16816.F32.BF16 R8, R20, R16, R8 ;  /* 0x000000101408723c */ /* 0x008ff60000041808 */
[----:B------:R-:W-:Y:S11]  /*10d40*/  @!UPT UIADD3 URZ, URZ, URZ, URZ ;  /* 0x0000003f3f3ff290 */ /* 0x000ff6000fffe03f */
[----:B------:R-:W-:Y:S01]  /*10d50*/  @!UPT UIADD3 URZ, URZ, URZ, URZ ;  /* 0x0000003f3f3ff290 */ /* 0x000fe2000fffe03f */
[----:B------:R-:W-:Y:S04]  /*10d60*/  STL.64 [R1+0xf0], R8 ;  /* 0x0000f00801007387 */ /* 0x000fe80000100a00 */
[----:B------:R0:W-:Y:S04]  /*10d70*/  STL.64 [R1+0xf8], R10 ;  /* 0x0000f80a01007387 */ /* 0x0001e80000100a00 */
[----:B0-----:R-:W2:Y:S04]  /*10d80*/  LDL.LU.64 R10, [R1+0x3068] ;  /* 0x00306800010a7983 */ /* 0x001ea80000300a00 */
[----:B------:R-:W2:Y:S01]  /*10d90*/  LDL.LU.64 R8, [R1+0x3060] ;  /* 0x0030600001087983 */ /* 0x000ea20000300a00 */
[----:B------:R-:W-:-:S02]  /*10da0*/  MOV R3, R18 ;  /* 0x0000001200037202 */ /* 0x000fc40000000f00 */
[----:B------:R-:W-:Y:S01]  /*10db0*/  MOV R2, R19 ;  /* 0x0000001300027202 */ /* 0x000fe20000000f00 */
[----:B------:R-:W-:Y:S01]  /*10dc0*/  IMAD.MOV.U32 R25, RZ, RZ, R14 ;  /* 0x000000ffff197224 */ /* 0x000fe200078e000e */
[----:B------:R-:W-:Y:S01]  /*10dd0*/  MOV R24, R15 ;  /* 0x0000000f00187202 */ /* 0x000fe20000000f00 */
[----:B--2---:R-:W-:Y:S11]  /*10de0*/  HMMA.16816.F32.BF16 R8, R20, R12, R8 ;  /* 0x0000000c1408723c */ /* 0x004ff60000041808 */
[----:B------:R-:W-:Y:S11]  /*10df0*/  @!UPT UIADD3 URZ, URZ, URZ, URZ ;  /* 0x0000003f3f3ff290 */ /* 0x000ff6000fffe03f */
[----:B------:R-:W-:Y:S01]  /*10e00*/  @!UPT UIADD3 URZ, URZ, URZ, URZ ;  /* 0x0000003f3f3ff290 */ /* 0x000fe2000fffe03f */
[----:B------:R0:W-:Y:S01]  /*10e10*/  STL.64 [R1+0xe0], R8 ;  /* 0x0000e00801007387 */ /* 0x0001e20000100a00 */
[----:B------:R-:W-:Y:S02]  /*10e20*/  MOV R18, R10 ;  /* 0x0000000a00127202 */ /* 0x000fe40000000f00 */
[----:B------:R-:W-:Y:S02]  /*10e30*/  MOV R19, R11 ;  /* 0x0000000b00137202 */ /* 0x000fe40000000f00 */
[----:B------:R-:W2:Y:S04]  /*10e40*/  LDL.LU.64 R10, [R1+0x3058] ;  /* 0x00305800010a7983 */ /* 0x000ea80000300a00 */
[----:B0-----:R-:W3:Y:S04]  /*10e50*/  LDL.LU.64 R8, [R1+0x3050] ;  /* 0x0030500001087983 */ /* 0x001ee80000300a00 */
[----:B------:R0:W-:Y:S04]  /*10e60*/  STL.64 [R1+0x3010], R12 ;  /* 0x0030100c01007387 */ /* 0x0001e80000100a00 */
[----:B0-----:R-:W5:Y:S04]  /*10e70*/  LDL.LU R12, [R1+0x70] ;  /* 0x00007000010c7983 */ /* 0x001f680000300800 */
[----:B------:R-:W5:Y:S04]  /*10e80*/  LDL.LU R13, [R1+0x74] ;  /* 0x00007400010d7983 */ /* 0x000f680000300800 */
[----:B------:R-:W2:Y:S04]  /*10e90*/  LDL.LU R14, [R1+0x78] ;  /* 0x00007800010e7983 */ /* 0x000ea80000300800 */
[----:B------:R-:W2:Y:S04]  /*10ea0*/  LDL.LU R15, [R1+0x7c] ;  /* 0x00007c00010f7983 */ /* 0x000ea80000300800 */
[----:B--2---:R-:W-:Y:S04]  /*10eb0*/  STL.64 [R1+0x3028], R14 ;  /* 0x0030280e01007387 */ /* 0x004fe80000100a00 */
[----:B-----5:R0:W-:Y:S04]  /*10ec0*/  STL.64 [R1+0x3020], R12 ;  /* 0x0030200c01007387 */ /* 0x0201e80000100a00 */
[----:B0-----:R-:W2:Y:S04]  /*10ed0*/  LDL.LU R12, [R1+0x80] ;  /* 0x00008000010c7983 */ /* 0x001ea80000300800 */
[----:B------:R-:W2:Y:S04]  /*10ee0*/  LDL.LU R13, [R1+0x84] ;  /* 0x00008400010d7983 */ /* 0x000ea80000300800 */
[----:B------:R-:W2:Y:S04]  /*10ef0*/  LDL.LU R14, [R1+0x88] ;  /* 0x00008800010e7983 */ /* 0x000ea80000300800 */
[----:B------:R-:W2:Y:S04]  /*10f00*/  LDL.LU R15, [R1+0x8c] ;  /* 0x00008c00010f7983 */ /* 0x000ea80000300800 */
[----:B------:R-:W-:Y:S04]  /*10f10*/  STL [R1+0x2f74], R19 ;  /* 0x002f741301007387 */ /* 0x000fe80000100800 */
[----:B------:R-:W-:Y:S04]  /*10f20*/  STL [R1+0x2f70], R18 ;  /* 0x002f701201007387 */ /* 0x000fe80000100800 */
[----:B------:R3:W-:Y:S02]  /*10f30*/  STL.64 [R1+0x2fe8], R16 ;  /* 0x002fe81001007387 */ /* 0x0007e40000100a00 */
[----:B---3--:R-:W-:Y:S01]  /*10f40*/  IMAD.MOV.U32 R16, RZ, RZ, R8 ;  /* 0x000000ffff107224 */ /* 0x008fe200078e0008 */
[----:B------:R-:W-:Y:S01]  /*10f50*/  MOV R17, R9 ;  /* 0x0000000900117202 */ /* 0x000fe20000000f00 */
[----:B------:R-:W4:Y:S04]  /*10f60*/  LDL.LU R8, [R1+0x304c] ;  /* 0x00304c0001087983 */ /* 0x000f280000300800 */
[----:B------:R-:W4:Y:S01]  /*10f70*/  LDL.LU R9, [R1+0x3048] ;  /* 0x0030480001097983 */ /* 0x000f220000300800 */
[----:B------:R-:W-:Y:S01]  /*10f80*/  MOV R18, R10 ;  /* 0x0000000a00127202 */ /* 0x000fe20000000f00 */
[----:B------:R-:W-:-:S02]  /*10f90*/  IMAD.MOV.U32 R19, RZ, RZ, R11 ;  /* 0x000000ffff137224 */ /* 0x000fc400078e000b */
[----:B------:R-:W3:Y:S04]  /*10fa0*/  LDL.LU R10, [R1+0x3044] ;  /* 0x00304400010a7983 */ /* 0x000ee80000300800 */
[----:B------:R-:W3:Y:S04]  /*10fb0*/  LDL.LU R11, [R1+0x3040] ;  /* 0x00304000010b7983 */ /* 0x000ee80000300800 */
[----:B------:R-:W-:Y:S04]  /*10fc0*/  STL.64 [R1+0x3000], R18 ;  /* 0x0030001201007387 */ /* 0x000fe80000100a00 */
[----:B------:R0:W-:Y:S04]  /*10fd0*/  STL.64 [R1+0x2ff8], R16 ;  /* 0x002ff81001007387 */ /* 0x0001e80000100a00 */
[----:B0-----:R-:W5:Y:S04]  /*10fe0*/  LDL.LU R16, [R1+0x60] ;  /* 0x0000600001107983 */ /* 0x001f680000300800 */
[----:B------:R-:W5:Y:S04]  /*10ff0*/  LDL.LU R17, [R1+0x64] ;  /* 0x0000640001117983 */ /* 0x000f680000300800 */
[----:B------:R-:W5:Y:S04]  /*11000*/  LDL.LU R18, [R1+0x68] ;  /* 0x0000680001127983 */ /* 0x000f680000300800 */
[----:B------:R-:W5:Y:S01]  /*11010*/  LDL.LU R19, [R1+0x6c] ;  /* 0x00006c0001137983 */ /* 0x000f620000300800 */
[----:B----4-:R-:W-:Y:S03]  /*11020*/  HMMA.16816.F32.BF16 R20, R20, R8, R4 ;  /* 0x000000081414723c */ /* 0x010fe60000041804 */
[----:B------:R-:W2:Y:S04]  /*11030*/  LDL.LU.64 R6, [R1+0x3038] ;  /* 0x0030380001067983 */ /* 0x000ea80000300a00 */
[----:B------:R-:W2:Y:S11]  /*11040*/  LDL.LU.64 R4, [R1+0x3030] ;  /* 0x0030300001047983 */ /* 0x000eb60000300a00 */
[----:B------:R-:W-:Y:S05]  /*11050*/  @!UPT UIADD3 URZ, URZ, URZ, URZ ;  /* 0x0000003f3f3ff290 */ /* 0x000fea000fffe03f */
[----:B------:R0:W-:Y:S02]  /*11060*/  STL.64 [R1+0xc0], R20 ;  /* 0x0000c01401007387 */ /* 0x0001e40000100a00 */
[----:B0-----:R-:W-:Y:S02]  /*11070*/  MOV R20, R27 ;  /* 0x0000001b00147202 */ /* 0x001fe40000000f00 */
[----:B------:R-:W-:Y:S01]  /*11080*/  MOV R21, R26 ;  /* 0x0000001a00157202 */ /* 0x000fe20000000f00 */
[----:B------:R-:W-:Y:S04]  /*11090*/  STL.64 [R1+0xc8], R22 ;  /* 0x0000c81601007387 */ /* 0x000fe80000100a00 */
[----:B---3--:R-:W-:Y:S04]  /*110a0*/  STL.64 [R1+0x2fe0], R10 ;  /* 0x002fe00a01007387 */ /* 0x008fe80000100a00 */
[----:B------:R0:W-:Y:S04]  /*110b0*/  STL.64 [R1+0x2fd8], R8 ;  /* 0x002fd80801007387 */ /* 0x0001e80000100a00 */
[----:B0-----:R-:W3:Y:S04]  /*110c0*/  LDL.LU R8, [R1+0x50] ;  /* 0x0000500001087983 */ /* 0x001ee80000300800 */
[----:B------:R-:W3:Y:S04]  /*110d0*/  LDL.LU R9, [R1+0x54] ;  /* 0x0000540001097983 */ /* 0x000ee80000300800 */
[----:B------:R-:W3:Y:S04]  /*110e0*/  LDL.LU R10, [R1+0x58] ;  /* 0x00005800010a7983 */ /* 0x000ee80000300800 */
[----:B------:R-:W3:Y:S01]  /*110f0*/  LDL.LU R11, [R1+0x5c] ;  /* 0x00005c00010b7983 */ /* 0x000ee20000300800 */
[C---:B--2---:R-:W-:Y:S03]  /*11100*/  HMMA.16816.F32.BF16 R24, R4.reuse, R24, R12 ;  /* 0x000000180418723c */ /* 0x044fe6000004180c */
[----:B------:R-:W2:Y:S04]  /*11110*/  LDL.LU.64 R14, [R1+0x3028] ;  /* 0x00302800010e7983 */ /* 0x000ea80000300a00 */
[----:B------:R-:W2:Y:S11]  /*11120*/  LDL.LU.64 R12, [R1+0x3020] ;  /* 0x00302000010c7983 */ /* 0x000eb60000300a00 */
[----:B------:R-:W-:Y:S05]  /*11130*/  @!UPT UIADD3 URZ, URZ, URZ, URZ ;  /* 0x0000003f3f3ff290 */ /* 0x000fea000fffe03f */
[----:B------:R0:W-:Y:S04]  /*11140*/  STL.64 [R1+0xb0], R24 ;  /* 0x0000b01801007387 */ /* 0x0001e80000100a00 */
[----:B------:R2:W-:Y:S04]  /*11150*/  STL.64 [R1+0xb8], R26 ;  /* 0x0000b81a01007387 */ /* 0x0005e80000100a00 */
[----:B0-----:R-:W2:Y:S02]  /*11160*/  LDL.LU.64 R24, [R1+0x3018] ;  /* 0x0030180001187983 */ /* 0x001ea40000300a00 */
[----:B--2---:R-:W-:Y:S02]  /*11170*/  HMMA.16816.F32.BF16 R24, R4, R24, R12 ;  /* 0x000000180418723c */ /* 0x004fe4000004180c */
[----:B------:R-:W2:Y:S11]  /*11180*/  LDL.LU.64 R12, [R1+0x3010] ;  /* 0x00301000010c7983 */ /* 0x000eb60000300a00 */
[----:B------:R-:W-:Y:S10]  /*11190*/  @!UPT UIADD3 URZ, URZ, URZ, URZ ;  /* 0x0000003f3f3ff290 */ /* 0x000ff4000fffe03f */
[----:B------:R0:W-:Y:S04]  /*111a0*/  STL.64 [R1+0xa0], R24 ;  /* 0x0000a01801007387 */ /* 0x0001e80000100a00 */
[----:B0-----:R-:W5:Y:S01]  /*111b0*/  LDL.LU.64 R24, [R1+0x3008] ;  /* 0x0030080001187983 */ /* 0x001f620000300a00 */
[----:B------:R-:W-:Y:S01]  /*111c0*/  IMAD.MOV.U32 R14, RZ, RZ, R26 ;  /* 0x000000ffff0e7224 */ /* 0x000fe200078e001a */
[----:B------:R-:W-:-:S05]  /*111d0*/  MOV R15, R27 ;  /* 0x0000001b000f7202 */ /* 0x000fca0000000f00 */
[----:B------:R-:W-:Y:S04]  /*111e0*/  STL [R1+0x2f5c], R15 ;  /* 0x002f5c0f01007387 */ /* 0x000fe80000100800 */
[----:B------:R-:W-:Y:S01]  /*111f0*/  STL [R1+0x2f58], R14 ;  /* 0x002f580e01007387 */ /* 0x000fe20000100800 */
[C---:B---3--:R-:W-:Y:S03]  /*11200*/  HMMA.16816.F32.BF16 R8, R4.reuse, R20, R8 ;  /* 0x000000140408723c */ /* 0x048fe60000041808 */
[----:B------:R-:W0:Y:S05]  /*11210*/  LDSM.16.MT88.4 R20, [R0+0x6000] ;  /* 0x006000000014783b */ /* 0x000e2a0000004200 */
[----:B-----5:R-:W-:Y:S01]  /*11220*/  HMMA.16816.F32.BF16 R24, R4, R24, R16 ;  /* 0x000000180418723c */ /* 0x020fe20000041810 */
[----:B------:R-:W3:Y:S04]  /*11230*/  LDL.LU.64 R18, [R1+0x3000] ;  /* 0x0030000001127983 */ /* 0x000ee80000300a00 */
[----:B------:R-:W3:Y:S11]  /*11240*/  LDL.LU.64 R16, [R1+0x2ff8] ;  /* 0x002ff80001107983 */ /* 0x000ef60000300a00 */
[----:B------:R-:W-:Y:S07]  /*11250*/  @!UPT UIADD3 URZ, URZ, URZ, URZ ;  /* 0x0000003f3f3ff290 */ /* 0x000fee000fffe03f */
[----:B------:R1:W-:Y:S04]  /*11260*/  STL.64 [R1+0x90], R24 ;  /* 0x0000901801007387 */ /* 0x0003e80000100a00 */
[----:B------:R-:W-:Y:S04]  /*11270*/  STL.64 [R1+0x98], R26 ;  /* 0x0000981a01007387 */ /* 0x000fe80000100a00 */
[----:B-1----:R-:W4:Y:S01]  /*11280*/  LDL.LU.64 R24, [R1+0x2ff0] ;  /* 0x002ff00001187983 */ /* 0x002f220000300a00 */
[----:B------:R-:W-:-:S03]  /*11290*/  MOV R15, R10 ;  /* 0x0000000a000f7202 */ /* 0x000fc60000000f00 */
[----:B------:R1:W-:Y:S01]  /*112a0*/  STL.64 [R1+0x80], R8 ;  /* 0x0000800801007387 */ /* 0x0003e20000100a00 */
[----:B------:R-:W-:-:S03]  /*112b0*/  IMAD.MOV.U32 R14, RZ, RZ, R11 ;  /* 0x000000ffff0e7224 */ /* 0x000fc600078e000b */
[----:B-1----:R-:W2:Y:S04]  /*112c0*/  LDL.LU R8, [R1+0x150] ;  /* 0x0001500001087983 */ /* 0x002ea80000300800 */
[----:B------:R-:W2:Y:S04]  /*112d0*/  LDL.LU R9, [R1+0x154] ;  /* 0x0001540001097983 */ /* 0x000ea80000300800 */
[----:B------:R-:W2:Y:S04]  /*112e0*/  LDL.LU R10, [R1+0x158] ;  /* 0x00015800010a7983 */ /* 0x000ea80000300800 */
[----:B------:R-:W2:Y:S04]  /*112f0*/  LDL.LU R11, [R1+0x15c] ;  /* 0x00015c00010b7983 */ /* 0x000ea80000300800 */
[----:B0-----:R-:W-:Y:S04]  /*11300*/  STL.64 [R1+0x2fd0], R22 ;  /* 0x002fd01601007387 */ /* 0x001fe80000100a00 */
[----:B------:R4:W-:Y:S04]  /*11310*/  STL.64 [R1+0x2fc8], R20 ;  /* 0x002fc81401007387 */ /* 0x0009e80000100a00 */
[----:B------:R-:W-:Y:S01]  /*11320*/  STL [R1+0x2f78], R0 ;  /* 0x002f780001007387 */ /* 0x000fe20000100800 */
[----:B----4-:R-:W-:-:S02]  /*11330*/  MOV R20, R25 ;  /* 0x0000001900147202 */ /* 0x010fc40000000f00 */
[----:B------:R-:W-:Y:S02]  /*11340*/  MOV R21, R24 ;  /* 0x0000001800157202 */ /* 0x000fe40000000f00 */
[----:B------:R-:W0:Y:S05]  /*11350*/  LDSM.16.MT88.4 R24, [R0+0x6100] ;  /* 0x006100000018783b */ /* 0x000e2a0000004200 */
[C---:B---3--:R-:W-:Y:S01]  /*11360*/  HMMA.16816.F32.BF16 R20, R4.reuse, R20, R16 ;  /* 0x000000140414723c */ /* 0x048fe20000041810 */
[----:B0-----:R-:W-:Y:S04]  /*11370*/  STL.64 [R1+0x2f40], R26 ;  /* 0x002f401a01007387 */ /* 0x001fe80000100a00 */
[----:B------:R0:W-:Y:S04]  /*11380*/  STL.64 [R1+0x2f38], R24 ;  /* 0x002f381801007387 */ /* 0x0001e80000100a00 */
[----:B0-----:R-:W3:Y:S04]  /*11390*/  LDL.LU R24, [R1+0x160] ;  /* 0x0001600001187983 */ /* 0x001ee80000300800 */
[----:B------:R-:W3:Y:S04]  /*113a0*/  LDL.LU R25, [R1+0x164] ;  /* 0x0001640001197983 */ /* 0x000ee80000300800 */
[----:B------:R-:W3:Y:S04]  /*113b0*/  LDL.LU R26, [R1+0x168] ;  /* 0x00016800011a7983 */ /* 0x000ee80000300800 */
[----:B------:R-:W3:Y:S04]  /*113c0*/  LDL.LU R27, [R1+0x16c] ;  /* 0x00016c00011b7983 */ /* 0x000ee80000300800 */
[----:B------:R-:W3:Y:S04]  /*113d0*/  LDL.LU.64 R16, [R1+0x2fe8] ;  /* 0x002fe80001107983 */ /* 0x000ee80000300a00 */
[----:B------:R0:W-:Y:S04]  /*113e0*/  STL.64 [R1+0x70], R20 ;  /* 0x0000701401007387 */ /* 0x0001e80000100a00 */
[----:B------:R1:W-:Y:S04]  /*113f0*/  STL.64 [R1+0x78], R22 ;  /* 0x0000781601007387 */ /* 0x0003e80000100a00 */
[----:B0-----:R-:W4:Y:S04]  /*11400*/  LDL.LU R20, [R1+0xd0] ;  /* 0x0000d00001147983 */ /* 0x001f280000300800 */
[----:B------:R-:W4:Y:S04]  /*11410*/  LDL.LU R21, [R1+0xd4] ;  /* 0x0000d40001157983 */ /* 0x000f280000300800 */
[----:B-1----:R-:W4:Y:S04]  /*11420*/  LDL.LU R22, [R1+0xd8] ;  /* 0x0000d80001167983 */ /* 0x002f280000300800 */
[----:B------:R-:W4:Y:S01]  /*11430*/  LDL.LU R23, [R1+0xdc] ;  /* 0x0000dc0001177983 */ /* 0x000f220000300800 */
[----:B---3--:R-:W-:Y:S11]  /*11440*/  HMMA.16816.F32.BF16 R24, R4, R16, R24 ;  /* 0x000000100418723c */ /* 0x008ff60000041818 */
[----:B------:R-:W-:Y:S11]  /*11450*/  @!UPT UIADD3 URZ, URZ, URZ, URZ ;  /* 0x0000003f3f3ff290 */ /* 0x000ff6000fffe03f */
[----:B------:R-:W-:Y:S02]  /*11460*/  @!UPT UIADD3 URZ, URZ, URZ, URZ ;  /* 0x0000003f3f3ff290 */ /* 0x000fe4000fffe03f */
[----:B------:R-:W-:Y:S02]  /*11470*/  MOV R19, R26 ;  /* 0x0000001a00137202 */ /* 0x000fe40000000f00 */
[----:B------:R-:W-:Y:S01]  /*11480*/  MOV R18, R27 ;  /* 0x0000001b00127202 */ /* 0x000fe20000000f00 */
[----:B------:R-:W-:Y:S04]  /*11490*/  STL [R1+0x60], R24 ;  /* 0x0000601801007387 */ /* 0x000fe80000100800 */
[----:B------:R0:W-:Y:S04]  /*114a0*/  STL.64 [R1+0x2fc0], R18 ;  /* 0x002fc01201007387 */ /* 0x0001e80000100a00 */
[----:B------:R-:W3:Y:S01]  /*114b0*/  LDL.LU R16, [R1+0x140] ;  /* 0x0001400001107983 */ /* 0x000ee20000300800 */
[----:B------:R-:W-:-:S03]  /*114c0*/  IMAD.MOV.U32 R0, RZ, RZ, R25 ;  /* 0x000000ffff007224 */ /* 0x000fc600078e0019 */
[----:B------:R-:W3:Y:S04]  /*114d0*/  LDL.LU R17, [R1+0x144] ;  /* 0x0001440001117983 */ /* 0x000ee80000300800 */
[----:B0-----:R-:W3:Y:S04]  /*114e0*/  LDL.LU R18, [R1+0x148] ;  /* 0x0001480001127983 */ /* 0x001ee80000300800 */
[----:B------:R-:W3:Y:S04]  /*114f0*/  LDL.LU R19, [R1+0x14c] ;  /* 0x00014c0001137983 */ /* 0x000ee80000300800 */
[----:B------:R-:W5:Y:S04]  /*11500*/  LDL.LU R24, [R1+0x110] ;  /* 0x0001100001187983 */ /* 0x000f680000300800 */
[----:B------:R-:W5:Y:S04]  /*11510*/  LDL.LU R25, [R1+0x114] ;  /* 0x0001140001197983 */ /* 0x000f680000300800 */
[----:B------:R-:W3:Y:S04]  /*11520*/  LDL.LU R26, [R1+0x118] ;  /* 0x00011800011a7983 */ /* 0x000ee80000300800 */
[----:B------:R-:W3:Y:S01]  /*11530*/  LDL.LU R27, [R1+0x11c] ;  /* 0x00011c00011b7983 */ /* 0x000ee20000300800 */
[----:B--2---:R-:W-:Y:S03]  /*11540*/  HMMA.16816.F32.BF16 R8, R4, R12, R8 ;  /* 0x0000000c0408723c */ /* 0x004fe60000041808 */
[----:B---3--:R0:W-:Y:S04]  /*11550*/  STL.64 [R1+0x2fa0], R26 ;  /* 0x002fa01a01007387 */ /* 0x0081e80000100a00 */
[----:B-----5:R1:W-:Y:S01]  /*11560*/  STL.64 [R1+0x2f98], R24 ;  /* 0x002f981801007387 */ /* 0x0203e20000100a00 */
[----:B0-----:R-:W-:Y:S01]  /*11570*/  MOV R26, R3 ;  /* 0x00000003001a7202 */ /* 0x001fe20000000f00 */
[----:B------:R-:W-:-:S02]  /*11580*/  IMAD.MOV.U32 R27, RZ, RZ, R2 ;  /* 0x000000ffff1b7224 */ /* 0x000fc400078e0002 */
[----:B-1----:R-:W-:Y:S01]  /*11590*/  IMAD.MOV.U32 R24, RZ, RZ, R29 ;  /* 0x000000ffff187224 */ /* 0x002fe200078e001d */
[----:B------:R-:W-:Y:S02]  /*115a0*/  MOV R25, R28 ;  /* 0x0000001c00197202 */ /* 0x000fe40000000f00 */
[----:B------:R0:W-:Y:S04]  /*115b0*/  STL.64 [R1+0x2fb0], R26 ;  /* 0x002fb01a01007387 */ /* 0x0001e80000100a00 */
[----:B------:R-:W-:Y:S04]  /*115c0*/  STL.64 [R1+0x2fa8], R24 ;  /* 0x002fa81801007387 */ /* 0x000fe80000100a00 */
[----:B0-----:R-:W2:Y:S02]  /*115d0*/  LDL.LU.64 R26, [R1+0x38] ;  /* 0x00003800011a7983 */ /* 0x001ea40000300a00 */
[----:B------:R-:W-:Y:S01]  /*115e0*/  IMAD.MOV.U32 R3, RZ, RZ, R10 ;  /* 0x000000ffff037224 */ /* 0x000fe200078e000a */
[----:B------:R-:W-:-:S02]  /*115f0*/  MOV R2, R11 ;  /* 0x0000000b00027202 */ /* 0x000fc40000000f00 */
[----:B------:R-:W-:Y:S02]  /*11600*/  MOV R29, R8 ;  /* 0x00000008001d7202 */ /* 0x000fe40000000f00 */
[----:B------:R-:W-:Y:S01]  /*11610*/  MOV R28, R9 ;  /* 0x00000009001c7202 */ /* 0x000fe20000000f00 */
[----:B--2---:R0:W-:Y:S04]  /*11620*/  STL.64 [R1+0x2fb8], R26 ;  /* 0x002fb81a01007387 */ /* 0x0041e80000100a00 */
[----:B0-----:R-:W2:Y:S04]  /*11630*/  LDL.LU.64 R26, [R1+0x48] ;  /* 0x00004800011a7983 */ /* 0x001ea80000300a00 */
[----:B------:R-:W3:Y:S04]  /*11640*/  LDL.LU.64 R10, [R1+0x2fe0] ;  /* 0x002fe000010a7983 */ /* 0x000ee80000300a00 */
[----:B------:R-:W4:Y:S04]  /*11650*/  LDL.LU.64 R8, [R1+0x2fd8] ;  /* 0x002fd80001087983 */ /* 0x000f280000300a00 */
[----:B------:R0:W-:Y:S04]  /*11660*/  STL.64 [R1+0x2f60], R14 ;  /* 0x002f600e01007387 */ /* 0x0001e80000100a00 */
[----:B0-----:R-:W5:Y:S01]  /*11670*/  LDL.LU.64 R14, [R1+0x28] ;  /* 0x00002800010e7983 */ /* 0x001f620000300a00 */
[----:B----4-:R-:W-:Y:S03]  /*11680*/  HMMA.16816.F32.BF16 R4, R4, R8, R20 ;  /* 0x000000080404723c */ /* 0x010fe60000041814 */
[----:B------:R-:W2:Y:S04]  /*11690*/  LDL.LU.64 R22, [R1+0x2fd0] ;  /* 0x002fd00001167983 */ /* 0x000ea80000300a00 */
[----:B------:R-:W2:Y:S04]  /*116a0*/  LDL.LU.64 R20, [R1+0x2fc8] ;  /* 0x002fc80001147983 */ /* 0x000ea80000300a00 */
[----:B---3--:R0:W-:Y:S04]  /*116b0*/  STL.64 [R1+0x2f48], R10 ;  /* 0x002f480a01007387 */ /* 0x0081e80000100a00 */
[----:B------:R-:W3:Y:S04]  /*116c0*/  LDL.LU R8, [R1+0x130] ;  /* 0x0001300001087983 */ /* 0x000ee80000300800 */
[----:B------:R-:W3:Y:S04]  /*116d0*/  LDL.LU R9, [R1+0x134] ;  /* 0x0001340001097983 */ /* 0x000ee80000300800 */
[----:B0-----:R-:W3:Y:S04]  /*116e0*/  LDL.LU R10, [R1+0x138] ;  /* 0x00013800010a7983 */ /* 0x001ee80000300800 */
[----:B------:R-:W3:Y:S04]  /*116f0*/  LDL.LU R11, [R1+0x13c] ;  /* 0x00013c00010b7983 */ /* 0x000ee80000300800 */
[----:B------:R0:W-:Y:S04]  /*11700*/  STL.64 [R1+0x2ec0], R6 ;  /* 0x002ec00601007387 */ /* 0x0001e80000100a00 */
[----:B------:R-:W-:Y:S04]  /*11710*/  STL.64 [R1+0x2eb8], R4 ;  /* 0x002eb80401007387 */ /* 0x000fe80000100a00 */
[----:B0-----:R-:W4:Y:S01]  /*11720*/  LDL.LU.64 R6, [R1+0x8] ;  /* 0x0000080001067983 */ /* 0x001f220000300a00 */
[C---:B--2---:R-:W-:Y:S03]  /*11730*/  HMMA.16816.F32.BF16 R16, R20.reuse, R26, R16 ;  /* 0x0000001a1410723c */ /* 0x044fe60000041810 */
[----:B----4-:R0:W-:Y:S04]  /*11740*/  STL.64 [R1+0x2f90], R6 ;  /* 0x002f900601007387 */ /* 0x0101e80000100a00 */
[----:B0-----:R-:W2:Y:S11]  /*11750*/  LDL.LU.64 R6, [R1+0x18] ;  /* 0x0000180001067983 */ /* 0x001eb60000300a00 */
[----:B------:R-:W-:Y:S05]  /*11760*/  @!UPT UIADD3 URZ, URZ, URZ, URZ ;  /* 0x0000003f3f3ff290 */ /* 0x000fea000fffe03f */
[----:B------:R0:W-:Y:S04]  /*11770*/  STL.64 [R1+0x1c0], R16 ;  /* 0x0001c01001007387 */ /* 0x0001e80000100a00 */
[----:B------:R1:W-:Y:S01]  /*11780*/  STL.64 [R1+0x1c8], R18 ;  /* 0x0001c81201007387 */ /* 0x0003e20000100a00 */
[----:B0-----:R-:W-:Y:S01]  /*11790*/  MOV R17, R26 ;  /* 0x0000001a00117202 */ /* 0x001fe20000000f00 */
[----:B------:R-:W-:Y:S02]  /*117a0*/  IMAD.MOV.U32 R16, RZ, RZ, R27 ;  /* 0x000000ffff107224 */ /* 0x000fe400078e001b */
[----:B-1----:R-:W4:Y:S04]  /*117b0*/  LDL.LU.64 R18, [R1+0x2fc0] ;  /* 0x002fc00001127983 */ /* 0x002f280000300a00 */
[----:B------:R-:W3:Y:S02]  /*117c0*/  LDL.LU.64 R26, [R1+0x2fb8] ;  /* 0x002fb800011a7983 */ /* 0x000ee40000300a00 */
[----:B---3--:R-:W-:Y:S02]  /*117d0*/  HMMA.16816.F32.BF16 R8, R20, R26, R8 ;  /* 0x0000001a1408723c */ /* 0x008fe40000041808 */
[----:B----4-:R-:W-:Y:S04]  /*117e0*/  STL.64 [R1+0x2f88], R18 ;  /* 0x002f881201007387 */ /* 0x010fe80000100a00 */
[----:B------:R0:W-:Y:S04]  /*117f0*/  STL.64 [R1+0x2f80], R16 ;  /* 0x002f801001007387 */ /* 0x0001e80000100a00 */
[----:B0-----:R-:W3:Y:S04]  /*11800*/  LDL.LU R16, [R1+0x100] ;  /* 0x0001000001107983 */ /* 0x001ee80000300800 */
[----:B------:R-:W3:Y:S04]  /*11810*/  LDL.LU R17, [R1+0x104] ;  /* 0x0001040001117983 */ /* 0x000ee80000300800 */
[----:B------:R-:W3:Y:S04]  /*11820*/  LDL.LU R18, [R1+0x108] ;  /* 0x0001080001127983 */ /* 0x000ee80000300800 */
[----:B------:R-:W3:Y:S04]  /*11830*/  LDL.LU R19, [R1+0x10c] ;  /* 0x00010c0001137983 */ /* 0x000ee80000300800 */
[----:B------:R0:W-:Y:S04]  /*11840*/  STL.64 [R1+0x1b0], R8 ;  /* 0x0001b00801007387 */ /* 0x0001e80000100a00 */
[----:B------:R-:W-:Y:S01]  /*11850*/  STL.64 [R1+0x1b8], R10 ;  /* 0x0001b80a01007387 */ /* 0x000fe20000100a00 */
[----:B0-----:R-:W-:-:S02]  /*11860*/  MOV R9, R26 ;  /* 0x0000001a00097202 */ /* 0x001fc40000000f00 */
[----:B------:R-:W-:Y:S02]  /*11870*/  MOV R8, R27 ;  /* 0x0000001b00087202 */ /* 0x000fe40000000f00 */
[----:B------:R-:W5:Y:S04]  /*11880*/  LDL.LU.64 R26, [R1+0x2fb0] ;  /* 0x002fb000011a7983 */ /* 0x000f680000300a00 */
[----:B------:R-:W5:Y:S02]  /*11890*/  LDL.LU.64 R24, [R1+0x2fa8] ;  /* 0x002fa80001187983 */ /* 0x000f640000300a00 */
[----:B-----5:R-:W-:Y:S11]  /*118a0*/  HMMA.16816.F32.BF16 R24, R20, R14, R24 ;  /* 0x0000000e1418723c */ /* 0x020ff60000041818 */
[----:B------:R-:W-:Y:S11]  /*118b0*/  @!UPT UIADD3 URZ, URZ, URZ, URZ ;  /* 0x0000003f3f3ff290 */ /* 0x000ff6000fffe03f */
[----:B------:R-:W-:Y:S01]  /*118c0*/  @!UPT UIADD3 URZ, URZ, URZ, URZ ;  /* 0x0000003f3f3ff290 */ /* 0x000fe2000fffe03f */
[----:B------:R-:W-:Y:S04]  /*118d0*/  STL.64 [R1+0x1a0], R24 ;  /* 0x0001a01801007387 */ /* 0x000fe80000100a00 */
[----:B------:R0:W-:Y:S04]  /*118e0*/  STL.64 [R1+0x1a8], R26 ;  /* 0x0001a81a01007387 */ /* 0x0001e80000100a00 */
[----:B0-----:R-:W2:Y:S04]  /*118f0*/  LDL.LU.64 R26, [R1+0x2fa0] ;  /* 0x002fa000011a7983 */ /* 0x001ea80000300a00 */
[----:B------:R-:W2:Y:S01]  /*11900*/  LDL.LU.64 R24, [R1+0x2f98] ;  /* 0x002f980001187983 */ /* 0x000ea20000300a00 */
[----:B------:R-:W-:Y:S01]  /*11910*/  IMAD.MOV.U32 R11, RZ, RZ, R14 ;  /* 0x000000ffff0b7224 */ /* 0x000fe200078e000e */
[----:B------:R-:W-:-:S02]  /*11920*/  MOV R10, R15 ;  /* 0x0000000f000a7202 */ /* 0x000fc40000000f00 */
[----:B------:R-:W4:Y:S04]  /*11930*/  LDL.LU R12, [R1+0xf0] ;  /* 0x0000f000010c7983 */ /* 0x000f280000300800 */
[----:B------:R-:W4:Y:S04]  /*11940*/  LDL.LU R13, [R1+0xf4] ;  /* 0x0000f400010d7983 */ /* 0x000f280000300800 */
[----:B------:R-:W4:Y:S04]  /*11950*/  LDL.LU R14, [R1+0xf8] ;  /* 0x0000f800010e7983 */ /* 0x000f280000300800 */
[----:B------:R-:W4:Y:S01]  /*11960*/  LDL.LU R15, [R1+0xfc] ;  /* 0x0000fc00010f7983 */ /* 0x000f220000300800 */
        /* <DEDUP_REMOVED lines=8> */
[----:B---3--:R-:W-:Y:S11]  /*119f0*/  HMMA.16816.F32.BF16 R16, R20, R6, R16 ;  /* 0x000000061410723c */ /* 0x008ff60000041810 */
[----:B------:R-:W-:Y:S11]  /*11a00*/  @!UPT UIADD3 URZ, URZ, URZ, URZ ;  /* 0x0000003f3f3ff290 */ /* 0x000ff6000fffe03f */
[----:B------:R-:W-:Y:S01]  /*11a10*/  @!UPT UIADD3 URZ, URZ, URZ, URZ ;  /* 0x0000003f3f3ff290 */ /* 0x000fe2000fffe03f */
[----:B------:R-:W-:Y:S04]  /*11a20*/  STL.64 [R1+0x180], R16 ;  /* 0x0001801001007387 */ /* 0x000fe80000100a00 */
[----:B------:R0:W-:Y:S04]  /*11a30*/  STL.64 [R1+0x188], R18 ;  /* 0x0001881201007387 */ /* 0x0001e80000100a00 */
[----:B0-----:R-:W2:Y:S04]  /*11a40*/  LDL.LU.64 R18, [R1+0x2f88] ;  /* 0x002f880001127983 */ /* 0x001ea80000300a00 */
[----:B------:R-:W3:Y:S04]  /*11a50*/  LDL.LU.64 R16, [R1+0x2f80] ;  /* 0x002f800001107983 */ /* 0x000ee80000300a00 */
[----:B------:R-:W5:Y:S01]  /*11a60*/  LDL.LU R4, [R1+0x60] ;  /* 0x0000600001047983 */ /* 0x000f620000300800 */
[----:B------:R-:W-:Y:S01]  /*11a70*/  MOV R27, R6 ;  /* 0x00000006001b7202 */ /* 0x000fe20000000f00 */
[----:B------:R-:W-:Y:S01]  /*11a80*/  IMAD.MOV.U32 R5, RZ, RZ, R0 ;  /* 0x000000ffff057224 */ /* 0x000fe200078e0000 */
[----:B------:R-:W-:Y:S01]  /*11a90*/  MOV R26, R7 ;  /* 0x00000007001a7202 */ /* 0x000fe20000000f00 */
[----:B------:R-:W3:Y:S01]  /*11aa0*/  LDL.LU R0, [R1+0x2f78] ;  /* 0x002f780001007983 */ /* 0x000ee20000300800 */
[----:B--2---:R-:W-:-:S03]  /*11ab0*/  MOV R6, R19 ;  /* 0x0000001300067202 */ /* 0x004fc60000000f00 */
[----:B------:R-:W2:Y:S01]  /*11ac0*/  LDL.LU R19, [R1+0x2f74] ;  /* 0x002f740001137983 */ /* 0x000ea20000300800 */
[----:B------:R-:W-:-:S03]  /*11ad0*/  MOV R7, R18 ;  /* 0x0000001200077202 */ /* 0x000fc60000000f00 */
[----:B------:R-:W3:Y:S04]  /*11ae0*/  LDL.LU R18, [R1+0x2f70] ;  /* 0x002f700001127983 */ /* 0x000ee80000300800 */
[----:B------:R0:W-:Y:S04]  /*11af0*/  STL.64 [R1+0x2ed0], R6 ;  /* 0x002ed00601007387 */ /* 0x0001e80000100a00 */
[----:B-----5:R-:W-:Y:S01]  /*11b00*/  STL.64 [R1+0x2ec8], R4 ;  /* 0x002ec80401007387 */ /* 0x020fe20000100a00 */
[----:B0-----:R-:W-:Y:S01]  /*11b10*/  IMAD.MOV.U32 R6, RZ, RZ, R27 ;  /* 0x000000ffff067224 */ /* 0x001fe200078e001b */
[----:B------:R-:W-:-:S05]  /*11b20*/  MOV R7, R26 ;  /* 0x0000001a00077202 */ /* 0x000fca0000000f00 */
[----:B------:R0:W-:Y:S02]  /*11b30*/  STL.64 [R1+0x2ee0], R6 ;  /* 0x002ee00601007387 */ /* 0x0001e40000100a00 */
[----:B0-----:R-:W-:Y:S01]  /*11b40*/  MOV R6, R25 ;  /* 0x0000001900067202 */ /* 0x001fe20000000f00 */
[----:B------:R-:W-:-:S05]  /*11b50*/  IMAD.MOV.U32 R7, RZ, RZ, R24 ;  /* 0x000000ffff077224 */ /* 0x000fca00078e0018 */
[----:B------:R0:W-:Y:S02]  /*11b60*/  STL.64 [R1+0x2ef0], R6 ;  /* 0x002ef00601007387 */ /* 0x0001e40000100a00 */
[----:B0-----:R-:W-:Y:S02]  /*11b70*/  MOV R6, R11 ;  /* 0x0000000b00067202 */ /* 0x001fe40000000f00 */
[----:B------:R-:W-:-:S05]  /*11b80*/  MOV R7, R10 ;  /* 0x0000000a00077202 */ /* 0x000fca0000000f00 */
[----:B------:R0:W-:Y:S02]  /*11b90*/  STL.64 [R1+0x2f08], R6 ;  /* 0x002f080601007387 */ /* 0x0001e40000100a00 */
[----:B0-----:R-:W-:Y:S01]  /*11ba0*/  MOV R7, R8 ;  /* 0x0000000800077202 */ /* 0x001fe20000000f00 */
[----:B------:R-:W-:Y:S01]  /*11bb0*/  IMAD.MOV.U32 R6, RZ, RZ, R9 ;  /* 0x000000ffff067224 */ /* 0x000fe200078e0009 */
[----:B------:R-:W5:Y:S04]  /*11bc0*/  LDL.LU R8, [R1+0xe0] ;  /* 0x0000e00001087983 */ /* 0x000f680000300800 */
[----:B------:R-:W5:Y:S01]  /*11bd0*/  LDL.LU R9, [R1+0xe4] ;  /* 0x0000e40001097983 */ /* 0x000f620000300800 */
[----:B--2---:R-:W-:Y:S01]  /*11be0*/  IMAD.MOV.U32 R11, RZ, RZ, R19 ;  /* 0x000000ffff0b7224 */ /* 0x004fe200078e0013 */
[----:B---3--:R-:W-:-:S02]  /*11bf0*/  MOV R10, R18 ;  /* 0x00000012000a7202 */ /* 0x008fc40000000f00 */
[----:B------:R-:W4:Y:S04]  /*11c00*/  LDL.LU R18, [R1+0x2f6c] ;  /* 0x002f6c0001127983 */ /* 0x000f280000300800 */
[----:B------:R-:W4:Y:S04]  /*11c10*/  LDL.LU R19, [R1+0x2f68] ;  /* 0x002f680001137983 */ /* 0x000f280000300800 */
[----:B------:R0:W-:Y:S04]  /*11c20*/  STL.64 [R1+0x2f20], R6 ;  /* 0x002f200601007387 */ /* 0x0001e80000100a00 */
[----:B------:R-:W2:Y:S04]  /*11c30*/  LDL.LU R24, [R1+0xc0] ;  /* 0x0000c00001187983 */ /* 0x000ea80000300800 */
[----:B------:R-:W2:Y:S04]  /*11c40*/  LDL.LU R25, [R1+0xc4] ;  /* 0x0000c40001197983 */ /* 0x000ea80000300800 */
[----:B------:R-:W2:Y:S04]  /*11c50*/  LDL.LU R26, [R1+0xc8] ;  /* 0x0000c800011a7983 */ /* 0x000ea80000300800 */
[----:B------:R-:W2:Y:S01]  /*11c60*/  LDL.LU R27, [R1+0xcc] ;  /* 0x0000cc00011b7983 */ /* 0x000ea20000300800 */
[----:B0-----:R-:W-:-:S02]  /*11c70*/  MOV R7, R16 ;  /* 0x0000001000077202 */ /* 0x001fc40000000f00 */
[----:B------:R-:W-:Y:S01]  /*11c80*/  MOV R6, R17 ;  /* 0x0000001100067202 */ /* 0x000fe20000000f00 */
[----:B----4-:R-:W-:Y:S11]  /*11c90*/  HMMA.16816.F32.BF16 R12, R20, R18, R12 ;  /* 0x00000012140c723c */ /* 0x010ff6000004180c */
[----:B------:R-:W-:Y:S11]  /*11ca0*/  @!UPT UIADD3 URZ, URZ, URZ, URZ ;  /* 0x0000003f3f3ff290 */ /* 0x000ff6000fffe03f */
[----:B------:R-:W-:Y:S01]  /*11cb0*/  @!UPT UIADD3 URZ, URZ, URZ, URZ ;  /* 0x0000003f3f3ff290 */ /* 0x000fe2000fffe03f */
[----:B------:R-:W-:Y:S04]  /*11cc0*/  STL.64 [R1+0x170], R12 ;  /* 0x0001700c01007387 */ /* 0x000fe80000100a00 */
[----:B------:R0:W-:Y:S04]  /*11cd0*/  STL.64 [R1+0x178], R14 ;  /* 0x0001780e01007387 */ /* 0x0001e80000100a00 */
[----:B0-----:R-:W3:Y:S04]  /*11ce0*/  LDL.LU.64 R14, [R1+0x2f60] ;  /* 0x002f6000010e7983 */ /* 0x001ee80000300a00 */
[----:B------:R3:W-:Y:S04]  /*11cf0*/  STL.64 [R1+0x2ee8], R18 ;  /* 0x002ee81201007387 */ /* 0x0007e80000100a00 */
[----:B------:R-:W4:Y:S04]  /*11d00*/  LDL.LU R16, [R1+0x80] ;  /* 0x0000800001107983 */ /* 0x000f280000300800 */
[----:B------:R-:W4:Y:S01]  /*11d10*/  LDL.LU R17, [R1+0x84] ;  /* 0x0000840001117983 */ /* 0x000f220000300800 */
[----:B---3--:R-:W-:Y:S01]  /*11d20*/  IMAD.MOV.U32 R18, RZ, RZ, R15 ;  /* 0x000000ffff127224 */ /* 0x008fe200078e000f */
[----:B------:R-:W-:-:S02]  /*11d30*/  MOV R19, R14 ;  /* 0x0000000e00137202 */ /* 0x000fc40000000f00 */
[----:B------:R-:W3:Y:S04]  /*11d40*/  LDL.LU R15, [R1+0x2f5c] ;  /* 0x002f5c00010f7983 */ /* 0x000ee80000300800 */
[----:B------:R-:W2:Y:S04]  /*11d50*/  LDL.LU R14, [R1+0x2f58] ;  /* 0x002f5800010e7983 */ /* 0x000ea80000300800 */
[----:B------:R-:W-:Y:S04]  /*11d60*/  STL.64 [R1+0x2f00], R18 ;  /* 0x002f001201007387 */ /* 0x000fe80000100a00 */
[----:B----4-:R0:W-:Y:S04]  /*11d70*/  STL.64 [R1+0x2ef8], R16 ;  /* 0x002ef81001007387 */ /* 0x0101e80000100a00 */
[----:B0-----:R-:W4:Y:S04]  /*11d80*/  LDL.LU R16, [R1+0x90] ;  /* 0x0000900001107983 */ /* 0x001f280000300800 */
[----:B------:R-:W4:Y:S04]  /*11d90*/  LDL.LU R17, [R1+0x94] ;  /* 0x0000940001117983 */ /* 0x000f280000300800 */
[----:B------:R-:W2:Y:S04]  /*11da0*/  LDL.LU R18, [R1+0x98] ;  /* 0x0000980001127983 */ /* 0x000ea80000300800 */
[----:B------:R-:W2:Y:S04]  /*11db0*/  LDL.LU R19, [R1+0x9c] ;  /* 0x00009c0001137983 */ /* 0x000ea80000300800 */
[----:B--2---:R0:W-:Y:S04]  /*11dc0*/  STL.64 [R1+0x2f18], R18 ;  /* 0x002f181201007387 */ /* 0x0041e80000100a00 */
[----:B----4-:R1:W-:Y:S01]  /*11dd0*/  STL.64 [R1+0x2f10], R16 ;  /* 0x002f101001007387 */ /* 0x0103e20000100a00 */
[----:B0-----:R-:W-:Y:S01]  /*11de0*/  MOV R18, R14 ;  /* 0x0000000e00127202 */ /* 0x001fe20000000f00 */
[----:B---3--:R-:W-:-:S02]  /*11df0*/  IMAD.MOV.U32 R19, RZ, RZ, R15 ;  /* 0x000000ffff137224 */ /* 0x008fc400078e000f */
[----:B-1----:R-:W2:Y:S04]  /*11e00*/  LDL.LU R16, [R1+0xa0] ;  /* 0x0000a00001107983 */ /* 0x002ea80000300800 */
[----:B------:R-:W2:Y:S04]  /*11e10*/  LDL.LU R17, [R1+0xa4] ;  /* 0x0000a40001117983 */ /* 0x000ea80000300800 */
[----:B------:R-:W5:Y:S04]  /*11e20*/  LDL.LU R14, [R1+0x2f54] ;  /* 0x002f5400010e7983 */ /* 0x000f680000300800 */
[----:B------:R-:W5:Y:S04]  /*11e30*/  LDL.LU R15, [R1+0x2f50] ;  /* 0x002f5000010f7983 */ /* 0x000f680000300800 */
[----:B------:R-:W-:Y:S01]  /*11e40*/  STL.64 [R1+0x2f30], R18 ;  /* 0x002f301201007387 */ /* 0x000fe20000100a00 */
[C---:B-----5:R-:W-:Y:S03]  /*11e50*/  HMMA.16816.F32.BF16 R8, R20.reuse, R14, R8 ;  /* 0x0000000e1408723c */ /* 0x060fe60000041808 */
[----:B--2---:R0:W-:Y:S04]  /*11e60*/  STL.64 [R1+0x2f28], R16 ;  /* 0x002f281001007387 */ /* 0x0041e80000100a00 */
[----:B0-----:R-:W2:Y:S04]  /*11e70*/  LDL.LU R16, [R1+0xb0] ;  /* 0x0000b00001107983 */ /* 0x001ea80000300800 */
[----:B------:R-:W2:Y:S04]  /*11e80*/  LDL.LU R17, [R1+0xb4] ;  /* 0x0000b40001117983 */ /* 0x000ea80000300800 */
[----:B------:R-:W2:Y:S04]  /*11e90*/  LDL.LU R18, [R1+0xb8] ;  /* 0x0000b80001127983 */ /* 0x000ea80000300800 */
[----:B------:R-:W2:Y:S04]  /*11ea0*/  LDL.LU R19, [R1+0xbc] ;  /* 0x0000bc0001137983 */ /* 0x000ea80000300800 */
[----:B------:R-:W-:Y:S04]  /*11eb0*/  STL.64 [R1+0x160], R8 ;  /* 0x0001600801007387 */ /* 0x000fe80000100a00 */
[----:B------:R0:W-:Y:S04]  /*11ec0*/  STL.64 [R1+0x168], R10 ;  /* 0x0001680a01007387 */ /* 0x0001e80000100a00 */
[----:B0-----:R-:W3:Y:S04]  /*11ed0*/  LDL.LU.64 R10, [R1+0x2f48] ;  /* 0x002f4800010a7983 */ /* 0x001ee80000300a00 */
[----:B------:R0:W-:Y:S04]  /*11ee0*/  STL.64 [R1+0x2ed8], R14 ;  /* 0x002ed80e01007387 */ /* 0x0001e80000100a00 */
[----:B------:R-:W4:Y:S04]  /*11ef0*/  LDL.LU R12, [R1+0x70] ;  /* 0x00007000010c7983 */ /* 0x000f280000300800 */
[----:B------:R-:W4:Y:S04]  /*11f00*/  LDL.LU R13, [R1+0x74] ;  /* 0x00007400010d7983 */ /* 0x000f280000300800 */
[----:B0-----:R-:W4:Y:S04]  /*11f10*/  LDL.LU R14, [R1+0x78] ;  /* 0x00007800010e7983 */ /* 0x001f280000300800 */
[----:B------:R-:W4:Y:S01]  /*11f20*/  LDL.LU R15, [R1+0x7c] ;  /* 0x00007c00010f7983 */ /* 0x000f220000300800 */
[----:B---3--:R-:W-:Y:S03]  /*11f30*/  HMMA.16816.F32.BF16 R20, R20, R10, R24 ;  /* 0x0000000a1414723c */ /* 0x008fe60000041818 */
[----:B------:R-:W2:Y:S04]  /*11f40*/  LDL.LU.64 R26, [R1+0x2f40] ;  /* 0x002f4000011a7983 */ /* 0x000ea80000300a00 */
[----:B------:R-:W2:Y:S11]  /*11f50*/  LDL.LU.64 R24, [R1+0x2f38] ;  /* 0x002f380001187983 */ /* 0x000eb60000300a00 */
[----:B------:R-:W-:Y:S05]  /*11f60*/  @!UPT UIADD3 URZ, URZ, URZ, URZ ;  /* 0x0000003f3f3ff290 */ /* 0x000fea000fffe03f */
[----:B------:R-:W-:Y:S04]  /*11f70*/  STL.64 [R1+0x150], R20 ;  /* 0x0001501401007387 */ /* 0x000fe80000100a00 */
[----:B------:R-:W-:Y:S01]  /*11f80*/  STL.64 [R1+0x158], R22 ;  /* 0x0001581601007387 */ /* 0x000fe20000100a00 */
[C---:B--2---:R-:W-:Y:S03]  /*11f90*/  HMMA.16816.F32.BF16 R4, R24.reuse, R6, R16 ;  /* 0x000000061804723c */ /* 0x044fe60000041810 */
[----:B------:R-:W2:Y:S04]  /*11fa0*/  LDL.LU.64 R18, [R1+0x2f30] ;  /* 0x002f300001127983 */ /* 0x000ea80000300a00 */
[----:B------:R-:W2:Y:S11]  /*11fb0*/  LDL.LU.64 R16, [R1+0x2f28] ;  /* 0x002f280001107983 */ /* 0x000eb60000300a00 */
[----:B------:R-:W-:Y:S05]  /*11fc0*/  @!UPT UIADD3 URZ, URZ, URZ, URZ ;  /* 0x0000003f3f3ff290 */ /* 0x000fea000fffe03f */
[----:B------:R-:W-:Y:S04]  /*11fd0*/  STL.64 [R1+0x140], R4 ;  /* 0x0001400401007387 */ /* 0x000fe80000100a00 */
[----:B------:R0:W-:Y:S04]  /*11fe0*/  STL.64 [R1+0x148], R6 ;  /* 0x0001480601007387 */ /* 0x0001e80000100a00 */
[----:B0-----:R-:W2:Y:S01]  /*11ff0*/  LDL.LU.64 R6, [R1+0x2f20] ;  /* 0x002f200001067983 */ /* 0x001ea20000300a00 */
[----:B------:R-:W-:Y:S01]  /*12000*/  IMAD.MOV.U32 R22, RZ, RZ, R3 ;  /* 0x000000ffff167224 */ /* 0x000fe200078e0003 */
[----:B------:R-:W-:Y:S01]  /*12010*/  MOV R23, R2 ;  /* 0x0000000200177202 */ /* 0x000fe20000000f00 */
[C---:B--2---:R-:W-:Y:S01]  /*12020*/  HMMA.16816.F32.BF16 R4, R24.reuse, R6, R16 ;  /* 0x000000061804723c */ /* 0x044fe20000041810 */
[----:B------:R-:W2:Y:S04]  /*12030*/  LDL.LU.64 R18, [R1+0x2f18] ;  /* 0x002f180001127983 */ /* 0x000ea80000300a00 */
[----:B------:R-:W2:Y:S11]  /*12040*/  LDL.LU.64 R16, [R1+0x2f10] ;  /* 0x002f100001107983 */ /* 0x000eb60000300a00 */
[----:B------:R-:W-:Y:S08]  /*12050*/  @!UPT UIADD3 URZ, URZ, URZ, URZ ;  /* 0x0000003f3f3ff290 */ /* 0x000ff0000fffe03f */
[----:B------:R-:W-:Y:S02]  /*12060*/  MOV R3, R6 ;  /* 0x0000000600037202 */ /* 0x000fe40000000f00 */
[----:B------:R-:W-:Y:S02]  /*12070*/  MOV R2, R7 ;  /* 0x0000000700027202 */ /* 0x000fe40000000f00 */
[----:B------:R-:W2:Y:S01]  /*12080*/  LDL.LU.64 R6, [R1+0x2f08] ;  /* 0x002f080001067983 */ /* 0x000ea20000300a00 */
[----:B------:R-:W-:Y:S02]  /*12090*/  MOV R20, R29 ;  /* 0x0000001d00147202 */ /* 0x000fe40000000f00 */
[----:B------:R-:W-:Y:S01]  /*120a0*/  MOV R21, R28 ;  /* 0x0000001c00157202 */ /* 0x000fe20000000f00 */
[----:B------:R-:W-:Y:S01]  /*120b0*/  IMAD.MOV.U32 R28, RZ, RZ, R5 ;  /* 0x000000ffff1c7224 */ /* 0x000fe200078e0005 */
[----:B------:R-:W-:Y:S01]  /*120c0*/  MOV R29, R4 ;  /* 0x00000004001d7202 */ /* 0x000fe20000000f00 */
[----:B------:R-:W-:Y:S04]  /*120d0*/  STL [R1+0x2e44], R2 ;  /* 0x002e440201007387 */ /* 0x000fe80000100800 */
[----:B------:R-:W-:Y:S04]  /*120e0*/  STL [R1+0x2e40], R3 ;  /* 0x002e400301007387 */ /* 0x000fe80000100800 */
        /* <DEDUP_REMOVED lines=9> */
[C---:B--2---:R-:W-:Y:S02]  /*12180*/  HMMA.16816.F32.BF16 R4, R24.reuse, R6, R16 ;  /* 0x000000061804723c */ /* 0x044fe40000041810 */
[----:B------:R-:W2:Y:S11]  /*12190*/  LDL.LU.64 R18, [R1+0x2ee8] ;  /* 0x002ee80001127983 */ /* 0x000eb60000300a00 */
[----:B------:R-:W-:Y:S11]  /*121a0*/  @!UPT UIADD3 URZ, URZ, URZ, URZ ;  /* 0x0000003f3f3ff290 */ /* 0x000ff6000fffe03f */
[----:B------:R-:W-:Y:S01]  /*121b0*/  MOV R28, R6 ;  /* 0x00000006001c7202 */ /* 0x000fe20000000f00 */
[----:B------:R-:W-:Y:S02]  /*121c0*/  IMAD.MOV.U32 R29, RZ, RZ, R7 ;  /* 0x000000ffff1d7224 */ /* 0x000fe400078e0007 */
[----:B------:R-:W4:Y:S01]  /*121d0*/  LDL.LU.64 R6, [R1+0x2ee0] ;  /* 0x002ee00001067983 */ /* 0x000f220000300a00 */
[----:B------:R-:W-:Y:S01]  /*121e0*/  IMAD.MOV.U32 R2, RZ, RZ, R4 ;  /* 0x000000ffff027224 */ /* 0x000fe200078e0004 */
[----:B------:R-:W-:Y:S02]  /*121f0*/  MOV R3, R5 ;  /* 0x0000000500037202 */ /* 0x000fe40000000f00 */
[----:B------:R-:W-:Y:S04]  /*12200*/  STL [R1+0x2e54], R29 ;  /* 0x002e541d01007387 */ /* 0x000fe80000100800 */
[----:B------:R-:W-:Y:S04]  /*12210*/  STL [R1+0x2e50], R28 ;  /* 0x002e501c01007387 */ /* 0x000fe80000100800 */
[----:B------:R-:W-:Y:S04]  /*12220*/  STL [R1+0x2e4c], R3 ;  /* 0x002e4c0301007387 */ /* 0x000fe80000100800 */
[----:B------:R-:W-:Y:S01]  /*12230*/  STL [R1+0x2e48], R2 ;  /* 0x002e480201007387 */ /* 0x000fe20000100800 */
[C---:B----4-:R-:W-:Y:S03]  /*12240*/  HMMA.16816.F32.BF16 R4, R24.reuse, R6, R12 ;  /* 0x000000061804723c */ /* 0x050fe6000004180c */
[----:B------:R-:W3:Y:S11]  /*12250*/  LDL.LU.64 R14, [R1+0x2ed8] ;  /* 0x002ed800010e7983 */ /* 0x000ef60000300a00 */
[----:B------:R-:W-:Y:S09]  /*12260*/  @!UPT UIADD3 URZ, URZ, URZ, URZ ;  /* 0x0000003f3f3ff290 */ /* 0x000ff2000fffe03f */
[----:B------:R-:W-:Y:S04]  /*12270*/  STL.64 [R1+0x100], R4 ;  /* 0x0001000401007387 */ /* 0x000fe80000100a00 */
[----:B------:R0:W-:Y:S04]  /*12280*/  STL.64 [R1+0x108], R6 ;  /* 0x0001080601007387 */ /* 0x0001e80000100a00 */
[----:B0-----:R-:W2:Y:S04]  /*12290*/  LDL.LU.64 R6, [R1+0x2ed0] ;  /* 0x002ed00001067983 */ /* 0x001ea80000300a00 */
[----:B------:R-:W2:Y:S04]  /*122a0*/  LDL.LU.64 R4, [R1+0x2ec8] ;  /* 0x002ec80001047983 */ /* 0x000ea80000300a00 */
[----:B------:R-:W0:Y:S04]  /*122b0*/  S2R R17, SR_TID.X ;  /* 0x0000000000117919 */ /* 0x000e280000002100 */
[----:B------:R-:W1:Y:S01]  /*122c0*/  S2R R16, SR_TID.X ;  /* 0x0000000000107919 */ /* 0x000e620000002100 */
[C---:B--2---:R-:W-:Y:S11]  /*122d0*/  HMMA.16816.F32.BF16 R4, R24.reuse, R18, R4 ;  /* 0x000000121804723c */ /* 0x044ff60000041804 */
[----:B------:R-:W-:Y:S11]  /*122e0*/  @!UPT UIADD3 URZ, URZ, URZ, URZ ;  /* 0x0000003f3f3ff290 */ /* 0x000ff6000fffe03f */
[----:B------:R-:W-:Y:S02]  /*122f0*/  @!UPT UIADD3 URZ, URZ, URZ, URZ ;  /* 0x0000003f3f3ff290 */ /* 0x000fe4000fffe03f */
[----:B------:R-:W-:Y:S01]  /*12300*/  MOV R3, R6 ;  /* 0x0000000600037202 */ /* 0x000fe20000000f00 */
[----:B------:R-:W-:Y:S01]  /*12310*/  IMAD.MOV.U32 R28, RZ, RZ, R5 ;  /* 0x000000ffff1c7224 */ /* 0x000fe200078e0005 */
[----:B------:R-:W-:Y:S02]  /*12320*/  MOV R2, R7 ;  /* 0x0000000700027202 */ /* 0x000fe40000000f00 */
[----:B------:R-:W-:Y:S01]  /*12330*/  MOV R29, R4 ;  /* 0x00000004001d7202 */ /* 0x000fe20000000f00 */
[----:B------:R-:W2:Y:S04]  /*12340*/  LDL.LU.64 R6, [R1+0x2ec0] ;  /* 0x002ec00001067983 */ /* 0x000ea80000300a00 */
[----:B------:R-:W2:Y:S01]  /*12350*/  LDL.LU.64 R4, [R1+0x2eb8] ;  /* 0x002eb80001047983 */ /* 0x000ea20000300a00 */
[----:B---3--:R-:W-:Y:S01]  /*12360*/  HMMA.16816.F32.BF16 R12, R24, R14, R20 ;  /* 0x0000000e180c723c */ /* 0x008fe20000041814 */
[----:B0-----:R-:W-:-:S02]  /*12370*/  LOP3.LUT R17, R17, 0x7, RZ, 0xc0, !PT ;  /* 0x0000000711117812 */ /* 0x001fc400078ec0ff */
[----:B-1----:R-:W-:-:S03]  /*12380*/  SHF.L.U32 R16, R16, 0x1, RZ ;  /* 0x0000000110107819 */ /* 0x002fc600000006ff */
[----:B------:R-:W-:-:S05]  /*12390*/  IMAD R17, R17, 0x210, RZ ;  /* 0x0000021011117824 */ /* 0x000fca00078e02ff */
[----:B------:R-:W-:Y:S11]  /*123a0*/  LOP3.LUT R17, R17, 0x30, R16, 0x78, !PT ;  /* 0x0000003011117812 */ /* 0x000ff600078e7810 */
[----:B------:R-:W-:Y:S01]  /*123b0*/  @!UPT UIADD3 URZ, URZ, URZ, URZ ;  /* 0x0000003f3f3ff290 */ /* 0x000fe2000fffe03f */
[----:B------:R-:W-:Y:S04]  /*123c0*/  STL.64 [R1+0xe0], R12 ;  /* 0x0000e00c01007387 */ /* 0x000fe80000100a00 */
[----:B------:R-:W-:Y:S04]  /*123d0*/  STL.64 [R1+0xe8], R14 ;  /* 0x0000e80e01007387 */ /* 0x000fe80000100a00 */
[----:B------:R-:W0:Y:S02]  /*123e0*/  LDSM.16.M88.4 R12, [R17+0x20080] ;  /* 0x02008000110c783b */ /* 0x000e240000000200 */
[----:B0-----:R-:W-:Y:S01]  /*123f0*/  IMAD.MOV.U32 R21, RZ, RZ, R12 ;  /* 0x000000ffff157224 */ /* 0x001fe200078e000c */
[----:B------:R-:W-:Y:S01]  /*12400*/  MOV R20, R13 ;  /* 0x0000000d00147202 */ /* 0x000fe20000000f00 */
[----:B--2---:R-:W-:Y:S01]  /*12410*/  HMMA.16816.F32.BF16 R8, R24, R10, R4 ;  /* 0x0000000a1808723c */ /* 0x004fe20000041804 */
[----:B------:R-:W-:Y:S04]  /*12420*/  LDSM.16.M88.4 R24, [R17+0x23080] ;  /* 0x023080001118783b */ /* 0x000fe80000000200 */
[----:B------:R-:W-:Y:S11]  /*12430*/  LDSM.16.MT88.4 R4, [R0+0x8000] ;  /* 0x008000000004783b */ /* 0x000ff60000004200 */
[----:B------:R-:W-:Y:S07]  /*12440*/  @!UPT UIADD3 URZ, URZ, URZ, URZ ;  /* 0x0000003f3f3ff290 */ /* 0x000fee000fffe03f */
[----:B------:R-:W-:Y:S04]  /*12450*/  STL.64 [R1+0xd0], R8 ;  /* 0x0000d00801007387 */ /* 0x000fe80000100a00 */
[----:B------:R-:W-:Y:S04]  /*12460*/  STL.64 [R1+0xd8], R10 ;  /* 0x0000d80a01007387 */ /* 0x000fe80000100a00 */
[----:B------:R-:W-:Y:S04]  /*12470*/  STL.64 [R1+0x40], R12 ;  /* 0x0000400c01007387 */ /* 0x000fe80000100a00 */
[----:B------:R-:W-:Y:S04]  /*12480*/  STL.64 [R1+0x48], R14 ;  /* 0x0000480e01007387 */ /* 0x000fe80000100a00 */
[----:B------:R-:W0:Y:S04]  /*12490*/  LDSM.16.M88.4 R12, [R17+0x21080] ;  /* 0x02108000110c783b */ /* 0x000e280000000200 */
[----:B------:R-:W1:Y:S04]  /*124a0*/  LDSM.16.M88.4 R8, [R17+0x22080] ;  /* 0x022080001108783b */ /* 0x000e680000000200 */
[----:B0-----:R-:W-:Y:S04]  /*124b0*/  STL.64 [R1+0x30], R12 ;  /* 0x0000300c01007387 */ /* 0x001fe80000100a00 */
[----:B------:R-:W-:Y:S04]  /*124c0*/  STL.64 [R1+0x38], R14 ;  /* 0x0000380e01007387 */ /* 0x000fe80000100a00 */
[----:B-1----:R-:W-:Y:S04]  /*124d0*/  STL.64 [R1+0x20], R8 ;  /* 0x0000200801007387 */ /* 0x002fe80000100a00 */
[----:B------:R-:W-:Y:S04]  /*124e0*/  STL.64 [R1+0x28], R10 ;  /* 0x0000280a01007387 */ /* 0x000fe80000100a00 */
[----:B------:R-:W0:Y:S04]  /*124f0*/  LDSM.16.M88.4 R8, [R17+0x25080] ;  /* 0x025080001108783b */ /* 0x000e280000000200 */
[----:B------:R-:W1:Y:S04]  /*12500*/  LDSM.16.M88.4 R12, [R17+0x24080] ;  /* 0x02408000110c783b */ /* 0x000e680000000200 */
[----:B------:R-:W-:Y:S04]  /*12510*/  STL.64 [R1+0x10], R24 ;  /* 0x0000101801007387 */ /* 0x000fe80000100a00 */
[----:B------:R-:W-:Y:S04]  /*12520*/  STL.64 [R1+0x18], R26 ;  /* 0x0000181a01007387 */ /* 0x000fe80000100a00 */
[----:B------:R-:W-:Y:S04]  /*12530*/  LDSM.16.MT88.4 R24, [R0+0xa000] ;  /* 0x00a000000018783b */ /* 0x000fe80000004200 */
[----:B0-----:R-:W-:Y:S04]  /*12540*/  STL.64 [R1+0x2e70], R10 ;  /* 0x002e700a01007387 */ /* 0x001fe80000100a00 */
[----:B-1----:R-:W-:Y:S04]  /*12550*/  STL.64 [R1], R12 ;  /* 0x0000000c01007387 */ /* 0x002fe80000100a00 */
[----:B------:R-:W-:Y:S04]  /*12560*/  STL.64 [R1+0x8], R14 ;  /* 0x0000080e01007387 */ /* 0x000fe80000100a00 */
[----:B------:R-:W0:Y:S04]  /*12570*/  LDSM.16.M88.4 R12, [R17+0x26080] ;  /* 0x02608000110c783b */ /* 0x000e280000000200 */
[----:B------:R-:W-:Y:S04]  /*12580*/  STL.64 [R1+0x2e68], R8 ;  /* 0x002e680801007387 */ /* 0x000fe80000100a00 */
[----:B------:R-:W1:Y:S04]  /*12590*/  LDSM.16.M88.4 R16, [R17+0x27080] ;  /* 0x027080001110783b */ /* 0x000e680000000200 */
[----:B0-----:R-:W-:Y:S04]  /*125a0*/  STL.64 [R1+0x2e60], R14 ;  /* 0x002e600e01007387 */ /* 0x001fe80000100a00 */
[----:B------:R0:W-:Y:S04]  /*125b0*/  STL.64 [R1+0x2e58], R12 ;  /* 0x002e580c01007387 */ /* 0x0001e80000100a00 */
[----:B0-----:R-:W2:Y:S04]  /*125c0*/  LDL.LU R12, [R1+0x170] ;  /* 0x00017000010c7983 */ /* 0x001ea80000300800 */
[----:B------:R-:W2:Y:S04]  /*125d0*/  LDL.LU R13, [R1+0x174] ;  /* 0x00017400010d7983 */ /* 0x000ea80000300800 */
[----:B------:R-:W3:Y:S04]  /*125e0*/  LDL.LU R14, [R1+0x178] ;  /* 0x00017800010e7983 */ /* 0x000ee80000300800 */
[----:B------:R-:W3:Y:S04]  /*125f0*/  LDL.LU R15, [R1+0x17c] ;  /* 0x00017c00010f7983 */ /* 0x000ee80000300800 */
[----:B---3--:R-:W-:Y:S04]  /*12600*/  STL.64 [R1+0x2e80], R14 ;  /* 0x002e800e01007387 */ /* 0x008fe80000100a00 */
[----:B--2---:R0:W-:Y:S04]  /*12610*/  STL.64 [R1+0x2e78], R12 ;  /* 0x002e780c01007387 */ /* 0x0041e80000100a00 */
[----:B0-----:R-:W2:Y:S04]  /*12620*/  LDL.LU.64 R12, [R1+0x10] ;  /* 0x00001000010c7983 */ /* 0x001ea80000300a00 */
[----:B--2---:R0:W-:Y:S04]  /*12630*/  STL.64 [R1+0x2e88], R12 ;  /* 0x002e880c01007387 */ /* 0x0041e80000100a00 */
        /* <DEDUP_REMOVED lines=8> */
[----:B------:R-:W2:Y:S04]  /*126c0*/  LDL.LU R8, [R1+0x180] ;  /* 0x0001800001087983 */ /* 0x000ea80000300800 */
[----:B------:R-:W2:Y:S04]  /*126d0*/  LDL.LU R9, [R1+0x184] ;  /* 0x0001840001097983 */ /* 0x000ea80000300800 */
[----:B------:R-:W3:Y:S04]  /*126e0*/  LDL.LU R10, [R1+0x188] ;  /* 0x00018800010a7983 */ /* 0x000ee80000300800 */
[----:B------:R-:W3:Y:S01]  /*126f0*/  LDL.LU R11, [R1+0x18c] ;  /* 0x00018c00010b7983 */ /* 0x000ee20000300800 */
[----:B0-----:R-:W-:Y:S01]  /*12700*/  MOV R12, R21 ;  /* 0x00000015000c7202 */ /* 0x001fe20000000f00 */
[----:B------:R-:W-:-:S02]  /*12710*/  IMAD.MOV.U32 R13, RZ, RZ, R20 ;  /* 0x000000ffff0d7224 */ /* 0x000fc400078e0014 */
[----:B------:R-:W0:Y:S04]  /*12720*/  LDSM.16.MT88.4 R20, [R0+0x8100] ;  /* 0x008100000014783b */ /* 0x000e280000004200 */
[----:B---3--:R-:W-:Y:S04]  /*12730*/  STL.64 [R1+0x2eb0], R10 ;  /* 0x002eb00a01007387 */ /* 0x008fe80000100a00 */
[----:B--2---:R2:W-:Y:S04]  /*12740*/  STL.64 [R1+0x2ea8], R8 ;  /* 0x002ea80801007387 */ /* 0x0045e80000100a00 */
[----:B--2---:R-:W2:Y:S04]  /*12750*/  LDL.LU R8, [R1+0x1c0] ;  /* 0x0001c00001087983 */ /* 0x004ea80000300800 */
[----:B------:R-:W2:Y:S04]  /*12760*/  LDL.LU R9, [R1+0x1c4] ;  /* 0x0001c40001097983 */ /* 0x000ea80000300800 */
[----:B------:R-:W2:Y:S04]  /*12770*/  LDL.LU R10, [R1+0x1c8] ;  /* 0x0001c800010a7983 */ /* 0x000ea80000300800 */
[----:B------:R-:W2:Y:S04]  /*12780*/  LDL.LU R11, [R1+0x1cc] ;  /* 0x0001cc00010b7983 */ /* 0x000ea80000300800 */
[----:B-1----:R-:W-:Y:S04]  /*12790*/  STL [R1+0x2cfc], R18 ;  /* 0x002cfc1201007387 */ /* 0x002fe80000100800 */
[----:B------:R-:W-:Y:S04]  /*127a0*/  STL [R1+0x2cf8], R19 ;  /* 0x002cf81301007387 */ /* 0x000fe80000100800 */
[----:B------:R1:W-:Y:S04]  /*127b0*/  STL.64 [R1+0x2e30], R16 ;  /* 0x002e301001007387 */ /* 0x0003e80000100a00 */
[----:B-1----:R-:W3:Y:S04]  /*127c0*/  LDL.LU R16, [R1+0x1b0] ;  /* 0x0001b00001107983 */ /* 0x002ee80000300800 */
[----:B------:R-:W3:Y:S04]  /*127d0*/  LDL.LU R17, [R1+0x1b4] ;  /* 0x0001b40001117983 */ /* 0x000ee80000300800 */
[----:B------:R-:W3:Y:S04]  /*127e0*/  LDL.LU R18, [R1+0x1b8] ;  /* 0x0001b80001127983 */ /* 0x000ee80000300800 */
[----:B------:R-:W3:Y:S04]  /*127f0*/  LDL.LU R19, [R1+0x1bc] ;  /* 0x0001bc0001137983 */ /* 0x000ee80000300800 */
[----:B0-----:R-:W-:Y:S04]  /*12800*/  STL.64 [R1+0x2e28], R22 ;  /* 0x002e281601007387 */ /* 0x001fe80000100a00 */
[----:B------:R0:W-:Y:S04]  /*12810*/  STL.64 [R1+0x2e20], R20 ;  /* 0x002e201401007387 */ /* 0x0001e80000100a00 */
[----:B0-----:R-:W4:Y:S04]  /*12820*/  LDL.LU R20, [R1+0x190] ;  /* 0x0001900001147983 */ /* 0x001f280000300800 */
[----:B------:R-:W4:Y:S04]  /*12830*/  LDL.LU R21, [R1+0x194] ;  /* 0x0001940001157983 */ /* 0x000f280000300800 */
[----:B------:R-:W4:Y:S04]  /*12840*/  LDL.LU R22, [R1+0x198] ;  /* 0x0001980001167983 */ /* 0x000f280000300800 */
[----:B------:R-:W4:Y:S04]  /*12850*/  LDL.LU R23, [R1+0x19c] ;  /* 0x00019c0001177983 */ /* 0x000f280000300800 */
[----:B------:R-:W-:Y:S04]  /*12860*/  STL [R1+0x2d7c], R24 ;  /* 0x002d7c1801007387 */ /* 0x000fe80000100800 */
[----:B------:R0:W-:Y:S04]  /*12870*/  STL [R1+0x2d78], R25 ;  /* 0x002d781901007387 */ /* 0x0001e80000100800 */
[----:B------:R-:W-:Y:S04]  /*12880*/  STL [R1+0x2d74], R26 ;  /* 0x002d741a01007387 */ /* 0x000fe80000100800 */
[----:B------:R-:W-:Y:S04]  /*12890*/  STL [R1+0x2d70], R27 ;  /* 0x002d701b01007387 */ /* 0x000fe80000100800 */
[----:B0-----:R-:W5:Y:S04]  /*128a0*/  LDL.LU.64 R24, [R1+0x20] ;  /* 0x0000200001187983 */ /* 0x001f680000300a00 */
[----:B------:R-:W-:Y:S01]  /*128b0*/  STL [R1+0x2d58], R0 ;  /* 0x002d580001007387 */ /* 0x000fe20000100800 */
[C---:B--2---:R-:W-:Y:S03]  /*128c0*/  HMMA.16816.F32.BF16 R12, R4.reuse, R12, R8 ;  /* 0x0000000c040c723c */ /* 0x044fe60000041808 */
[----:B------:R-:W2:Y:S04]  /*128d0*/  LDL.LU.64 R10, [R1+0x2eb0] ;  /* 0x002eb000010a7983 */ /* 0x000ea80000300a00 */
[----:B------:R-:W2:Y:S11]  /*128e0*/  LDL.LU.64 R8, [R1+0x2ea8] ;  /* 0x002ea80001087983 */ /* 0x000eb60000300a00 */
[----:B------:R-:W-:Y:S05]  /*128f0*/  @!UPT UIADD3 URZ, URZ, URZ, URZ ;  /* 0x0000003f3f3ff290 */ /* 0x000fea000fffe03f */
[----:B------:R0:W-:Y:S04]  /*12900*/  STL.64 [R1+0xc0], R12 ;  /* 0x0000c00c01007387 */ /* 0x0001e80000100a00 */
[----:B------:R1:W-:Y:S04]  /*12910*/  STL.64 [R1+0xc8], R14 ;  /* 0x0000c80e01007387 */ /* 0x0003e80000100a00 */
[----:B0-----:R-:W3:Y:S02]  /*12920*/  LDL.LU.64 R12, [R1+0x2ea0] ;  /* 0x002ea000010c7983 */ /* 0x001ee40000300a00 */
[----:B---3--:R-:W-:Y:S01]  /*12930*/  HMMA.16816.F32.BF16 R16, R4, R12, R16 ;  /* 0x0000000c0410723c */ /* 0x008fe20000041810 */
[----:B------:R-:W-:Y:S11]  /*12940*/  MOV R0, R13 ;  /* 0x0000000d00007202 */ /* 0x000ff60000000f00 */
[----:B------:R-:W-:Y:S11]  /*12950*/  @!UPT UIADD3 URZ, URZ, URZ, URZ ;  /* 0x0000003f3f3ff290 */ /* 0x000ff6000fffe03f */
[----:B------:R0:W-:Y:S04]  /*12960*/  STL.64 [R1+0xb0], R16 ;  /* 0x0000b01001007387 */ /* 0x0001e80000100a00 */
[----:B------:R3:W-:Y:S04]  /*12970*/  STL.64 [R1+0xb8], R18 ;  /* 0x0000b81201007387 */ /* 0x0007e80000100a00 */
[----:B-1----:R-:W2:Y:S01]  /*12980*/  LDL.LU.64 R14, [R1+0x2e98] ;  /* 0x002e9800010e7983 */ /* 0x002ea20000300a00 */
[----:B0-----:R-:W-:-:S03]  /*12990*/  MOV R16, R12 ;  /* 0x0000000c00107202 */ /* 0x001fc60000000f00 */
[----:B------:R-:W2:Y:S01]  /*129a0*/  LDL.LU.64 R12, [R1+0x2e90] ;  /* 0x002e9000010c7983 */ /* 0x000ea20000300a00 */
[----:B-----5:R-:W-:Y:S01]  /*129b0*/  MOV R17, R25 ;  /* 0x0000001900117202 */ /* 0x020fe20000000f00 */
[----:B---3--:R-:W-:Y:S01]  /*129c0*/  IMAD.MOV.U32 R18, RZ, RZ, R24 ;  /* 0x000000ffff127224 */ /* 0x008fe200078e0018 */
[C---:B--2---:R-:W-:Y:S11]  /*129d0*/  HMMA.16816.F32.BF16 R12, R4.reuse, R24, R12 ;  /* 0x00000018040c723c */ /* 0x044ff6000004180c */
[----:B------:R-:W-:Y:S11]  /*129e0*/  @!UPT UIADD3 URZ, URZ, URZ, URZ ;  /* 0x0000003f3f3ff290 */ /* 0x000ff6000fffe03f */
[----:B------:R-:W-:Y:S02]  /*129f0*/  @!UPT UIADD3 URZ, URZ, URZ, URZ ;  /* 0x0000003f3f3ff290 */ /* 0x000fe4000fffe03f */
[----:B------:R-:W-:Y:S01]  /*12a00*/  MOV R27, R15 ;  /* 0x0000000f001b7202 */ /* 0x000fe20000000f00 */
[----:B------:R-:W-:Y:S01]  /*12a10*/  IMAD.MOV.U32 R25, RZ, RZ, R13 ;  /* 0x000000ffff197224 */ /* 0x000fe200078e000d */
[----:B------:R-:W-:Y:S02]  /*12a20*/  MOV R26, R14 ;  /* 0x0000000e001a7202 */ /* 0x000fe40000000f00 */
[----:B------:R-:W-:Y:S02]  /*12a30*/  MOV R24, R12 ;  /* 0x0000000c00187202 */ /* 0x000fe40000000f00 */
[----:B------:R-:W4:Y:S04]  /*12a40*/  LDL.LU.64 R12, [R1+0x2e88] ;  /* 0x002e8800010c7983 */ /* 0x000f280000300a00 */
[----:B------:R-:W-:Y:S04]  /*12a50*/  STL [R1+0x2d8c], R27 ;  /* 0x002d8c1b01007387 */ /* 0x000fe80000100800 */
[----:B------:R-:W-:Y:S04]  /*12a60*/  STL [R1+0x2d88], R26 ;  /* 0x002d881a01007387 */ /* 0x000fe80000100800 */
[----:B------:R-:W-:Y:S04]  /*12a70*/  STL [R1+0x2d84], R25 ;  /* 0x002d841901007387 */ /* 0x000fe80000100800 */
[----:B------:R0:W-:Y:S04]  /*12a80*/  STL [R1+0x2d80], R24 ;  /* 0x002d801801007387 */ /* 0x0001e80000100800 */
[----:B0-----:R-:W2:Y:S01]  /*12a90*/  LDL.LU.64 R24, [R1] ;  /* 0x0000000001187983 */ /* 0x001ea20000300a00 */
[----:B----4-:R-:W-:Y:S01]  /*12aa0*/  HMMA.16816.F32.BF16 R20, R4, R12, R20 ;  /* 0x0000000c0414723c */ /* 0x010fe20000041814 */
[----:B------:R-:W-:-:S07]  /*12ab0*/  MOV R19, R13 ;  /* 0x0000000d00137202 */ /* 0x000fce0000000f00 */
[----:B--2---:R-:W-:Y:S11]  /*12ac0*/  HMMA.16816.F32.BF16 R8, R4, R24, R8 ;  /* 0x000000180408723c */ /* 0x004ff60000041808 */
[----:B------:R-:W-:Y:S04]  /*12ad0*/  @!UPT UIADD3 URZ, URZ, URZ, URZ ;  /* 0x0000003f3f3ff290 */ /* 0x000fe8000fffe03f */
[----:B------:R0:W-:Y:S04]  /*12ae0*/  STL.64 [R1+0x90], R20 ;  /* 0x0000901401007387 */ /* 0x0001e80000100a00 */
[----:B------:R-:W-:Y:S04]  /*12af0*/  STL.64 [R1+0x98], R22 ;  /* 0x0000981601007387 */ /* 0x000fe80000100a00 */
[----:B------:R-:W2:Y:S01]  /*12b00*/  LDL.LU.64 R14, [R1+0x2e80] ;  /* 0x002e8000010e7983 */ /* 0x000ea20000300a00 */
[----:B0-----:R-:W-:-:S03]  /*12b10*/  IMAD.MOV.U32 R20, RZ, RZ, R12 ;  /* 0x000000ffff147224 */ /* 0x001fc600078e000c */
[----:B------:R-:W2:Y:S04]  /*12b20*/  LDL.LU.64 R12, [R1+0x2e78] ;  /* 0x002e7800010c7983 */ /* 0x000ea80000300a00 */
[----:B------:R-:W-:Y:S04]  /*12b30*/  STL.64 [R1+0x80], R8 ;  /* 0x0000800801007387 */ /* 0x000fe80000100a00 */
[----:B------:R0:W-:Y:S04]  /*12b40*/  STL.64 [R1+0x88], R10 ;  /* 0x0000880a01007387 */ /* 0x0001e80000100a00 */
[----:B0-----:R-:W3:Y:S04]  /*12b50*/  LDL.LU.64 R10, [R1+0x2e70] ;  /* 0x002e7000010a7983 */ /* 0x001ee80000300a00 */
[----:B------:R-:W2:Y:S01]  /*12b60*/  LDL.LU.64 R8, [R1+0x2e68] ;  /* 0x002e680001087983 */ /* 0x000ea20000300a00 */
[----:B------:R-:W-:Y:S01]  /*12b70*/  MOV R22, R24 ;  /* 0x0000001800167202 */ /* 0x000fe20000000f00 */
[----:B------:R-:W-:Y:S01]  /*12b80*/  IMAD.MOV.U32 R21, RZ, RZ, R25 ;  /* 0x000000ffff157224 */ /* 0x000fe200078e0019 */
[----:B--2---:R-:W-:Y:S11]  /*12b90*/  HMMA.16816.F32.BF16 R12, R4, R8, R12 ;  /* 0x00000008040c723c */ /* 0x004ff6000004180c */
[----:B------:R-:W-:Y:S11]  /*12ba0*/  @!UPT UIADD3 URZ, URZ, URZ, URZ ;  /* 0x0000003f3f3ff290 */ /* 0x000ff6000fffe03f */
[----:B------:R-:W-:Y:S02]  /*12bb0*/  @!UPT UIADD3 URZ, URZ, URZ, URZ ;  /* 0x0000003f3f3ff290 */ /* 0x000fe4000fffe03f */
[----:B------:R-:W-:Y:S01]  /*12bc0*/  IMAD.MOV.U32 R25, RZ, RZ, R14 ;  /* 0x000000ffff197224 */ /* 0x000fe200078e000e */
[----:B------:R-:W-:Y:S02]  /*12bd0*/  MOV R24, R15 ;  /* 0x0000000f00187202 */ /* 0x000fe40000000f00 */
[----:B------:R-:W-:Y:S01]  /*12be0*/  MOV R27, R12 ;  /* 0x0000000c001b7202 */ /* 0x000fe20000000f00 */
[----:B------:R-:W2:Y:S01]  /*12bf0*/  LDL.LU.64 R14, [R1+0x2e60] ;  /* 0x002e6000010e7983 */ /* 0x000ea20000300a00 */
[----:B------:R-:W-:-:S03]  /*12c00*/  MOV R26, R13 ;  /* 0x0000000d001a7202 */ /* 0x000fc60000000f00 */
[----:B------:R-:W4:Y:S04]  /*12c10*/  LDL.LU.64 R12, [R1+0x2e58] ;  /* 0x002e5800010c7983 */ /* 0x000f280000300a00 */
[----:B---3--:R-:W-:Y:S04]  /*12c20*/  STL.64 [R1+0x2db8], R10 ;  /* 0x002db80a01007387 */ /* 0x008fe80000100a00 */
[----:B------:R0:W-:Y:S02]  /*12c30*/  STL.64 [R1+0x2db0], R8 ;  /* 0x002db00801007387 */ /* 0x0001e40000100a00 */
[----:B0-----:R-:W-:Y:S01]  /*12c40*/  MOV R8, R22 ;  /* 0x0000001600087202 */ /* 0x001fe20000000f00 */
[----:B------:R-:W-:-:S05]  /*12c50*/  IMAD.MOV.U32 R9, RZ, RZ, R21 ;  /* 0x000000ffff097224 */ /* 0x000fca00078e0015 */
[----:B------:R0:W-:Y:S02]  /*12c60*/  STL.64 [R1+0x2dd0], R8 ;  /* 0x002dd00801007387 */ /* 0x0001e40000100a00 */
[----:B0-----:R-:W-:Y:S02]  /*12c70*/  MOV R8, R20 ;  /* 0x0000001400087202 */ /* 0x001fe40000000f00 */
[----:B------:R-:W-:-:S05]  /*12c80*/  MOV R9, R19 ;  /* 0x0000001300097202 */ /* 0x000fca0000000f00 */
[----:B------:R0:W-:Y:S02]  /*12c90*/  STL.64 [R1+0x2de8], R8 ;  /* 0x002de80801007387 */ /* 0x0001e40000100a00 */
[----:B0-----:R-:W-:Y:S01]  /*12ca0*/  IMAD.MOV.U32 R8, RZ, RZ, R18 ;  /* 0x000000ffff087224 */ /* 0x001fe200078e0012 */
[----:B------:R-:W-:-:S05]  /*12cb0*/  MOV R9, R17 ;  /* 0x0000001100097202 */ /* 0x000fca0000000f00 */
[----:B------:R-:W-:Y:S04]  /*12cc0*/  STL.64 [R1+0x2e00], R8 ;  /* 0x002e000801007387 */ /* 0x000fe80000100a00 */
[----:B------:R-:W-:Y:S04]  /*12cd0*/  STL.64 [R1+0x2d98], R26 ;  /* 0x002d981a01007387 */ /* 0x000fe80000100a00 */
[----:B------:R0:W-:Y:S04]  /*12ce0*/  STL.64 [R1+0x2d90], R24 ;  /* 0x002d901801007387 */ /* 0x0001e80000100a00 */
[----:B0-----:R-:W3:Y:S04]  /*12cf0*/  LDL.LU R24, [R1+0xe0] ;  /* 0x0000e00001187983 */ /* 0x001ee80000300800 */
[----:B------:R-:W3:Y:S04]  /*12d00*/  LDL.LU R25, [R1+0xe4] ;  /* 0x0000e40001197983 */ /* 0x000ee80000300800 */
[----:B------:R-:W5:Y:S04]  /*12d10*/  LDL.LU R26, [R1+0xe8] ;  /* 0x0000e800011a7983 */ /* 0x000f680000300800 */
[----:B------:R-:W5:Y:S01]  /*12d20*/  LDL.LU R27, [R1+0xec] ;  /* 0x0000ec00011b7983 */ /* 0x000f620000300800 */
[----:B------:R-:W-:Y:S01]  /*12d30*/  MOV R8, R16 ;  /* 0x0000001000087202 */ /* 0x000fe20000000f00 */
[----:B------:R-:W-:-:S05]  /*12d40*/  IMAD.MOV.U32 R9, RZ, RZ, R0 ;  /* 0x000000ffff097224 */ /* 0x000fca00078e0000 */
[----:B------:R-:W-:Y:S04]  /*12d50*/  STL.64 [R1+0x2e18], R8 ;  /* 0x002e180801007387 */ /* 0x000fe80000100a00 */
[----:B-----5:R0:W-:Y:S04]  /*12d60*/  STL.64 [R1+0x2da8], R26 ;  /* 0x002da81a01007387 */ /* 0x0201e80000100a00 */
[----:B---3--:R1:W-:Y:S01]  /*12d70*/  STL.64 [R1+0x2da0], R24 ;  /* 0x002da01801007387 */ /* 0x0083e20000100a00 */
[----:B0-----:R-:W-:Y:S01]  /*12d80*/  IMAD.MOV.U32 R26, RZ, RZ, R3 ;  /* 0x000000ffff1a7224 */ /* 0x001fe200078e0003 */
[----:B------:R-:W-:-:S02]  /*12d90*/  MOV R27, R2 ;  /* 0x00000002001b7202 */ /* 0x000fc40000000f00 */
[----:B-1----:R-:W-:Y:S02]  /*12da0*/  MOV R24, R29 ;  /* 0x0000001d00187202 */ /* 0x002fe40000000f00 */
[----:B------:R-:W3:Y:S01]  /*12db0*/  LDL.LU R29, [R1+0x2e54] ;  /* 0x002e5400011d7983 */ /* 0x000ee20000300800 */
[----:B------:R-:W-:-:S03]  /*12dc0*/  MOV R25, R28 ;  /* 0x0000001c00197202 */ /* 0x000fc60000000f00 */
[----:B------:R-:W5:Y:S04]  /*12dd0*/  LDL.LU R28, [R1+0x2e50] ;  /* 0x002e5000011c7983 */ /* 0x000f680000300800 */
[----:B------:R-:W2:Y:S04]  /*12de0*/  LDL.LU R3, [R1+0x2e4c] ;  /* 0x002e4c0001037983 */ /* 0x000ea80000300800 */
[----:B------:R-:W2:Y:S04]  /*12df0*/  LDL.LU R2, [R1+0x2e48] ;  /* 0x002e480001027983 */ /* 0x000ea80000300800 */
[----:B------:R-:W4:Y:S04]  /*12e00*/  LDL.LU R16, [R1+0x160] ;  /* 0x0001600001107983 */ /* 0x000f280000300800 */
[----:B------:R-:W4:Y:S04]  /*12e10*/  LDL.LU R17, [R1+0x164] ;  /* 0x0001640001117983 */ /* 0x000f280000300800 */
[----:B------:R-:W4:Y:S04]  /*12e20*/  LDL.LU R18, [R1+0x168] ;  /* 0x0001680001127983 */ /* 0x000f280000300800 */
[----:B------:R-:W4:Y:S04]  /*12e30*/  LDL.LU R19, [R1+0x16c] ;  /* 0x00016c0001137983 */ /* 0x000f280000300800 */
        /* <DEDUP_REMOVED lines=8> */
[----:B------:R-:W-:Y:S04]  /*12ec0*/  STL.64 [R1+0x2dc8], R26 ;  /* 0x002dc81a01007387 */ /* 0x000fe80000100a00 */
[----:B------:R0:W-:Y:S04]  /*12ed0*/  STL.64 [R1+0x2dc0], R24 ;  /* 0x002dc01801007387 */ /* 0x0001e80000100a00 */
[----:B0-----:R-:W2:Y:S04]  /*12ee0*/  LDL.LU R24, [R1+0x100] ;  /* 0x0001000001187983 */ /* 0x001ea80000300800 */
[----:B------:R-:W2:Y:S04]  /*12ef0*/  LDL.LU R25, [R1+0x104] ;  /* 0x0001040001197983 */ /* 0x000ea80000300800 */
[----:B------:R-:W2:Y:S04]  /*12f00*/  LDL.LU R26, [R1+0x108] ;  /* 0x00010800011a7983 */ /* 0x000ea80000300800 */
[----:B------:R-:W2:Y:S04]  /*12f10*/  LDL.LU R27, [R1+0x10c] ;  /* 0x00010c00011b7983 */ /* 0x000ea80000300800 */
[----:B--2---:R5:W-:Y:S04]  /*12f20*/  STL.64 [R1+0x2de0], R26 ;  /* 0x002de01a01007387 */ /* 0x004be80000100a00 */
[----:B------:R0:W-:Y:S01]  /*12f30*/  STL.64 [R1+0x2dd8], R24 ;  /* 0x002dd81801007387 */ /* 0x0001e20000100a00 */
[----:B-----5:R-:W-:-:S02]  /*12f40*/  MOV R26, R28 ;  /* 0x0000001c001a7202 */ /* 0x020fc40000000f00 */
[----:B---3--:R-:W-:Y:S02]  /*12f50*/  MOV R27, R29 ;  /* 0x0000001d001b7202 */ /* 0x008fe40000000f00 */
[----:B0-----:R-:W-:Y:S01]  /*12f60*/  MOV R24, R2 ;  /* 0x0000000200187202 */ /* 0x001fe20000000f00 */
[----:B------:R-:W-:Y:S01]  /*12f70*/  IMAD.MOV.U32 R25, RZ, RZ, R3 ;  /* 0x000000ffff197224 */ /* 0x000fe200078e0003 */
[----:B------:R-:W2:Y:S04]  /*12f80*/  LDL.LU R2, [R1+0x2e44] ;  /* 0x002e440001027983 */ /* 0x000ea80000300800 */
[----:B------:R-:W3:Y:S04]  /*12f90*/  LDL.LU R3, [R1+0x2e40] ;  /* 0x002e400001037983 */ /* 0x000ee80000300800 */
[----:B------:R-:W5:Y:S04]  /*12fa0*/  LDL.LU R28, [R1+0x2e3c] ;  /* 0x002e3c00011c7983 */ /* 0x000f680000300800 */
[----:B------:R-:W2:Y:S04]  /*12fb0*/  LDL.LU R29, [R1+0x2e38] ;  /* 0x002e3800011d7983 */ /* 0x000ea80000300800 */
[----:B------:R-:W-:Y:S04]  /*12fc0*/  STL.64 [R1+0x2df8], R26 ;  /* 0x002df81a01007387 */ /* 0x000fe80000100a00 */
[----:B------:R0:W-:Y:S04]  /*12fd0*/  STL.64 [R1+0x2df0], R24 ;  /* 0x002df01801007387 */ /* 0x0001e80000100a00 */
[----:B0-----:R-:W2:Y:S04]  /*12fe0*/  LDL.LU R24, [R1+0x120] ;  /* 0x0001200001187983 */ /* 0x001ea80000300800 */
[----:B------:R-:W2:Y:S04]  /*12ff0*/  LDL.LU R25, [R1+0x124] ;  /* 0x0001240001197983 */ /* 0x000ea80000300800 */
[----:B------:R-:W2:Y:S04]  /*13000*/  LDL.LU R26, [R1+0x128] ;  /* 0x00012800011a7983 */ /* 0x000ea80000300800 */
[----:B------:R-:W2:Y:S01]  /*13010*/  LDL.LU R27, [R1+0x12c] ;  /* 0x00012c00011b7983 */ /* 0x000ea20000300800 */
[C---:B----4-:R-:W-:Y:S11]  /*13020*/  HMMA.16816.F32.BF16 R16, R4.reuse, R12, R16 ;  /* 0x0000000c0410723c */ /* 0x050ff60000041810 */
[----:B------:R-:W-:Y:S11]  /*13030*/  @!UPT UIADD3 URZ, URZ, URZ, URZ ;  /* 0x0000003f3f3ff290 */ /* 0x000ff6000fffe03f */
[----:B------:R-:W-:Y:S02]  /*13040*/  @!UPT UIADD3 URZ, URZ, URZ, URZ ;  /* 0x0000003f3f3ff290 */ /* 0x000fe4000fffe03f */
[----:B------:R-:W-:Y:S01]  /*13050*/  MOV R0, R17 ;  /* 0x0000001100007202 */ /* 0x000fe20000000f00 */
[----:B--2---:R-:W-:Y:S04]  /*13060*/  STL.64 [R1+0x2e10], R26 ;  /* 0x002e101a01007387 */ /* 0x004fe80000100a00 */
[----:B------:R-:W-:Y:S04]  /*13070*/  STL.64 [R1+0x2e08], R24 ;  /* 0x002e081801007387 */ /* 0x000fe80000100a00 */
[----:B------:R0:W-:Y:S04]  /*13080*/  STL [R1+0x60], R16 ;  /* 0x0000601001007387 */ /* 0x0001e80000100800 */
[----:B0-----:R-:W2:Y:S01]  /*13090*/  LDL.LU.64 R16, [R1+0x2e30] ;  /* 0x002e300001107983 */ /* 0x001ea20000300a00 */
[----:B------:R-:W-:Y:S01]  /*130a0*/  IMAD.MOV.U32 R24, RZ, RZ, R29 ;  /* 0x000000ffff187224 */ /* 0x000fe200078e001d */
[----:B------:R-:W-:Y:S01]  /*130b0*/  MOV R29, R18 ;  /* 0x00000012001d7202 */ /* 0x000fe20000000f00 */
[----:B--2---:R-:W-:Y:S01]  /*130c0*/  HMMA.16816.F32.BF16 R4, R4, R16, R20 ;  /* 0x000000100404723c */ /* 0x004fe20000041814 */
[----:B------:R-:W2:Y:S04]  /*130d0*/  LDL.LU.64 R22, [R1+0x2e28] ;  /* 0x002e280001167983 */ /* 0x000ea80000300a00 */
[----:B------:R-:W2:Y:S11]  /*130e0*/  LDL.LU.64 R20, [R1+0x2e20] ;  /* 0x002e200001147983 */ /* 0x000eb60000300a00 */
[----:B------:R-:W-:Y:S07]  /*130f0*/  @!UPT UIADD3 URZ, URZ, URZ, URZ ;  /* 0x0000003f3f3ff290 */ /* 0x000fee000fffe03f */
[----:B------:R0:W-:Y:S01]  /*13100*/  STL [R1+0x50], R4 ;  /* 0x0000500401007387 */ /* 0x0001e20000100800 */
[----:B------:R-:W-:-:S03]  /*13110*/  MOV R18, R5 ;  /* 0x0000000500127202 */ /* 0x000fc60000000f00 */
[----:B------:R1:W-:Y:S04]  /*13120*/  STL [R1+0x5c], R7 ;  /* 0x00005c0701007387 */ /* 0x0003e80000100800 */
[----:B0-----:R-:W2:Y:S01]  /*13130*/  LDL.LU.64 R4, [R1+0x40] ;  /* 0x0000400001047983 */ /* 0x001ea20000300a00 */
[----:B-----5:R-:W-:Y:S01]  /*13140*/  MOV R25, R28 ;  /* 0x0000001c00197202 */ /* 0x020fe20000000f00 */
[----:B------:R-:W-:Y:S01]  /*13150*/  IMAD.MOV.U32 R28, RZ, RZ, R19 ;  /* 0x000000ffff1c7224 */ /* 0x000fe200078e0013 */
[----:B------:R-:W-:Y:S02]  /*13160*/  MOV R19, R6 ;  /* 0x0000000600137202 */ /* 0x000fe40000000f00 */
[----:B-1----:R-:W4:Y:S01]  /*13170*/  LDL.LU.64 R6, [R1+0x48] ;  /* 0x0000480001067983 */ /* 0x002f220000300a00 */
[----:B--2---:R-:W-:Y:S11]  /*13180*/  HMMA.16816.F32.BF16 R8, R20, R4, R8 ;  /* 0x000000041408723c */ /* 0x004ff60000041808 */
[----:B------:R-:W-:Y:S11]  /*13190*/  @!UPT UIADD3 URZ, URZ, URZ, URZ ;  /* 0x0000003f3f3ff290 */ /* 0x000ff6000fffe03f */
[----:B------:R-:W-:Y:S01]  /*131a0*/  @!UPT UIADD3 URZ, URZ, URZ, URZ ;  /* 0x0000003f3f3ff290 */ /* 0x000fe2000fffe03f */
[----:B------:R0:W-:Y:S04]  /*131b0*/  STL.64 [R1+0x180], R8 ;  /* 0x0001800801007387 */ /* 0x0001e80000100a00 */
[----:B------:R1:W-:Y:S04]  /*131c0*/  STL.64 [R1+0x188], R10 ;  /* 0x0001880a01007387 */ /* 0x0003e80000100a00 */
[----:B0-----:R-:W1:Y:S01]  /*131d0*/  LDL.LU.64 R8, [R1+0x2e18] ;  /* 0x002e180001087983 */ /* 0x001e620000300a00 */
[----:B---3--:R-:W-:Y:S01]  /*131e0*/  MOV R26, R3 ;  /* 0x00000003001a7202 */ /* 0x008fe20000000f00 */
[----:B------:R-:W-:-:S07]  /*131f0*/  IMAD.MOV.U32 R27, RZ, RZ, R2 ;  /* 0x000000ffff1b7224 */ /* 0x000fce00078e0002 */
[C---:B-1----:R-:W-:Y:S01]  /*13200*/  HMMA.16816.F32.BF16 R8, R20.reuse, R8, R24 ;  /* 0x000000081408723c */ /* 0x042fe20000041818 */
[----:B------:R-:W2:Y:S04]  /*13210*/  LDL.LU.64 R26, [R1+0x2e10] ;  /* 0x002e1000011a7983 */ /* 0x000ea80000300a00 */
[----:B------:R-:W2:Y:S11]  /*13220*/  LDL.LU.64 R24, [R1+0x2e08] ;  /* 0x002e080001187983 */ /* 0x000eb60000300a00 */
[----:B------:R-:W-:Y:S07]  /*13230*/  @!UPT UIADD3 URZ, URZ, URZ, URZ ;  /* 0x0000003f3f3ff290 */ /* 0x000fee000fffe03f */
[----:B------:R0:W-:Y:S04]  /*13240*/  STL.64 [R1+0x170], R8 ;  /* 0x0001700801007387 */ /* 0x0001e80000100a00 */
[----:B------:R2:W-:Y:S04]  /*13250*/  STL.64 [R1+0x178], R10 ;  /* 0x0001780a01007387 */ /* 0x0005e80000100a00 */
[----:B0-----:R-:W2:Y:S02]  /*13260*/  LDL.LU.64 R8, [R1+0x2e00] ;  /* 0x002e000001087983 */ /* 0x001ea40000300a00 */
[C---:B--2---:R-:W-:Y:S02]  /*13270*/  HMMA.16816.F32.BF16 R8, R20.reuse, R8, R24 ;  /* 0x000000081408723c */ /* 0x044fe40000041818 */
[----:B------:R-:W2:Y:S04]  /*13280*/  LDL.LU.64 R26, [R1+0x2df8] ;  /* 0x002df800011a7983 */ /* 0x000ea80000300a00 */
[----:B------:R-:W2:Y:S11]  /*13290*/  LDL.LU.64 R24, [R1+0x2df0] ;  /* 0x002df00001187983 */ /* 0x000eb60000300a00 */
[----:B------:R-:W-:Y:S06]  /*132a0*/  @!UPT UIADD3 URZ, URZ, URZ, URZ ;  /* 0x0000003f3f3ff290 */ /* 0x000fec000fffe03f */
        /* <DEDUP_REMOVED lines=16> */
[----:B0-----:R-:W3:Y:S04]  /*133b0*/  LDL.LU.64 R10, [R1+0x2db8] ;  /* 0x002db800010a7983 */ /* 0x001ee80000300a00 */
[----:B------:R-:W2:Y:S02]  /*133c0*/  LDL.LU.64 R8, [R1+0x2db0] ;  /* 0x002db00001087983 */ /* 0x000ea40000300a00 */
[C---:B--2---:R-:W-:Y:S11]  /*133d0*/  HMMA.16816.F32.BF16 R24, R20.reuse, R8, R24 ;  /* 0x000000081418723c */ /* 0x044ff60000041818 */
[----:B------:R-:W-:Y:S11]  /*133e0*/  @!UPT UIADD3 URZ, URZ, URZ, URZ ;  /* 0x0000003f3f3ff290 */ /* 0x000ff6000fffe03f */
[----:B------:R-:W-:Y:S01]  /*133f0*/  @!UPT UIADD3 URZ, URZ, URZ, URZ ;  /* 0x0000003f3f3ff290 */ /* 0x000fe2000fffe03f */
[----:B------:R0:W-:Y:S01]  /*13400*/  STL.64 [R1+0x130], R24 ;  /* 0x0001301801007387 */ /* 0x0001e20000100a00 */
[----:B------:R-:W-:Y:S01]  /*13410*/  IMAD.MOV.U32 R3, RZ, RZ, R26 ;  /* 0x000000ffff037224 */ /* 0x000fe200078e001a */
[----:B------:R-:W-:Y:S02]  /*13420*/  MOV R2, R27 ;  /* 0x0000001b00027202 */ /* 0x000fe40000000f00 */
[----:B------:R-:W2:Y:S04]  /*13430*/  LDL.LU.64 R26, [R1+0x2da8] ;  /* 0x002da800011a7983 */ /* 0x000ea80000300a00 */
[----:B0-----:R-:W2:Y:S04]  /*13440*/  LDL.LU.64 R24, [R1+0x2da0] ;  /* 0x002da00001187983 */ /* 0x001ea80000300a00 */
[----:B---3--:R0:W-:Y:S04]  /*13450*/  STL.64 [R1+0x2d50], R10 ;  /* 0x002d500a01007387 */ /* 0x0081e80000100a00 */
[----:B------:R-:W3:Y:S04]  /*13460*/  LDL.LU R8, [R1+0xd0] ;  /* 0x0000d00001087983 */ /* 0x000ee80000300800 */
[----:B------:R-:W3:Y:S04]  /*13470*/  LDL.LU R9, [R1+0xd4] ;  /* 0x0000d40001097983 */ /* 0x000ee80000300800 */
[----:B0-----:R-:W3:Y:S04]  /*13480*/  LDL.LU R10, [R1+0xd8] ;  /* 0x0000d800010a7983 */ /* 0x001ee80000300800 */
[----:B------:R-:W3:Y:S04]  /*13490*/  LDL.LU R11, [R1+0xdc] ;  /* 0x0000dc00010b7983 */ /* 0x000ee80000300800 */
[----:B------:R-:W-:Y:S04]  /*134a0*/  STL [R1+0x2cec], R2 ;  /* 0x002cec0201007387 */ /* 0x000fe80000100800 */
[----:B------:R-:W-:Y:S01]  /*134b0*/  STL [R1+0x2ce8], R3 ;  /* 0x002ce80301007387 */ /* 0x000fe20000100800 */
[C---:B--2---:R-:W-:Y:S11]  /*134c0*/  HMMA.16816.F32.BF16 R24, R20.reuse, R12, R24 ;  /* 0x0000000c1418723c */ /* 0x044ff60000041818 */
[----:B------:R-:W-:Y:S11]  /*134d0*/  @!UPT UIADD3 URZ, URZ, URZ, URZ ;  /* 0x0000003f3f3ff290 */ /* 0x000ff6000fffe03f */
[----:B------:R-:W-:Y:S01]  /*134e0*/  @!UPT UIADD3 URZ, URZ, URZ, URZ ;  /* 0x0000003f3f3ff290 */ /* 0x000fe2000fffe03f */
[----:B------:R-:W-:Y:S04]  /*134f0*/  STL.64 [R1+0x120], R24 ;  /* 0x0001201801007387 */ /* 0x000fe80000100a00 */
[----:B------:R0:W-:Y:S04]  /*13500*/  STL.64 [R1+0x128], R26 ;  /* 0x0001281a01007387 */ /* 0x0001e80000100a00 */
[----:B0-----:R-:W2:Y:S04]  /*13510*/  LDL.LU.64 R26, [R1+0x2d98] ;  /* 0x002d9800011a7983 */ /* 0x001ea80000300a00 */
[----:B------:R-:W5:Y:S04]  /*13520*/  LDL.LU.64 R24, [R1+0x2d90] ;  /* 0x002d900001187983 */ /* 0x000f680000300a00 */
[----:B------:R-:W-:Y:S04]  /*13530*/  STL.64 [R1+0x2d30], R14 ;  /* 0x002d300e01007387 */ /* 0x000fe80000100a00 */
[----:B------:R0:W-:Y:S04]  /*13540*/  STL.64 [R1+0x2d00], R18 ;  /* 0x002d001201007387 */ /* 0x0001e80000100a00 */
[----:B0-----:R-:W4:Y:S01]  /*13550*/  LDL.LU.64 R18, [R1+0x8] ;  /* 0x0000080001127983 */ /* 0x001f220000300a00 */
[----:B---3--:R-:W-:Y:S11]  /*13560*/  HMMA.16816.F32.BF16 R8, R20, R16, R8 ;  /* 0x000000101408723c */ /* 0x008ff60000041808 */
[----:B------:R-:W-:Y:S11]  /*13570*/  @!UPT UIADD3 URZ, URZ, URZ, URZ ;  /* 0x0000003f3f3ff290 */ /* 0x000ff6000fffe03f */
[----:B------:R-:W-:Y:S01]  /*13580*/  @!UPT UIADD3 URZ, URZ, URZ, URZ ;  /* 0x0000003f3f3ff290 */ /* 0x000fe2000fffe03f */
[----:B------:R0:W-:Y:S04]  /*13590*/  STL.64 [R1+0x110], R8 ;  /* 0x0001100801007387 */ /* 0x0001e80000100a00 */
[----:B------:R1:W-:Y:S01]  /*135a0*/  STL.64 [R1+0x118], R10 ;  /* 0x0001180a01007387 */ /* 0x0003e20000100a00 */
[----:B--2---:R-:W-:Y:S01]  /*135b0*/  MOV R20, R27 ;  /* 0x0000001b00147202 */ /* 0x004fe20000000f00 */
[----:B------:R-:W-:Y:S01]  /*135c0*/  IMAD.MOV.U32 R21, RZ, RZ, R26 ;  /* 0x000000ffff157224 */ /* 0x000fe200078e001a */
[----:B-----5:R-:W-:Y:S02]  /*135d0*/  MOV R22, R25 ;  /* 0x0000001900167202 */ /* 0x020fe40000000f00 */
[----:B------:R-:W-:Y:S01]  /*135e0*/  MOV R23, R24 ;  /* 0x0000001800177202 */ /* 0x000fe20000000f00 */
[----:B----4-:R-:W-:Y:S04]  /*135f0*/  STL.64 [R1+0x2d18], R18 ;  /* 0x002d181201007387 */ /* 0x010fe80000100a00 */
[----:B------:R-:W2:Y:S04]  /*13600*/  LDL.LU R27, [R1+0x2d8c] ;  /* 0x002d8c00011b7983 */ /* 0x000ea80000300800 */
[----:B------:R-:W3:Y:S04]  /*13610*/  LDL.LU R26, [R1+0x2d88] ;  /* 0x002d8800011a7983 */ /* 0x000ee80000300800 */
[----:B------:R-:W4:Y:S04]  /*13620*/  LDL.LU R25, [R1+0x2d84] ;  /* 0x002d840001197983 */ /* 0x000f280000300800 */
[----:B------:R-:W5:Y:S04]  /*13630*/  LDL.LU R24, [R1+0x2d80] ;  /* 0x002d800001187983 */ /* 0x000f680000300800 */
[----:B0-----:R-:W2:Y:S04]  /*13640*/  LDL.LU R8, [R1+0xb0] ;  /* 0x0000b00001087983 */ /* 0x001ea80000300800 */
[----:B------:R-:W2:Y:S04]  /*13650*/  LDL.LU R9, [R1+0xb4] ;  /* 0x0000b40001097983 */ /* 0x000ea80000300800 */
[----:B-1----:R-:W2:Y:S04]  /*13660*/  LDL.LU R10, [R1+0xb8] ;  /* 0x0000b800010a7983 */ /* 0x002ea80000300800 */
[----:B------:R-:W2:Y:S04]  /*13670*/  LDL.LU R11, [R1+0xbc] ;  /* 0x0000bc00010b7983 */ /* 0x000ea80000300800 */
[----:B--2---:R-:W-:Y:S04]  /*13680*/  STL.64 [R1+0x2d68], R10 ;  /* 0x002d680a01007387 */ /* 0x004fe80000100a00 */
[----:B------:R0:W-:Y:S04]  /*13690*/  STL.64 [R1+0x2d60], R8 ;  /* 0x002d600801007387 */ /* 0x0001e80000100a00 */
[----:B0-----:R-:W2:Y:S04]  /*136a0*/  LDL.LU R8, [R1+0xc0] ;  /* 0x0000c00001087983 */ /* 0x001ea80000300800 */
[----:B------:R-:W2:Y:S04]  /*136b0*/  LDL.LU R9, [R1+0xc4] ;  /* 0x0000c40001097983 */ /* 0x000ea80000300800 */
[----:B------:R-:W2:Y:S04]  /*136c0*/  LDL.LU R10, [R1+0xc8] ;  /* 0x0000c800010a7983 */ /* 0x000ea80000300800 */
[----:B------:R-:W2:Y:S04]  /*136d0*/  LDL.LU R11, [R1+0xcc] ;  /* 0x0000cc00010b7983 */ /* 0x000ea80000300800 */
[----:B------:R-:W2:Y:S04]  /*136e0*/  LDL.LU.64 R14, [R1+0x28] ;  /* 0x00002800010e7983 */ /* 0x000ea80000300a00 */
[----:B--2---:R0:W-:Y:S04]  /*136f0*/  STL.64 [R1+0x2d48], R14 ;  /* 0x002d480e01007387 */ /* 0x0041e80000100a00 */
[----:B0-----:R-:W2:Y:S04]  /*13700*/  LDL R14, [R1+0x38] ;  /* 0x00003800010e7983 */ /* 0x001ea80000100800 */
[----:B------:R-:W2:Y:S04]  /*13710*/  LDL R15, [R1+0x3c] ;  /* 0x00003c00010f7983 */ /* 0x000ea80000100800 */
[----:B------:R-:W2:Y:S04]  /*13720*/  LDL.LU R16, [R1+0x90] ;  /* 0x0000900001107983 */ /* 0x000ea80000300800 */
[----:B------:R-:W2:Y:S04]  /*13730*/  LDL.LU R17, [R1+0x94] ;  /* 0x0000940001117983 */ /* 0x000ea80000300800 */
[----:B------:R-:W2:Y:S04]  /*13740*/  LDL.LU R18, [R1+0x98] ;  /* 0x0000980001127983 */ /* 0x000ea80000300800 */
[----:B------:R-:W2:Y:S04]  /*13750*/  LDL.LU R19, [R1+0x9c] ;  /* 0x00009c0001137983 */ /* 0x000ea80000300800 */
[----:B--2---:R3:W-:Y:S04]  /*13760*/  STL.64 [R1+0x2d40], R18 ;  /* 0x002d401201007387 */ /* 0x0047e80000100a00 */
[----:B------:R5:W-:Y:S01]  /*13770*/  STL.64 [R1+0x2d38], R16 ;  /* 0x002d381001007387 */ /* 0x000be20000100a00 */
[----:B---3--:R-:W-:Y:S01]  /*13780*/  MOV R18, R26 ;  /* 0x0000001a00127202 */ /* 0x008fe20000000f00 */
[----:B------:R-:W-:-:S02]  /*13790*/  IMAD.MOV.U32 R19, RZ, RZ, R27 ;  /* 0x000000ffff137224 */ /* 0x000fc400078e001b */
[----:B-----5:R-:W-:Y:S01]  /*137a0*/  IMAD.MOV.U32 R16, RZ, RZ, R24 ;  /* 0x000000ffff107224 */ /* 0x020fe200078e0018 */
[----:B----4-:R-:W-:Y:S01]  /*137b0*/  MOV R17, R25 ;  /* 0x0000001900117202 */ /* 0x010fe20000000f00 */
[----:B------:R-:W2:Y:S04]  /*137c0*/  LDL.LU R24, [R1+0x2d7c] ;  /* 0x002d7c0001187983 */ /* 0x000ea80000300800 */
[----:B------:R-:W2:Y:S04]  /*137d0*/  LDL.LU R25, [R1+0x2d78] ;  /* 0x002d780001197983 */ /* 0x000ea80000300800 */
[----:B------:R-:W2:Y:S04]  /*137e0*/  LDL.LU R26, [R1+0x2d74] ;  /* 0x002d7400011a7983 */ /* 0x000ea80000300800 */
[----:B------:R-:W2:Y:S04]  /*137f0*/  LDL.LU R27, [R1+0x2d70] ;  /* 0x002d7000011b7983 */ /* 0x000ea80000300800 */
[----:B------:R-:W-:Y:S04]  /*13800*/  STL.64 [R1+0x2d10], R22 ;  /* 0x002d101601007387 */ /* 0x000fe80000100a00 */
[----:B------:R0:W-:Y:S04]  /*13810*/  STL.64 [R1+0x2d08], R20 ;  /* 0x002d081401007387 */ /* 0x0001e80000100a00 */
[----:B0-----:R-:W3:Y:S04]  /*13820*/  LDL.LU R20, [R1+0x80] ;  /* 0x0000800001147983 */ /* 0x001ee80000300800 */
[----:B------:R-:W3:Y:S04]  /*13830*/  LDL.LU R21, [R1+0x84] ;  /* 0x0000840001157983 */ /* 0x000ee80000300800 */
[----:B------:R-:W4:Y:S04]  /*13840*/  LDL.LU R22, [R1+0x88] ;  /* 0x0000880001167983 */ /* 0x000f280000300800 */
[----:B------:R-:W4:Y:S01]  /*13850*/  LDL.LU R23, [R1+0x8c] ;  /* 0x00008c0001177983 */ /* 0x000f220000300800 */
[----:B--2---:R-:W-:Y:S03]  /*13860*/  HMMA.16816.F32.BF16 R8, R24, R6, R8 ;  /* 0x000000061808723c */ /* 0x004fe60000041808 */
[----:B----4-:R0:W-:Y:S04]  /*13870*/  STL.64 [R1+0x2d28], R22 ;  /* 0x002d281601007387 */ /* 0x0101e80000100a00 */
[----:B---3--:R-:W-:Y:S04]  /*13880*/  STL.64 [R1+0x2d20], R20 ;  /* 0x002d201401007387 */ /* 0x008fe80000100a00 */
[----:B0-----:R-:W2:Y:S11]  /*13890*/  LDL.LU.64 R22, [R1+0x18] ;  /* 0x0000180001167983 */ /* 0x001eb60000300a00 */
[----:B------:R-:W-:Y:S01]  /*138a0*/  @!UPT UIADD3 URZ, URZ, URZ, URZ ;  /* 0x0000003f3f3ff290 */ /* 0x000fe2000fffe03f */
[----:B------:R-:W-:Y:S04]  /*138b0*/  STL.64 [R1+0x100], R8 ;  /* 0x0001000801007387 */ /* 0x000fe80000100a00 */
[----:B------:R0:W-:Y:S04]  /*138c0*/  STL.64 [R1+0x108], R10 ;  /* 0x0001080a01007387 */ /* 0x0001e80000100a00 */
[----:B0-----:R-:W3:Y:S04]  /*138d0*/  LDL.LU.64 R10, [R1+0x2d68] ;  /* 0x002d6800010a7983 */ /* 0x001ee80000300a00 */
[----:B------:R-:W3:Y:S01]  /*138e0*/  LDL.LU.64 R8, [R1+0x2d60] ;  /* 0x002d600001087983 */ /* 0x000ee20000300a00 */
[----:B------:R-:W-:-:S02]  /*138f0*/  MOV R3, R7 ;  /* 0x0000000700037202 */ /* 0x000fc40000000f00 */
[----:B------:R-:W-:Y:S01]  /*13900*/  MOV R2, R6 ;  /* 0x0000000600027202 */ /* 0x000fe20000000f00 */
[----:B------:R-:W4:Y:S01]  /*13910*/  LDL.LU R4, [R1+0x60] ;  /* 0x0000600001047983 */ /* 0x000f220000300800 */
[----:B------:R-:W-:-:S03]  /*13920*/  IMAD.MOV.U32 R5, RZ, RZ, R0 ;  /* 0x000000ffff057224 */ /* 0x000fc600078e0000 */
[----:B------:R-:W5:Y:S04]  /*13930*/  LDL.LU R0, [R1+0x2d58] ;  /* 0x002d580001007983 */ /* 0x000f680000300800 */
[----:B------:R-:W-:Y:S04]  /*13940*/  STL [R1+0x2cf4], R3 ;  /* 0x002cf40301007387 */ /* 0x000fe80000100800 */
[----:B------:R-:W-:Y:S01]  /*13950*/  STL [R1+0x2cf0], R2 ;  /* 0x002cf00201007387 */ /* 0x000fe20000100800 */
[C---:B---3--:R-:W-:Y:S03]  /*13960*/  HMMA.16816.F32.BF16 R12, R24.reuse, R14, R8 ;  /* 0x0000000e180c723c */ /* 0x048fe60000041808 */
[----:B------:R-:W3:Y:S11]  /*13970*/  LDL.LU.64 R10, [R1+0x2d50] ;  /* 0x002d5000010a7983 */ /* 0x000ef60000300a00 */
[----:B------:R-:W-:Y:S10]  /*13980*/  @!UPT UIADD3 URZ, URZ, URZ, URZ ;  /* 0x0000003f3f3ff290 */ /* 0x000ff4000fffe03f */
[----:B------:R-:W-:Y:S01]  /*13990*/  MOV R9, R14 ;  /* 0x0000000e00097202 */ /* 0x000fe20000000f00 */
[----:B------:R-:W-:Y:S02]  /*139a0*/  IMAD.MOV.U32 R8, RZ, RZ, R15 ;  /* 0x000000ffff087224 */ /* 0x000fe400078e000f */
        /* <DEDUP_REMOVED lines=9> */
[----:B--2---:R-:W-:Y:S11]  /*13a40*/  HMMA.16816.F32.BF16 R16, R24, R14, R16 ;  /* 0x0000000e1810723c */ /* 0x004ff60000041810 */
[----:B------:R-:W-:Y:S11]  /*13a50*/  @!UPT UIADD3 URZ, URZ, URZ, URZ ;  /* 0x0000003f3f3ff290 */ /* 0x000ff6000fffe03f */
[----:B------:R-:W-:Y:S01]  /*13a60*/  @!UPT UIADD3 URZ, URZ, URZ, URZ ;  /* 0x0000003f3f3ff290 */ /* 0x000fe2000fffe03f */
[----:B------:R-:W-:Y:S04]  /*13a70*/  STL.64 [R1+0xe0], R16 ;  /* 0x0000e01001007387 */ /* 0x000fe80000100a00 */
[----:B------:R0:W-:Y:S04]  /*13a80*/  STL.64 [R1+0xe8], R18 ;  /* 0x0000e81201007387 */ /* 0x0001e80000100a00 */
[----:B0-----:R-:W2:Y:S04]  /*13a90*/  LDL.LU.64 R18, [R1+0x2d40] ;  /* 0x002d400001127983 */ /* 0x001ea80000300a00 */
[----:B------:R-:W2:Y:S01]  /*13aa0*/  LDL.LU.64 R16, [R1+0x2d38] ;  /* 0x002d380001107983 */ /* 0x000ea20000300a00 */
[----:B------:R-:W-:Y:S01]  /*13ab0*/  MOV R29, R14 ;  /* 0x0000000e001d7202 */ /* 0x000fe20000000f00 */
[----:B------:R-:W-:Y:S01]  /*13ac0*/  IMAD.MOV.U32 R13, RZ, RZ, R22 ;  /* 0x000000ffff0d7224 */ /* 0x000fe200078e0016 */
[----:B------:R-:W-:-:S02]  /*13ad0*/  MOV R28, R15 ;  /* 0x0000000f001c7202 */ /* 0x000fc40000000f00 */
[----:B------:R-:W4:Y:S01]  /*13ae0*/  LDL.LU.64 R14, [R1+0x2d30] ;  /* 0x002d3000010e7983 */ /* 0x000f220000300a00 */
[----:B------:R-:W-:Y:S01]  /*13af0*/  MOV R12, R23 ;  /* 0x00000017000c7202 */ /* 0x000fe20000000f00 */
[C---:B--2---:R-:W-:Y:S02]  /*13b00*/  HMMA.16816.F32.BF16 R16, R24.reuse, R22, R16 ;  /* 0x000000161810723c */ /* 0x044fe40000041810 */
[----:B------:R-:W2:Y:S04]  /*13b10*/  LDL.LU.64 R22, [R1+0x2d28] ;  /* 0x002d280001167983 */ /* 0x000ea80000300a00 */
[----:B------:R-:W2:Y:S11]  /*13b20*/  LDL.LU.64 R20, [R1+0x2d20] ;  /* 0x002d200001147983 */ /* 0x000eb60000300a00 */
[----:B------:R-:W-:Y:S06]  /*13b30*/  @!UPT UIADD3 URZ, URZ, URZ, URZ ;  /* 0x0000003f3f3ff290 */ /* 0x000fec000fffe03f */
[----:B------:R-:W-:Y:S01]  /*13b40*/  STL.64 [R1+0xd0], R16 ;  /* 0x0000d01001007387 */ /* 0x000fe20000100a00 */
[----:B------:R-:W-:Y:S01]  /*13b50*/  MOV R8, R18 ;  /* 0x0000001200087202 */ /* 0x000fe20000000f00 */
[----:B------:R-:W-:Y:S02]  /*13b60*/  IMAD.MOV.U32 R9, RZ, RZ, R19 ;  /* 0x000000ffff097224 */ /* 0x000fe400078e0013 */
[----:B------:R-:W2:Y:S02]  /*13b70*/  LDL.LU.64 R18, [R1+0x2d18] ;  /* 0x002d180001127983 */ /* 0x000ea40000300a00 */
[----:B--2---:R-:W-:Y:S11]  /*13b80*/  HMMA.16816.F32.BF16 R20, R24, R18, R20 ;  /* 0x000000121814723c */ /* 0x004ff60000041814 */
[----:B------:R-:W-:Y:S11]  /*13b90*/  @!UPT UIADD3 URZ, URZ, URZ, URZ ;  /* 0x0000003f3f3ff290 */ /* 0x000ff6000fffe03f */
[----:B------:R-:W-:Y:S01]  /*13ba0*/  @!UPT UIADD3 URZ, URZ, URZ, URZ ;  /* 0x0000003f3f3ff290 */ /* 0x000fe2000fffe03f */
[----:B------:R-:W-:Y:S04]  /*13bb0*/  STL.64 [R1+0xc0], R20 ;  /* 0x0000c01401007387 */ /* 0x000fe80000100a00 */
[----:B------:R0:W-:Y:S04]  /*13bc0*/  STL.64 [R1+0xc8], R22 ;  /* 0x0000c81601007387 */ /* 0x0001e80000100a00 */
[----:B0-----:R-:W3:Y:S04]  /*13bd0*/  LDL.LU.64 R22, [R1+0x2d10] ;  /* 0x002d100001167983 */ /* 0x001ee80000300a00 */
[----:B------:R-:W3:Y:S01]  /*13be0*/  LDL.LU.64 R20, [R1+0x2d08] ;  /* 0x002d080001147983 */ /* 0x000ee20000300a00 */
[----:B------:R-:W-:-:S02]  /*13bf0*/  MOV R3, R18 ;  /* 0x0000001200037202 */ /* 0x000fc40000000f00 */
[----:B------:R-:W-:Y:S02]  /*13c00*/  MOV R2, R19 ;  /* 0x0000001300027202 */ /* 0x000fe40000000f00 */
[----:B------:R-:W2:Y:S01]  /*13c10*/  LDL.LU.64 R18, [R1+0x2d00] ;  /* 0x002d000001127983 */ /* 0x000ea20000300a00 */
[----:B---3--:R-:W-:Y:S11]  /*13c20*/  HMMA.16816.F32.BF16 R20, R24, R10, R20 ;  /* 0x0000000a1814723c */ /* 0x008ff60000041814 */
[----:B------:R-:W-:Y:S11]  /*13c30*/  @!UPT UIADD3 URZ, URZ, URZ, URZ ;  /* 0x0000003f3f3ff290 */ /* 0x000ff6000fffe03f */
[----:B------:R-:W-:Y:S01]  /*13c40*/  @!UPT UIADD3 URZ, URZ, URZ, URZ ;  /* 0x0000003f3f3ff290 */ /* 0x000fe2000fffe03f */
[----:B------:R-:W-:Y:S04]  /*13c50*/  STL.64 [R1+0xb8], R22 ;  /* 0x0000b81601007387 */ /* 0x000fe80000100a00 */
[----:B------:R2:W-:Y:S04]  /*13c60*/  STL.64 [R1+0x2c68], R10 ;  /* 0x002c680a01007387 */ /* 0x0005e80000100a00 */
[----:B------:R0:W-:Y:S01]  /*13c70*/  STL.64 [R1+0x2c60], R8 ;  /* 0x002c600801007387 */ /* 0x0001e20000100a00 */
[----:B--2---:R-:W-:-:S03]  /*13c80*/  IMAD.MOV.U32 R10, RZ, RZ, R19 ;  /* 0x000000ffff0a7224 */ /* 0x004fc600078e0013 */
[----:B0-----:R-:W2:Y:S01]  /*13c90*/  LDL.LU R8, [R1+0x50] ;  /* 0x0000500001087983 */ /* 0x001ea20000300800 */
[----:B------:R-:W-:-:S03]  /*13ca0*/  MOV R9, R18 ;  /* 0x0000001200097202 */ /* 0x000fc60000000f00 */
[----:B------:R-:W2:Y:S04]  /*13cb0*/  LDL.LU R18, [R1+0x2cfc] ;  /* 0x002cfc0001127983 */ /* 0x000ea80000300800 */
[----:B------:R-:W2:Y:S04]  /*13cc0*/  LDL.LU R19, [R1+0x2cf8] ;  /* 0x002cf80001137983 */ /* 0x000ea80000300800 */
[----:B------:R-:W2:Y:S01]  /*13cd0*/  LDL.LU R11, [R1+0x5c] ;  /* 0x00005c00010b7983 */ /* 0x000ea20000300800 */
[----:B------:R-:W-:Y:S01]  /*13ce0*/  IMAD.MOV.U32 R16, RZ, RZ, R20 ;  /* 0x000000ffff107224 */ /* 0x000fe200078e0014 */
[----:B------:R-:W-:-:S02]  /*13cf0*/  MOV R17, R21 ;  /* 0x0000001500117202 */ /* 0x000fc40000000f00 */
[----:B----4-:R-:W-:Y:S01]  /*13d00*/  HMMA.16816.F32.BF16 R20, R24, R14, R4 ;  /* 0x0000000e1814723c */ /* 0x010fe20000041804 */
[----:B------:R-:W-:Y:S04]  /*13d10*/  STL.64 [R1+0x2c88], R14 ;  /* 0x002c880e01007387 */ /* 0x000fe80000100a00 */
[----:B-----5:R-:W0:Y:S11]  /*13d20*/  LDSM.16.MT88.4 R4, [R0+0xa100] ;  /* 0x00a100000004783b */ /* 0x020e360000004200 */
[----:B------:R-:W-:Y:S07]  /*13d30*/  @!UPT UIADD3 URZ, URZ, URZ, URZ ;  /* 0x0000003f3f3ff290 */ /* 0x000fee000fffe03f */
[----:B------:R-:W-:Y:S04]  /*13d40*/  STL.64 [R1+0xa0], R20 ;  /* 0x0000a01401007387 */ /* 0x000fe80000100a00 */
[----:B------:R1:W-:Y:S04]  /*13d50*/  STL.64 [R1+0xa8], R22 ;  /* 0x0000a81601007387 */ /* 0x0003e80000100a00 */
[----:B-1----:R-:W1:Y:S04]  /*13d60*/  S2R R23, SR_TID.X ;  /* 0x0000000000177919 */ /* 0x002e680000002100 */
[----:B0-----:R-:W-:Y:S01]  /*13d70*/  STL.64 [R1+0x2ce0], R6 ;  /* 0x002ce00601007387 */ /* 0x001fe20000100a00 */
[----:B-1----:R-:W-:-:S03]  /*13d80*/  LOP3.LUT R22, R23, 0x7, RZ, 0xc0, !PT ;  /* 0x0000000717167812 */ /* 0x002fc600078ec0ff */
[----:B------:R-:W-:Y:S01]  /*13d90*/  STL.64 [R1+0x2cd8], R4 ;  /* 0x002cd80401007387 */ /* 0x000fe20000100a00 */
[----:B--2---:R-:W-:Y:S07]  /*13da0*/  HMMA.16816.F32.BF16 R24, R24, R18, R8 ;  /* 0x000000121818723c */ /* 0x004fee0000041808 */
[----:B------:R-:W-:Y:S01]  /*13db0*/  IMAD R11, R22, 0x210, RZ ;  /* 0x00000210160b7824 */ /* 0x000fe200078e02ff */
[----:B------:R-:W-:Y:S02]  /*13dc0*/  SHF.L.U32 R10, R23, 0x1, RZ ;  /* 0x00000001170a7819 */ /* 0x000fe400000006ff */
[----:B------:R-:W0:Y:S02]  /*13dd0*/  LDSM.16.MT88.4 R20, [R0+0xc000] ;  /* 0x00c000000014783b */ /* 0x000e240000004200 */
[----:B------:R-:W-:-:S04]  /*13de0*/  LOP3.LUT R9, R11, 0x30, R10, 0x78, !PT ;  /* 0x000000300b097812 */ /* 0x000fc800078e780a */
[----:B------:R-:W-:-:S05]  /*13df0*/  LOP3.LUT R9, R9, 0x40, RZ, 0x3c, !PT ;  /* 0x0000004009097812 */ /* 0x000fca00078e3cff */
[----:B------:R-:W1:Y:S04]  /*13e00*/  LDSM.16.M88.4 R4, [R9+0x20080] ;  /* 0x020080000904783b */ /* 0x000e680000000200 */
[----:B------:R-:W-:Y:S04]  /*13e10*/  STL.64 [R1+0x2c48], R18 ;  /* 0x002c481201007387 */ /* 0x000fe80000100a00 */
[----:B------:R2:W-:Y:S04]  /*13e20*/  STL.64 [R1+0x2c40], R16 ;  /* 0x002c401001007387 */ /* 0x0005e80000100a00 */
[----:B------:R-:W-:Y:S04]  /*13e30*/  STL.64 [R1+0x2be0], R26 ;  /* 0x002be01a01007387 */ /* 0x000fe80000100a00 */
[----:B------:R-:W-:Y:S01]  /*13e40*/  STL.64 [R1+0x2bd8], R24 ;  /* 0x002bd81801007387 */ /* 0x000fe20000100a00 */
[----:B------:R-:W-:Y:S01]  /*13e50*/  MOV R10, R3 ;  /* 0x00000003000a7202 */ /* 0x000fe20000000f00 */
[----:B------:R-:W-:-:S02]  /*13e60*/  IMAD.MOV.U32 R11, RZ, RZ, R2 ;  /* 0x000000ffff0b7224 */ /* 0x000fc400078e0002 */
[----:B------:R-:W-:Y:S04]  /*13e70*/  LDSM.16.M88.4 R24, [R9+0x22080] ;  /* 0x022080000918783b */ /* 0x000fe80000000200 */
[----:B0-----:R-:W-:Y:S04]  /*13e80*/  STL.64 [R1+0x2c58], R22 ;  /* 0x002c581601007387 */ /* 0x001fe80000100a00 */
[----:B------:R-:W-:Y:S04]  /*13e90*/  STL.64 [R1+0x2c50], R20 ;  /* 0x002c501401007387 */ /* 0x000fe80000100a00 */
[----:B------:R-:W-:Y:S04]  /*13ea0*/  STL [R1+0x2bbc], R0 ;  /* 0x002bbc0001007387 */ /* 0x000fe80000100800 */
[----:B--2---:R-:W2:Y:S04]  /*13eb0*/  LDL.LU R16, [R1+0x120] ;  /* 0x0001200001107983 */ /* 0x004ea80000300800 */
[----:B-1----:R-:W-:Y:S04]  /*13ec0*/  STL.64 [R1+0x90], R4 ;  /* 0x0000900401007387 */ /* 0x002fe80000100a00 */
[----:B------:R-:W-:Y:S04]  /*13ed0*/  STL.64 [R1+0x98], R6 ;  /* 0x0000980601007387 */ /* 0x000fe80000100a00 */
[----:B------:R-:W2:Y:S04]  /*13ee0*/  LDL.LU R17, [R1+0x124] ;  /* 0x0001240001117983 */ /* 0x000ea80000300800 */
[----:B------:R-:W3:Y:S04]  /*13ef0*/  LDL.LU R18, [R1+0x128] ;  /* 0x0001280001127983 */ /* 0x000ee80000300800 */
[----:B------:R-:W3:Y:S04]  /*13f00*/  LDL.LU R19, [R1+0x12c] ;  /* 0x00012c0001137983 */ /* 0x000ee80000300800 */
[----:B------:R-:W0:Y:S04]  /*13f10*/  LDSM.16.M88.4 R4, [R9+0x21080] ;  /* 0x021080000904783b */ /* 0x000e280000000200 */
[----:B---3--:R-:W-:Y:S04]  /*13f20*/  STL.64 [R1+0x2c78], R18 ;  /* 0x002c781201007387 */ /* 0x008fe80000100a00 */
[----:B--2---:R-:W-:Y:S04]  /*13f30*/  STL.64 [R1+0x2c70], R16 ;  /* 0x002c701001007387 */ /* 0x004fe80000100a00 */
[----:B------:R-:W2:Y:S04]  /*13f40*/  LDL.LU R3, [R1+0x2cf4] ;  /* 0x002cf40001037983 */ /* 0x000ea80000300800 */
[----:B------:R-:W3:Y:S04]  /*13f50*/  LDL.LU R2, [R1+0x2cf0] ;  /* 0x002cf00001027983 */ /* 0x000ee80000300800 */
[----:B------:R1:W-:Y:S02]  /*13f60*/  STL.64 [R1+0x2c80], R10 ;  /* 0x002c800a01007387 */ /* 0x0003e40000100a00 */
[----:B-1----:R-:W-:-:S02]  /*13f70*/  MOV R10, R13 ;  /* 0x0000000d000a7202 */ /* 0x002fc40000000f00 */
[----:B------:R-:W-:-:S05]  /*13f80*/  MOV R11, R12 ;  /* 0x0000000c000b7202 */ /* 0x000fca0000000f00 */
[----:B------:R1:W-:Y:S04]  /*13f90*/  STL.64 [R1+0x2c90], R10 ;  /* 0x002c900a01007387 */ /* 0x0003e80000100a00 */
[----:B------:R-:W4:Y:S04]  /*13fa0*/  LDL.LU R12, [R1+0x150] ;  /* 0x00015000010c7983 */ /* 0x000f280000300800 */
[----:B------:R-:W4:Y:S04]  /*13fb0*/  LDL.LU R13, [R1+0x154] ;  /* 0x00015400010d7983 */ /* 0x000f280000300800 */
[----:B------:R-:W5:Y:S04]  /*13fc0*/  LDL.LU R14, [R1+0x158] ;  /* 0x00015800010e7983 */ /* 0x000f680000300800 */
[----:B------:R-:W5:Y:S01]  /*13fd0*/  LDL.LU R15, [R1+0x15c] ;  /* 0x00015c00010f7983 */ /* 0x000f620000300800 */
[----:B-1----:R-:W-:Y:S01]  /*13fe0*/  IMAD.MOV.U32 R10, RZ, RZ, R29 ;  /* 0x000000ffff0a7224 */ /* 0x002fe200078e001d */
[----:B------:R-:W-:-:S02]  /*13ff0*/  MOV R11, R28 ;  /* 0x0000001c000b7202 */ /* 0x000fc40000000f00 */
[----:B-----5:R-:W-:Y:S04]  /*14000*/  STL.64 [R1+0x2ca0], R14 ;  /* 0x002ca00e01007387 */ /* 0x020fe80000100a00 */
[----:B----4-:R-:W-:Y:S04]  /*14010*/  STL.64 [R1+0x2c98], R12 ;  /* 0x002c980c01007387 */ /* 0x010fe80000100a00 */
[----:B------:R1:W-:Y:S04]  /*14020*/  STL.64 [R1+0x2ca8], R10 ;  /* 0x002ca80a01007387 */ /* 0x0003e80000100a00 */
[----:B-1----:R-:W4:Y:S04]  /*14030*/  LDL.LU R10, [R1+0x38] ;  /* 0x00003800010a7983 */ /* 0x002f280000300800 */
[----:B------:R-:W4:Y:S04]  /*14040*/  LDL.LU R11, [R1+0x3c] ;  /* 0x00003c00010b7983 */ /* 0x000f280000300800 */
[----:B----4-:R3:W-:Y:S02]  /*14050*/  STL.64 [R1+0x2cc0], R10 ;  /* 0x002cc00a01007387 */ /* 0x0107e40000100a00 */
[----:B---3--:R-:W-:Y:S01]  /*14060*/  MOV R10, R2 ;  /* 0x00000002000a7202 */ /* 0x008fe20000000f00 */
[----:B--2---:R-:W-:Y:S01]  /*14070*/  IMAD.MOV.U32 R11, RZ, RZ, R3 ;  /* 0x000000ffff0b7224 */ /* 0x004fe200078e0003 */
[----:B------:R-:W2:Y:S04]  /*14080*/  LDL.LU R2, [R1+0x2cec] ;  /* 0x002cec0001027983 */ /* 0x000ea80000300800 */
[----:B------:R-:W3:Y:S04]  /*14090*/  LDL.LU R3, [R1+0x2ce8] ;  /* 0x002ce80001037983 */ /* 0x000ee80000300800 */
[----:B------:R-:W4:Y:S04]  /*140a0*/  LDL.LU R12, [R1+0x160] ;  /* 0x00016000010c7983 */ /* 0x000f280000300800 */
[----:B------:R-:W4:Y:S04]  /*140b0*/  LDL.LU R13, [R1+0x164] ;  /* 0x00016400010d7983 */ /* 0x000f280000300800 */
[----:B------:R-:W5:Y:S04]  /*140c0*/  LDL.LU R14, [R1+0x168] ;  /* 0x00016800010e7983 */ /* 0x000f680000300800 */
[----:B------:R-:W5:Y:S04]  /*140d0*/  LDL.LU R15, [R1+0x16c] ;  /* 0x00016c00010f7983 */ /* 0x000f680000300800 */
[----:B-----5:R-:W-:Y:S04]  /*140e0*/  STL.64 [R1+0x2cb8], R14 ;  /* 0x002cb80e01007387 */ /* 0x020fe80000100a00 */
[----:B----4-:R1:W-:Y:S04]  /*140f0*/  STL.64 [R1+0x2cb0], R12 ;  /* 0x002cb00c01007387 */ /* 0x0103e80000100a00 */
[----:B-1----:R-:W4:Y:S04]  /*14100*/  LDL.LU R12, [R1+0x170] ;  /* 0x00017000010c7983 */ /* 0x002f280000300800 */
[----:B------:R-:W4:Y:S04]  /*14110*/  LDL.LU R13, [R1+0x174] ;  /* 0x00017400010d7983 */ /* 0x000f280000300800 */
[----:B------:R-:W5:Y:S04]  /*14120*/  LDL.LU R14, [R1+0x178] ;  /* 0x00017800010e7983 */ /* 0x000f680000300800 */
[----:B------:R-:W5:Y:S01]  /*14130*/  LDL.LU R15, [R1+0x17c] ;  /* 0x00017c00010f7983 */ /* 0x000f620000300800 */
[----:B0-----:R-:W-:Y:S01]  /*14140*/  IMAD.MOV.U32 R28, RZ, RZ, R4 ;  /* 0x000000ffff1c7224 */ /* 0x001fe200078e0004 */
[----:B------:R-:W-:-:S02]  /*14150*/  MOV R29, R5 ;  /* 0x00000005001d7202 */ /* 0x000fc40000000f00 */
[----:B---3--:R-:W-:Y:S02]  /*14160*/  MOV R22, R3 ;  /* 0x0000000300167202 */ /* 0x008fe40000000f00 */
[----:B--2---:R-:W-:Y:S01]  /*14170*/  MOV R23, R2 ;  /* 0x0000000200177202 */ /* 0x004fe20000000f00 */
[----:B-----5:R-:W-:Y:S04]  /*14180*/  STL.64 [R1+0x2cd0], R14 ;  /* 0x002cd00e01007387 */ /* 0x020fe80000100a00 */
[----:B----4-:R0:W-:Y:S04]  /*14190*/  STL.64 [R1+0x2cc8], R12 ;  /* 0x002cc80c01007387 */ /* 0x0101e80000100a00 */
[----:B0-----:R-:W2:Y:S04]  /*141a0*/  LDL.LU R12, [R1+0x180] ;  /* 0x00018000010c7983 */ /* 0x001ea80000300800 */
[----:B------:R-:W2:Y:S04]  /*141b0*/  LDL.LU R13, [R1+0x184] ;  /* 0x00018400010d7983 */ /* 0x000ea80000300800 */
[----:B------:R-:W2:Y:S04]  /*141c0*/  LDL.LU R14, [R1+0x188] ;  /* 0x00018800010e7983 */ /* 0x000ea80000300800 */
[----:B------:R-:W2:Y:S04]  /*141d0*/  LDL.LU R15, [R1+0x18c] ;  /* 0x00018c00010f7983 */ /* 0x000ea80000300800 */
[----:B------:R-:W3:Y:S04]  /*141e0*/  LDL.LU R16, [R1+0x140] ;  /* 0x0001400001107983 */ /* 0x000ee80000300800 */
[----:B------:R-:W3:Y:S04]  /*141f0*/  LDL.LU R17, [R1+0x144] ;  /* 0x0001440001117983 */ /* 0x000ee80000300800 */
[----:B------:R-:W3:Y:S04]  /*14200*/  LDL.LU R18, [R1+0x148] ;  /* 0x0001480001127983 */ /* 0x000ee80000300800 */
[----:B------:R-:W3:Y:S04]  /*14210*/  LDL.LU R19, [R1+0x14c] ;  /* 0x00014c0001137983 */ /* 0x000ee80000300800 */
[----:B------:R-:W4:Y:S04]  /*14220*/  LDL.LU R20, [R1+0x130] ;  /* 0x0001300001147983 */ /* 0x000f280000300800 */
[----:B------:R-:W4:Y:S04]  /*14230*/  LDL.LU R21, [R1+0x134] ;  /* 0x0001340001157983 */ /* 0x000f280000300800 */
[----:B------:R-:W-:Y:S04]  /*14240*/  STL.64 [R1+0x190], R4 ;  /* 0x0001900401007387 */ /* 0x000fe80000100a00 */
[----:B------:R-:W-:Y:S04]  /*14250*/  STL.64 [R1+0x198], R6 ;  /* 0x0001980601007387 */ /* 0x000fe80000100a00 */
[----:B------:R-:W0:Y:S04]  /*14260*/  LDSM.16.M88.4 R4, [R9+0x23080] ;  /* 0x023080000904783b */ /* 0x000e280000000200 */
[----:B------:R-:W-:Y:S04]  /*14270*/  STL.64 [R1+0x1a0], R24 ;  /* 0x0001a01801007387 */ /* 0x000fe80000100a00 */
[----:B------:R-:W-:Y:S04]  /*14280*/  STL.64 [R1+0x1a8], R26 ;  /* 0x0001a81a01007387 */ /* 0x000fe80000100a00 */
[----:B------:R-:W-:Y:S04]  /*14290*/  LDSM.16.M88.4 R24, [R9+0x26080] ;  /* 0x026080000918783b */ /* 0x000fe80000000200 */
[----:B0-----:R-:W-:Y:S01]  /*142a0*/  STL.64 [R1+0x1b0], R4 ;  /* 0x0001b00401007387 */ /* 0x001fe20000100a00 */
[----:B------:R-:W-:Y:S01]  /*142b0*/  MOV R3, R6 ;  /* 0x0000000600037202 */ /* 0x000fe20000000f00 */
[----:B------:R-:W-:-:S02]  /*142c0*/  IMAD.MOV.U32 R2, RZ, RZ, R7 ;  /* 0x000000ffff027224 */ /* 0x000fc400078e0007 */
[----:B------:R-:W-:Y:S04]  /*142d0*/  STL.64 [R1+0x1b8], R6 ;  /* 0x0001b80601007387 */ /* 0x000fe80000100a00 */
[----:B------:R-:W0:Y:S04]  /*142e0*/  LDSM.16.M88.4 R4, [R9+0x24080] ;  /* 0x024080000904783b */ /* 0x000e280000000200 */
[----:B------:R1:W-:Y:S04]  /*142f0*/  STL [R1+0x2b74], R2 ;  /* 0x002b740201007387 */ /* 0x0003e80000100800 */
[----:B------:R-:W-:Y:S04]  /*14300*/  STL [R1+0x2b70], R3 ;  /* 0x002b700301007387 */ /* 0x000fe80000100800 */
[----:B0-----:R-:W-:Y:S01]  /*14310*/  STL.64 [R1+0x1d0], R4 ;  /* 0x0001d00401007387 */ /* 0x001fe20000100a00 */
[----:B-1----:R-:W-:-:S02]  /*14320*/  MOV R2, R4 ;  /* 0x0000000400027202 */ /* 0x002fc40000000f00 */
[----:B------:R-:W-:Y:S01]  /*14330*/  MOV R0, R5 ;  /* 0x0000000500007202 */ /* 0x000fe20000000f00 */
[----:B------:R-:W-:Y:S04]  /*14340*/  STL.64 [R1+0x1d8], R6 ;  /* 0x0001d80601007387 */ /* 0x000fe80000100a00 */
[----:B------:R-:W0:Y:S04]  /*14350*/  LDSM.16.M88.4 R4, [R9+0x25080] ;  /* 0x025080000904783b */ /* 0x000e280000000200 */
[----:B0-----:R-:W-:Y:S04]  /*14360*/  STL.64 [R1+0x1f0], R4 ;  /* 0x0001f00401007387 */ /* 0x001fe80000100a00 */
[----:B------:R-:W-:Y:S04]  /*14370*/  STL.64 [R1+0x1f8], R6 ;  /* 0x0001f80601007387 */ /* 0x000fe80000100a00 */
[----:B------:R-:W0:Y:S04]  /*14380*/  LDSM.16.M88.4 R4, [R9+0x27080] ;  /* 0x027080000904783b */ /* 0x000e280000000200 */
[----:B0-----:R-:W-:Y:S04]  /*14390*/  STL.64 [R1+0x220], R4 ;  /* 0x0002200401007387 */ /* 0x001fe80000100a00 */
[----:B------:R0:W-:Y:S04]  /*143a0*/  STL.64 [R1+0x228], R6 ;  /* 0x0002280601007387 */ /* 0x0001e80000100a00 */
[----:B0-----:R-:W2:Y:S04]  /*143b0*/  LDL.LU.64 R6, [R1+0x2ce0] ;  /* 0x002ce00001067983 */ /* 0x001ea80000300a00 */
[----:B------:R-:W2:Y:S02]  /*143c0*/  LDL.LU.64 R4, [R1+0x2cd8] ;  /* 0x002cd80001047983 */ /* 0x000ea40000300a00 */
[C---:B--2---:R-:W-:Y:S02]  /*143d0*/  HMMA.16816.F32.BF16 R8, R4.reuse, R10, R12 ;  /* 0x0000000a0408723c */ /* 0x044fe4000004180c */
[----:B------:R-:W2:Y:S04]  /*143e0*/  LDL.LU.64 R14, [R1+0x2cd0] ;  /* 0x002cd000010e7983 */ /* 0x000ea80000300a00 */
[----:B------:R-:W2:Y:S11]  /*143f0*/  LDL.LU.64 R12, [R1+0x2cc8] ;  /* 0x002cc800010c7983 */ /* 0x000eb60000300a00 */
[----:B------:R-:W-:Y:S06]  /*14400*/  @!UPT UIADD3 URZ, URZ, URZ, URZ ;  /* 0x0000003f3f3ff290 */ /* 0x000fec000fffe03f */
        /* <DEDUP_REMOVED lines=9> */
[----:B0-----:R-:W2:Y:S04]  /*144a0*/  LDL.LU.64 R10, [R1+0x2ca8] ;  /* 0x002ca800010a7983 */ /* 0x001ea80000300a00 */
[----:B------:R-:W-:Y:S04]  /*144b0*/  STL.64 [R1+0x218], R26 ;  /* 0x0002181a01007387 */ /* 0x000fe80000100a00 */
[----:B------:R0:W-:Y:S04]  /*144c0*/  STL.64 [R1+0x2be8], R24 ;  /* 0x002be81801007387 */ /* 0x0001e80000100a00 */
[----:B0-----:R-:W5:Y:S04]  /*144d0*/  LDL.LU R24, [R1+0x110] ;  /* 0x0001100001187983 */ /* 0x001f680000300800 */
[----:B------:R-:W5:Y:S04]  /*144e0*/  LDL.LU R25, [R1+0x114] ;  /* 0x0001140001197983 */ /* 0x000f680000300800 */
[----:B------:R-:W5:Y:S04]  /*144f0*/  LDL.LU R26, [R1+0x118] ;  /* 0x00011800011a7983 */ /* 0x000f680000300800 */
[----:B------:R-:W5:Y:S01]  /*14500*/  LDL.LU R27, [R1+0x11c] ;  /* 0x00011c00011b7983 */ /* 0x000f620000300800 */
        /* <DEDUP_REMOVED lines=9> */
[----:B------:R-:W-:Y:S10]  /*145a0*/  @!UPT UIADD3 URZ, URZ, URZ, URZ ;  /* 0x0000003f3f3ff290 */ /* 0x000ff4000fffe03f */
[----:B------:R3:W-:Y:S01]  /*145b0*/  STL.64 [R1+0x80], R8 ;  /* 0x0000800801007387 */ /* 0x0007e20000100a00 */
[----:B------:R-:W-:Y:S01]  /*145c0*/  IMAD.MOV.U32 R13, RZ, RZ, R10 ;  /* 0x000000ffff0d7224 */ /* 0x000fe200078e000a */
[----:B------:R-:W-:Y:S02]  /*145d0*/  MOV R12, R11 ;  /* 0x0000000b000c7202 */ /* 0x000fe40000000f00 */
[----:B------:R-:W3:Y:S04]  /*145e0*/  LDL.LU.64 R10, [R1+0x2c80] ;  /* 0x002c8000010a7983 */ /* 0x000ee80000300a00 */
[----:B------:R-:W-:Y:S04]  /*145f0*/  STL [R1+0x2bb8], R12 ;  /* 0x002bb80c01007387 */ /* 0x000fe80000100800 */
[----:B------:R-:W-:Y:S01]  /*14600*/  STL [R1+0x2bb4], R13 ;  /* 0x002bb40d01007387 */ /* 0x000fe20000100800 */
[C---:B---3--:R-:W-:Y:S03]  /*14610*/  HMMA.16816.F32.BF16 R8, R4.reuse, R10, R16 ;  /* 0x0000000a0408723c */ /* 0x048fe60000041810 */
[----:B------:R-:W2:Y:S04]  /*14620*/  LDL.LU.64 R18, [R1+0x2c78] ;  /* 0x002c780001127983 */ /* 0x000ea80000300a00 */
[----:B------:R-:W2:Y:S11]  /*14630*/  LDL.LU.64 R16, [R1+0x2c70] ;  /* 0x002c700001107983 */ /* 0x000eb60000300a00 */
[----:B------:R-:W-:Y:S05]  /*14640*/  @!UPT UIADD3 URZ, URZ, URZ, URZ ;  /* 0x0000003f3f3ff290 */ /* 0x000fea000fffe03f */
[----:B------:R-:W-:Y:S04]  /*14650*/  STL.64 [R1+0x70], R8 ;  /* 0x0000700801007387 */ /* 0x000fe80000100a00 */
[----:B------:R0:W-:Y:S04]  /*14660*/  STL.64 [R1+0x78], R10 ;  /* 0x0000780a01007387 */ /* 0x0001e80000100a00 */
[----:B0-----:R-:W4:Y:S04]  /*14670*/  LDL.LU.64 R10, [R1+0x2c68] ;  /* 0x002c6800010a7983 */ /* 0x001f280000300a00 */
[----:B------:R-:W3:Y:S01]  /*14680*/  LDL.LU.64 R8, [R1+0x2c60] ;  /* 0x002c600001087983 */ /* 0x000ee20000300a00 */
[C---:B--2---:R-:W-:Y:S08]  /*14690*/  HMMA.16816.F32.BF16 R12, R4.reuse, R14, R16 ;  /* 0x0000000e040c723c */ /* 0x044ff00000041810 */
[C---:B----4-:R-:W-:Y:S11]  /*146a0*/  HMMA.16816.F32.BF16 R20, R4.reuse, R10, R20 ;  /* 0x0000000a0414723c */ /* 0x050ff60000041814 */
[----:B------:R-:W-:Y:S11]  /*146b0*/  @!UPT UIADD3 URZ, URZ, URZ, URZ ;  /* 0x0000003f3f3ff290 */ /* 0x000ff6000fffe03f */
[----:B------:R-:W-:Y:S01]  /*146c0*/  @!UPT UIADD3 URZ, URZ, URZ, URZ ;  /* 0x0000003f3f3ff290 */ /* 0x000fe2000fffe03f */
[----:B------:R-:W-:Y:S04]  /*146d0*/  STL.64 [R1+0x60], R20 ;  /* 0x0000601401007387 */ /* 0x000fe80000100a00 */
[----:B------:R0:W-:Y:S04]  /*146e0*/  STL.64 [R1+0x68], R22 ;  /* 0x0000681601007387 */ /* 0x0001e80000100a00 */
[----:B0-----:R-:W2:Y:S04]  /*146f0*/  LDL.LU.64 R22, [R1+0x2c58] ;  /* 0x002c580001167983 */ /* 0x001ea80000300a00 */
[----:B------:R-:W2:Y:S04]  /*14700*/  LDL.LU.64 R20, [R1+0x2c50] ;  /* 0x002c500001147983 */ /* 0x000ea80000300a00 */
[----:B------:R-:W5:Y:S04]  /*14710*/  LDL.LU.64 R18, [R1+0x2c48] ;  /* 0x002c480001127983 */ /* 0x000f680000300a00 */
[----:B------:R-:W4:Y:S04]  /*14720*/  LDL.LU.64 R16, [R1+0x2c40] ;  /* 0x002c400001107983 */ /* 0x000f280000300a00 */
[----:B------:R0:W-:Y:S04]  /*14730*/  STL.64 [R1+0x50], R12 ;  /* 0x0000500c01007387 */ /* 0x0001e80000100a00 */
[----:B------:R1:W-:Y:S04]  /*14740*/  STL.64 [R1+0x58], R14 ;  /* 0x0000580e01007387 */ /* 0x0003e80000100a00 */
[----:B0-----:R-:W2:Y:S01]  /*14750*/  LDL.LU R12, [R1+0x100] ;  /* 0x00010000010c7983 */ /* 0x001ea20000300800 */
[----:B-----5:R-:W-:Y:S11]  /*14760*/  HMMA.16816.F32.BF16 R4, R4, R18, R24 ;  /* 0x000000120404723c */ /* 0x020ff60000041818 */
[----:B------:R-:W-:Y:S11]  /*14770*/  @!UPT UIADD3 URZ, URZ, URZ, URZ ;  /* 0x0000003f3f3ff290 */ /* 0x000ff6000fffe03f */
[----:B------:R-:W-:Y:S01]  /*14780*/  @!UPT UIADD3 URZ, URZ, URZ, URZ ;  /* 0x0000003f3f3ff290 */ /* 0x000fe2000fffe03f */
[----:B------:R0:W-:Y:S04]  /*14790*/  STL.64 [R1+0x30], R4 ;  /* 0x0000300401007387 */ /* 0x0001e80000100a00 */
[----:B------:R3:W-:Y:S04]  /*147a0*/  STL.64 [R1+0x38], R6 ;  /* 0x0000380601007387 */ /* 0x0007e80000100a00 */
[----:B------:R-:W2:Y:S04]  /*147b0*/  LDL.LU R13, [R1+0x104] ;  /* 0x00010400010d7983 */ /* 0x000ea80000300800 */
[----:B-1----:R-:W2:Y:S04]  /*147c0*/  LDL.LU R14, [R1+0x108] ;  /* 0x00010800010e7983 */ /* 0x002ea80000300800 */
[----:B------:R-:W2:Y:S04]  /*147d0*/  LDL.LU R15, [R1+0x10c] ;  /* 0x00010c00010f7983 */ /* 0x000ea80000300800 */
[----:B0-----:R-:W5:Y:S04]  /*147e0*/  LDL.LU R4, [R1+0xd0] ;  /* 0x0000d00001047983 */ /* 0x001f680000300800 */
[----:B------:R-:W5:Y:S01]  /*147f0*/  LDL.LU R5, [R1+0xd4] ;  /* 0x0000d40001057983 */ /* 0x000f620000300800 */
[----:B---3--:R-:W-:Y:S01]  /*14800*/  MOV R6, R8 ;  /* 0x0000000800067202 */ /* 0x008fe20000000f00 */
[----:B------:R-:W-:-:S02]  /*14810*/  IMAD.MOV.U32 R7, RZ, RZ, R9 ;  /* 0x000000ffff077224 */ /* 0x000fc400078e0009 */
[----:B------:R-:W3:Y:S04]  /*14820*/  LDL.LU R8, [R1+0x2c3c] ;  /* 0x002c3c0001087983 */ /* 0x000ee80000300800 */
[----:B------:R-:W2:Y:S04]  /*14830*/  LDL.LU R9, [R1+0x2c38] ;  /* 0x002c380001097983 */ /* 0x000ea80000300800 */
[----:B------:R-:W-:Y:S04]  /*14840*/  STL.64 [R1+0x2c08], R6 ;  /* 0x002c080601007387 */ /* 0x000fe80000100a00 */
[----:B-----5:R0:W-:Y:S04]  /*14850*/  STL.64 [R1+0x2c00], R4 ;  /* 0x002c000401007387 */ /* 0x0201e80000100a00 */
[----:B0-----:R-:W5:Y:S04]  /*14860*/  LDL.LU R4, [R1+0xe0] ;  /* 0x0000e00001047983 */ /* 0x001f680000300800 */
[----:B------:R-:W5:Y:S04]  /*14870*/  LDL.LU R5, [R1+0xe4] ;  /* 0x0000e40001057983 */ /* 0x000f680000300800 */
[----:B------:R-:W2:Y:S04]  /*14880*/  LDL.LU R6, [R1+0xe8] ;  /* 0x0000e80001067983 */ /* 0x000ea80000300800 */
[----:B------:R-:W2:Y:S04]  /*14890*/  LDL.LU R7, [R1+0xec] ;  /* 0x0000ec0001077983 */ /* 0x000ea80000300800 */
[----:B--2---:R-:W-:Y:S04]  /*148a0*/  STL.64 [R1+0x2c18], R6 ;  /* 0x002c180601007387 */ /* 0x004fe80000100a00 */
[----:B-----5:R0:W-:Y:S02]  /*148b0*/  STL.64 [R1+0x2c10], R4 ;  /* 0x002c100401007387 */ /* 0x0201e40000100a00 */
[----:B0-----:R-:W-:-:S02]  /*148c0*/  MOV R4, R28 ;  /* 0x0000001c00047202 */ /* 0x001fc40000000f00 */
[----:B------:R-:W-:Y:S01]  /*148d0*/  MOV R5, R29 ;  /* 0x0000001d00057202 */ /* 0x000fe20000000f00 */
[----:B------:R-:W2:Y:S04]  /*148e0*/  LDL.LU R28, [R1+0x2c34] ;  /* 0x002c3400011c7983 */ /* 0x000ea80000300800 */
[----:B------:R-:W5:Y:S04]  /*148f0*/  LDL.LU R29, [R1+0x2c30] ;  /* 0x002c3000011d7983 */ /* 0x000f680000300800 */
[----:B------:R0:W-:Y:S04]  /*14900*/  STL.64 [R1+0x2c28], R4 ;  /* 0x002c280401007387 */ /* 0x0001e80000100a00 */
[----:B0-----:R-:W2:Y:S04]  /*14910*/  LDL.LU.64 R4, [R1+0x90] ;  /* 0x0000900001047983 */ /* 0x001ea80000300a00 */
[----:B------:R-:W2:Y:S04]  /*14920*/  LDL.LU R18, [R1+0xb8] ;  /* 0x0000b80001127983 */ /* 0x000ea80000300800 */
[----:B------:R-:W2:Y:S04]  /*14930*/  LDL.LU R19, [R1+0xbc] ;  /* 0x0000bc0001137983 */ /* 0x000ea80000300800 */
[----:B--2---:R-:W-:Y:S04]  /*14940*/  STL.64 [R1+0x2bf8], R18 ;  /* 0x002bf81201007387 */ /* 0x004fe80000100a00 */
[----:B----4-:R0:W-:Y:S04]  /*14950*/  STL.64 [R1+0x2bf0], R16 ;  /* 0x002bf01001007387 */ /* 0x0101e80000100a00 */
[----:B0-----:R-:W2:Y:S01]  /*14960*/  LDL.LU.64 R16, [R1+0x1b0] ;  /* 0x0001b00001107983 */ /* 0x001ea20000300a00 */
[----:B------:R-:W-:Y:S01]  /*14970*/  HMMA.16816.F32.BF16 R12, R20, R4, R12 ;  /* 0x00000004140c723c */ /* 0x000fe2000004180c */
[----:B------:R-:W-:Y:S01]  /*14980*/  MOV R18, R9 ;  /* 0x0000000900127202 */ /* 0x000fe20000000f00 */
[----:B---3--:R-:W-:Y:S01]  /*14990*/  IMAD.MOV.U32 R19, RZ, RZ, R8 ;  /* 0x000000ffff137224 */ /* 0x008fe200078e0008 */
[----:B--2---:R-:W-:Y:S04]  /*149a0*/  STL.64 [R1+0x2c20], R16 ;  /* 0x002c201001007387 */ /* 0x004fe80000100a00 */
[----:B------:R-:W2:Y:S11]  /*149b0*/  LDL.LU.64 R24, [R1+0x1f0] ;  /* 0x0001f00001187983 */ /* 0x000eb60000300a00 */
[----:B------:R-:W-:Y:S05]  /*149c0*/  @!UPT UIADD3 URZ, URZ, URZ, URZ ;  /* 0x0000003f3f3ff290 */ /* 0x000fea000fffe03f */
[----:B------:R0:W-:Y:S04]  /*149d0*/  STL.64 [R1+0x20], R12 ;  /* 0x0000200c01007387 */ /* 0x0001e80000100a00 */
[----:B------:R-:W-:Y:S01]  /*149e0*/  STL.64 [R1+0x28], R14 ;  /* 0x0000280e01007387 */ /* 0x000fe20000100a00 */
[----:B0-----:R-:W-:Y:S01]  /*149f0*/  IMAD.MOV.U32 R12, RZ, RZ, R4 ;  /* 0x000000ffff0c7224 */ /* 0x001fe200078e0004 */
[----:B------:R-:W-:Y:S02]  /*14a00*/  MOV R13, R5 ;  /* 0x00000005000d7202 */ /* 0x000fe40000000f00 */
[----:B------:R-:W3:Y:S01]  /*14a10*/  LDL.LU.64 R4, [R1+0x2c28] ;  /* 0x002c280001047983 */ /* 0x000ee20000300a00 */
[----:B-----5:R-:W-:Y:S01]  /*14a20*/  IMAD.MOV.U32 R16, RZ, RZ, R29 ;  /* 0x000000ffff107224 */ /* 0x020fe200078e001d */
[----:B------:R-:W-:-:S02]  /*14a30*/  MOV R17, R28 ;  /* 0x0000001c00117202 */ /* 0x000fc40000000f00 */
[----:B------:R-:W-:Y:S01]  /*14a40*/  STL [R1+0x2bc4], R13 ;  /* 0x002bc40d01007387 */ /* 0x000fe20000100800 */
[----:B------:R-:W-:-:S03]  /*14a50*/  MOV R8, R2 ;  /* 0x0000000200087202 */ /* 0x000fc60000000f00 */
[----:B------:R0:W-:Y:S04]  /*14a60*/  STL [R1+0x2bc0], R12 ;  /* 0x002bc00c01007387 */ /* 0x0001e80000100800 */
[----:B0-----:R-:W4:Y:S01]  /*14a70*/  LDL.LU.64 R12, [R1+0x1a0] ;  /* 0x0001a000010c7983 */ /* 0x001f220000300a00 */
[----:B---3--:R-:W-:Y:S03]  /*14a80*/  HMMA.16816.F32.BF16 R4, R20, R4, R16 ;  /* 0x000000041404723c */ /* 0x008fe60000041810 */
[----:B------:R-:W3:Y:S11]  /*14a90*/  LDL.LU.64 R16, [R1+0x2c20] ;  /* 0x002c200001107983 */ /* 0x000ef60000300a00 */
[----:B------:R-:W-:Y:S10]  /*14aa0*/  @!UPT UIADD3 URZ, URZ, URZ, URZ ;  /* 0x0000003f3f3ff290 */ /* 0x000ff4000fffe03f */
[----:B------:R-:W-:Y:S01]  /*14ab0*/  MOV R29, R6 ;  /* 0x00000006001d7202 */ /* 0x000fe20000000f00 */
[----:B------:R-:W-:Y:S01]  /*14ac0*/  IMAD.MOV.U32 R3, RZ, RZ, R5 ;  /* 0x000000ffff037224 */ /* 0x000fe200078e0005 */
[----:B------:R-:W-:Y:S02]  /*14ad0*/  MOV R28, R7 ;  /* 0x00000007001c7202 */ /* 0x000fe40000000f00 */
[----:B------:R-:W-:Y:S01]  /*14ae0*/  MOV R2, R4 ;  /* 0x0000000400027202 */ /* 0x000fe20000000f00 */
[----:B------:R-:W5:Y:S04]  /*14af0*/  LDL.LU.64 R6, [R1+0x2c18] ;  /* 0x002c180001067983 */ /* 0x000f680000300a00 */
[----:B------:R-:W5:Y:S01]  /*14b00*/  LDL.LU.64 R4, [R1+0x2c10] ;  /* 0x002c100001047983 */ /* 0x000f620000300a00 */
[----:B------:R-:W-:Y:S01]  /*14b10*/  MOV R9, R0 ;  /* 0x0000000000097202 */ /* 0x000fe20000000f00 */
[----:B----4-:R-:W-:-:S02]  /*14b20*/  IMAD.MOV.U32 R10, RZ, RZ, R12 ;  /* 0x000000ffff0a7224 */ /* 0x010fc400078e000c */
[----:B------:R0:W-:Y:S02]  /*14b30*/  STL [R1+0x2bb0], R2 ;  /* 0x002bb00201007387 */ /* 0x0001e40000100800 */
[----:B0-----:R-:W-:Y:S01]  /*14b40*/  MOV R2, R13 ;  /* 0x0000000d00027202 */ /* 0x001fe20000000f00 */
[----:B-----5:R-:W-:Y:S11]  /*14b50*/  HMMA.16816.F32.BF16 R4, R20, R12, R4 ;  /* 0x0000000c1404723c */ /* 0x020ff60000041804 */
[----:B------:R-:W-:Y:S11]  /*14b60*/  @!UPT UIADD3 URZ, URZ, URZ, URZ ;  /* 0x0000003f3f3ff290 */ /* 0x000ff6000fffe03f */
[----:B------:R-:W-:Y:S01]  /*14b70*/  @!UPT UIADD3 URZ, URZ, URZ, URZ ;  /* 0x0000003f3f3ff290 */ /* 0x000fe2000fffe03f */
[----:B------:R0:W-:Y:S01]  /*14b80*/  STL [R1], R4 ;  /* 0x0000000401007387 */ /* 0x0001e20000100800 */
[----:B------:R-:W-:Y:S01]  /*14b90*/  IMAD.MOV.U32 R12, RZ, RZ, R6 ;  /* 0x000000ffff0c7224 */ /* 0x000fe200078e0006 */
[----:B------:R-:W-:Y:S02]  /*14ba0*/  MOV R0, R7 ;  /* 0x0000000700007202 */ /* 0x000fe40000000f00 */
[----:B------:R-:W-:Y:S01]  /*14bb0*/  MOV R13, R5 ;  /* 0x00000005000d7202 */ /* 0x000fe20000000f00 */
[----:B------:R-:W4:Y:S04]  /*14bc0*/  LDL.LU.64 R6, [R1+0x2c08] ;  /* 0x002c080001067983 */ /* 0x000f280000300a00 */
[----:B0-----:R-:W4:Y:S01]  /*14bd0*/  LDL.LU.64 R4, [R1+0x2c00] ;  /* 0x002c000001047983 */ /* 0x001f220000300a00 */
[----:B---3--:R-:W-:Y:S01]  /*14be0*/  MOV R15, R16 ;  /* 0x00000010000f7202 */ /* 0x008fe20000000f00 */
[----:B------:R-:W-:-:S02]  /*14bf0*/  IMAD.MOV.U32 R14, RZ, RZ, R17 ;  /* 0x000000ffff0e7224 */ /* 0x000fc400078e0011 */
[----:B------:R-:W2:Y:S01]  /*14c00*/  LDL.LU.64 R18, [R1+0x2bf8] ;  /* 0x002bf80001127983 */ /* 0x000ea20000300a00 */
[----:B----4-:R-:W-:Y:S03]  /*14c10*/  HMMA.16816.F32.BF16 R4, R20, R16, R4 ;  /* 0x000000101404723c */ /* 0x010fe60000041804 */
[----:B------:R-:W2:Y:S04]  /*14c20*/  LDL.LU.64 R16, [R1+0x2bf0] ;  /* 0x002bf00001107983 */ /* 0x000ea80000300a00 */
[----:B------:R-:W-:Y:S04]  /*14c30*/  STL.64 [R1+0x2bd0], R14 ;  /* 0x002bd00e01007387 */ /* 0x000fe80000100a00 */
[----:B------:R0:W-:Y:S04]  /*14c40*/  STL.64 [R1+0x2bc8], R12 ;  /* 0x002bc80c01007387 */ /* 0x0001e80000100a00 */
[----:B0-----:R-:W3:Y:S08]  /*14c50*/  LDL.LU.64 R12, [R1+0x220] ;  /* 0x00022000010c7983 */ /* 0x001ef00000300a00 */
[----:B------:R0:W-:Y:S04]  /*14c60*/  STL.64 [R1+0x2ac8], R6 ;  /* 0x002ac80601007387 */ /* 0x0001e80000100a00 */
[----:B------:R1:W-:Y:S04]  /*14c70*/  STL.64 [R1+0x2ac0], R4 ;  /* 0x002ac00401007387 */ /* 0x0003e80000100a00 */
[----:B0-----:R-:W4:Y:S04]  /*14c80*/  LDL R6, [R1+0x1a8] ;  /* 0x0001a80001067983 */ /* 0x001f280000100800 */
[----:B------:R-:W4:Y:S01]  /*14c90*/  LDL R7, [R1+0x1ac] ;  /* 0x0001ac0001077983 */ /* 0x000f220000100800 */
[----:B-1----:R-:W-:-:S02]  /*14ca0*/  MOV R4, R10 ;  /* 0x0000000a00047202 */ /* 0x002fc40000000f00 */
[----:B------:R-:W-:Y:S01]  /*14cb0*/  MOV R5, R2 ;  /* 0x0000000200057202 */ /* 0x000fe20000000f00 */
[----:B----4-:R-:W-:Y:S04]  /*14cc0*/  STL.64 [R1+0x2b88], R6 ;  /* 0x002b880601007387 */ /* 0x010fe80000100a00 */
[----:B------:R0:W-:Y:S04]  /*14cd0*/  STL.64 [R1+0x2b80], R4 ;  /* 0x002b800401007387 */ /* 0x0001e80000100a00 */
[----:B0-----:R-:W4:Y:S04]  /*14ce0*/  LDL.LU R4, [R1+0xc0] ;  /* 0x0000c00001047983 */ /* 0x001f280000300800 */
[----:B------:R-:W4:Y:S04]  /*14cf0*/  LDL.LU R5, [R1+0xc4] ;  /* 0x0000c40001057983 */ /* 0x000f280000300800 */
[----:B------:R-:W4:Y:S04]  /*14d00*/  LDL.LU R6, [R1+0xc8] ;  /* 0x0000c80001067983 */ /* 0x000f280000300800 */
[----:B------:R-:W4:Y:S01]  /*14d10*/  LDL.LU R7, [R1+0xcc] ;  /* 0x0000cc0001077983 */ /* 0x000f220000300800 */
[C---:B--2---:R-:W-:Y:S08]  /*14d20*/  HMMA.16816.F32.BF16 R16, R20.reuse, R24, R16 ;  /* 0x000000181410723c */ /* 0x044ff00000041810 */
[C---:B----4-:R-:W-:Y:S07]  /*14d30*/  HMMA.16816.F32.BF16 R8, R20.reuse, R8, R4 ;  /* 0x000000081408723c */ /* 0x050fee0000041804 */
[----:B------:R-:W-:Y:S01]  /*14d40*/  IMAD.MOV.U32 R6, RZ, RZ, R24 ;  /* 0x000000ffff067224 */ /* 0x000fe200078e0018 */
[----:B------:R-:W-:Y:S11]  /*14d50*/  MOV R5, R25 ;  /* 0x0000001900057202 */ /* 0x000ff60000000f00 */
[----:B------:R-:W-:Y:S04]  /*14d60*/  @!UPT UIADD3 URZ, URZ, URZ, URZ ;  /* 0x0000003f3f3ff290 */ /* 0x000fe8000fffe03f */
[----:B------:R-:W-:Y:S04]  /*14d70*/  STL [R1+0x2abc], R10 ;  /* 0x002abc0a01007387 */ /* 0x000fe80000100800 */
[----:B------:R-:W-:Y:S04]  /*14d80*/  STL [R1+0x2ab8], R11 ;  /* 0x002ab80b01007387 */ /* 0x000fe80000100800 */
[----:B------:R-:W2:Y:S04]  /*14d90*/  LDL.LU.64 R24, [R1+0x2be8] ;  /* 0x002be80001187983 */ /* 0x000ea80000300a00 */
[----:B------:R-:W-:Y:S04]  /*14da0*/  STL.64 [R1+0x2ab0], R18 ;  /* 0x002ab01201007387 */ /* 0x000fe80000100a00 */
[----:B------:R0:W-:Y:S04]  /*14db0*/  STL.64 [R1+0x2aa8], R16 ;  /* 0x002aa81001007387 */ /* 0x0001e80000100a00 */
[----:B0-----:R-:W4:Y:S04]  /*14dc0*/  LDL.LU.64 R16, [R1+0x1d0] ;  /* 0x0001d00001107983 */ /* 0x001f280000300a00 */
[----:B------:R-:W5:Y:S04]  /*14dd0*/  LDL.LU.64 R18, [R1+0x1d8] ;  /* 0x0001d80001127983 */ /* 0x000f680000300a00 */
[----:B-----5:R-:W-:Y:S04]  /*14de0*/  STL.64 [R1+0x2b58], R18 ;  /* 0x002b581201007387 */ /* 0x020fe80000100a00 */
[----:B----4-:R0:W-:Y:S04]  /*14df0*/  STL.64 [R1+0x2b50], R16 ;  /* 0x002b501001007387 */ /* 0x0101e80000100a00 */
[----:B0-----:R-:W4:Y:S04]  /*14e00*/  LDL.LU R16, [R1+0xa0] ;  /* 0x0000a00001107983 */ /* 0x001f280000300800 */
[----:B------:R-:W4:Y:S04]  /*14e10*/  LDL.LU R17, [R1+0xa4] ;  /* 0x0000a40001117983 */ /* 0x000f280000300800 */
[----:B------:R-:W4:Y:S04]  /*14e20*/  LDL.LU R18, [R1+0xa8] ;  /* 0x0000a80001127983 */ /* 0x000f280000300800 */
[----:B------:R-:W4:Y:S01]  /*14e30*/  LDL.LU R19, [R1+0xac] ;  /* 0x0000ac0001137983 */ /* 0x000f220000300800 */
[----:B--2---:R-:W-:Y:S01]  /*14e40*/  IMAD.MOV.U32 R7, RZ, RZ, R25 ;  /* 0x000000ffff077224 */ /* 0x004fe200078e0019 */
[----:B----4-:R-:W-:Y:S11]  /*14e50*/  HMMA.16816.F32.BF16 R16, R20, R24, R16 ;  /* 0x000000181410723c */ /* 0x010ff60000041810 */
[----:B------:R-:W-:Y:S11]  /*14e60*/  @!UPT UIADD3 URZ, URZ, URZ, URZ ;  /* 0x0000003f3f3ff290 */ /* 0x000ff6000fffe03f */
[----:B------:R-:W-:Y:S01]  /*14e70*/  @!UPT UIADD3 URZ, URZ, URZ, URZ ;  /* 0x0000003f3f3ff290 */ /* 0x000fe2000fffe03f */
[----:B------:R0:W-:Y:S04]  /*14e80*/  STL.64 [R1+0xc0], R16 ;  /* 0x0000c01001007387 */ /* 0x0001e80000100a00 */
[----:B------:R-:W-:Y:S04]  /*14e90*/  STL.64 [R1+0xc8], R18 ;  /* 0x0000c81201007387 */ /* 0x000fe80000100a00 */
[----:B------:R-:W2:Y:S01]  /*14ea0*/  LDL.LU.64 R26, [R1+0x2be0] ;  /* 0x002be000011a7983 */ /* 0x000ea20000300a00 */
[----:B0-----:R-:W-:-:S03]  /*14eb0*/  MOV R16, R24 ;  /* 0x0000001800107202 */ /* 0x001fc60000000f00 */
[----:B------:R-:W2:Y:S01]  /*14ec0*/  LDL.LU.64 R24, [R1+0x2bd8] ;  /* 0x002bd80001187983 */ /* 0x000ea20000300a00 */
[----:B---3--:R-:W-:Y:S02]  /*14ed0*/  MOV R4, R13 ;  /* 0x0000000d00047202 */ /* 0x008fe40000000f00 */
[----:B------:R-:W-:Y:S01]  /*14ee0*/  MOV R2, R12 ;  /* 0x0000000c00027202 */ /* 0x000fe20000000f00 */
[----:B------:R-:W3:Y:S01]  /*14ef0*/  LDL.LU.64 R14, [R1+0x2bd0] ;  /* 0x002bd000010e7983 */ /* 0x000ee20000300a00 */
[----:B--2---:R-:W-:Y:S03]  /*14f00*/  HMMA.16816.F32.BF16 R20, R20, R12, R24 ;  /* 0x0000000c1414723c */ /* 0x004fe60000041818 */
[----:B------:R-:W2:Y:S11]  /*14f10*/  LDL.LU.64 R12, [R1+0x2bc8] ;  /* 0x002bc800010c7983 */ /* 0x000eb60000300a00 */
[----:B------:R-:W-:Y:S10]  /*14f20*/  @!UPT UIADD3 URZ, URZ, URZ, URZ ;  /* 0x0000003f3f3ff290 */ /* 0x000ff4000fffe03f */
[----:B------:R-:W-:Y:S01]  /*14f30*/  IMAD.MOV.U32 R10, RZ, RZ, R20 ;  /* 0x000000ffff0a7224 */ /* 0x000fe200078e0014 */
[----:B------:R-:W-:Y:S01]  /*14f40*/  MOV R11, R21 ;  /* 0x00000015000b7202 */ /* 0x000fe20000000f00 */
[----:B------:R-:W-:Y:S04]  /*14f50*/  STL.64 [R1+0x48], R22 ;  /* 0x0000481601007387 */ /* 0x000fe80000100a00 */
[----:B------:R-:W-:Y:S04]  /*14f60*/  STL.64 [R1+0x2ad8], R10 ;  /* 0x002ad80a01007387 */ /* 0x000fe80000100a00 */
[----:B------:R0:W-:Y:S04]  /*14f70*/  STL.64 [R1+0x2ad0], R8 ;  /* 0x002ad00801007387 */ /* 0x0001e80000100a00 */
[----:B0-----:R-:W4:Y:S01]  /*14f80*/  LDL.LU R8, [R1] ;  /* 0x0000000001087983 */ /* 0x001f220000300800 */
[----:B------:R-:W-:-:S02]  /*14f90*/  MOV R11, R0 ;  /* 0x00000000000b7202 */ /* 0x000fc40000000f00 */
[----:B--2---:R-:W-:Y:S01]  /*14fa0*/  MOV R9, R13 ;  /* 0x0000000d00097202 */ /* 0x004fe20000000f00 */
[----:B------:R-:W-:Y:S01]  /*14fb0*/  IMAD.MOV.U32 R10, RZ, RZ, R12 ;  /* 0x000000ffff0a7224 */ /* 0x000fe200078e000c */
[----:B------:R-:W2:Y:S04]  /*14fc0*/  LDL.LU R13, [R1+0x2bc4] ;  /* 0x002bc400010d7983 */ /* 0x000ea80000300800 */
[----:B------:R-:W5:Y:S04]  /*14fd0*/  LDL.LU R12, [R1+0x2bc0] ;  /* 0x002bc000010c7983 */ /* 0x000f680000300800 */
[----:B------:R-:W2:Y:S04]  /*14fe0*/  LDL.LU R0, [R1+0x2bbc] ;  /* 0x002bbc0001007983 */ /* 0x000ea80000300800 */
[----:B------:R-:W-:Y:S04]  /*14ff0*/  STL.64 [R1+0x2ae8], R10 ;  /* 0x002ae80a01007387 */ /* 0x000fe80000100a00 */
[----:B----4-:R0:W-:Y:S04]  /*15000*/  STL.64 [R1+0x2ae0], R8 ;  /* 0x002ae00801007387 */ /* 0x0101e80000100a00 */
[----:B0-----:R-:W4:Y:S04]  /*15010*/  LDL.LU R8, [R1+0x190] ;  /* 0x0001900001087983 */ /* 0x001f280000300800 */
[----:B------:R-:W4:Y:S04]  /*15020*/  LDL.LU R9, [R1+0x194] ;  /* 0x0001940001097983 */ /* 0x000f280000300800 */
[----:B------:R-:W4:Y:S04]  /*15030*/  LDL R10, [R1+0x198] ;  /* 0x00019800010a7983 */ /* 0x000f280000100800 */
[----:B------:R-:W4:Y:S04]  /*15040*/  LDL R11, [R1+0x19c] ;  /* 0x00019c00010b7983 */ /* 0x000f280000100800 */
[----:B--2---:R-:W0:Y:S01]  /*15050*/  LDSM.16.MT88.4 R24, [R0+0xe000] ;  /* 0x00e000000018783b */ /* 0x004e220000004200 */
[----:B---3--:R-:W-:-:S03]  /*15060*/  MOV R17, R14 ;  /* 0x0000000e00117202 */ /* 0x008fc60000000f00 */
[----:B------:R-:W-:Y:S04]  /*15070*/  LDSM.16.MT88.4 R20, [R0+0xc100] ;  /* 0x00c100000014783b */ /* 0x000fe80000004200 */
[----:B----4-:R-:W-:Y:S04]  /*15080*/  STL.64 [R1+0x2b98], R10 ;  /* 0x002b980a01007387 */ /* 0x010fe80000100a00 */
[----:B------:R-:W-:Y:S04]  /*15090*/  STL.64 [R1+0x2b90], R8 ;  /* 0x002b900801007387 */ /* 0x000fe80000100a00 */
[----:B0-----:R-:W-:Y:S04]  /*150a0*/  STL.64 [R1+0x2b08], R26 ;  /* 0x002b081a01007387 */ /* 0x001fe80000100a00 */
[----:B------:R0:W-:Y:S04]  /*150b0*/  STL.64 [R1+0x2b00], R24 ;  /* 0x002b001801007387 */ /* 0x0001e80000100a00 */
[----:B0-----:R-:W2:Y:S04]  /*150c0*/  LDL.LU R24, [R1+0x30] ;  /* 0x0000300001187983 */ /* 0x001ea80000300800 */
[----:B------:R-:W2:Y:S04]  /*150d0*/  LDL.LU R25, [R1+0x34] ;  /* 0x0000340001197983 */ /* 0x000ea80000300800 */
[----:B------:R-:W3:Y:S04]  /*150e0*/  LDL.LU R26, [R1+0x38] ;  /* 0x00003800011a7983 */ /* 0x000ee80000300800 */
[----:B------:R-:W3:Y:S01]  /*150f0*/  LDL.LU R27, [R1+0x3c] ;  /* 0x00003c00011b7983 */ /* 0x000ee20000300800 */
[----:B------:R-:W-:-:S03]  /*15100*/  IMAD.MOV.U32 R11, RZ, RZ, R4 ;  /* 0x000000ffff0b7224 */ /* 0x000fc600078e0004 */
[----:B---3--:R-:W-:Y:S04]  /*15110*/  STL.64 [R1+0x2b18], R26 ;  /* 0x002b181a01007387 */ /* 0x008fe80000100a00 */
[----:B--2---:R0:W-:Y:S02]  /*15120*/  STL.64 [R1+0x2b10], R24 ;  /* 0x002b101801007387 */ /* 0x0041e40000100a00 */
[----:B0-----:R-:W-:Y:S01]  /*15130*/  MOV R24, R16 ;  /* 0x0000001000187202 */ /* 0x001fe20000000f00 */
[----:B------:R-:W-:-:S05]  /*15140*/  IMAD.MOV.U32 R25, RZ, RZ, R7 ;  /* 0x000000ffff197224 */ /* 0x000fca00078e0007 */
[----:B------:R0:W-:Y:S02]  /*15150*/  STL.64 [R1+0x2b30], R24 ;  /* 0x002b301801007387 */ /* 0x0001e40000100a00 */
[----:B0-----:R-:W-:Y:S02]  /*15160*/  MOV R24, R6 ;  /* 0x0000000600187202 */ /* 0x001fe40000000f00 */
[----:B------:R-:W-:-:S05]  /*15170*/  MOV R25, R5 ;  /* 0x0000000500197202 */ /* 0x000fca0000000f00 */
[----:B------:R0:W-:Y:S04]  /*15180*/  STL.64 [R1+0x2b48], R24 ;  /* 0x002b481801007387 */ /* 0x0001e80000100a00 */
[----:B0-----:R-:W2:Y:S04]  /*15190*/  LDL.LU R24, [R1+0x70] ;  /* 0x0000700001187983 */ /* 0x001ea80000300800 */
[----:B------:R-:W2:Y:S04]  /*151a0*/  LDL.LU R25, [R1+0x74] ;  /* 0x0000740001197983 */ /* 0x000ea80000300800 */
[----:B------:R-:W3:Y:S04]  /*151b0*/  LDL.LU R26, [R1+0x78] ;  /* 0x00007800011a7983 */ /* 0x000ee80000300800 */
[----:B------:R-:W3:Y:S04]  /*151c0*/  LDL.LU R27, [R1+0x7c] ;  /* 0x00007c00011b7983 */ /* 0x000ee80000300800 */
[----:B------:R-:W4:Y:S04]  /*151d0*/  LDL.LU R4, [R1+0x170] ;  /* 0x0001700001047983 */ /* 0x000f280000300800 */
[----:B------:R-:W4:Y:S04]  /*151e0*/  LDL.LU R5, [R1+0x174] ;  /* 0x0001740001057983 */ /* 0x000f280000300800 */
[----:B------:R-:W2:Y:S04]  /*151f0*/  LDL.LU R6, [R1+0x178] ;  /* 0x0001780001067983 */ /* 0x000ea80000300800 */
[----:B------:R-:W2:Y:S01]  /*15200*/  LDL.LU R7, [R1+0x17c] ;  /* 0x00017c0001077983 */ /* 0x000ea20000300800 */
[----:B-----5:R-:W-:-:S02]  /*15210*/  MOV R8, R12 ;  /* 0x0000000c00087202 */ /* 0x020fc40000000f00 */
[----:B------:R-:W-:Y:S01]  /*15220*/  MOV R9, R13 ;  /* 0x0000000d00097202 */ /* 0x000fe20000000f00 */
[----:B--2---:R-:W-:Y:S04]  /*15230*/  STL.64 [R1+0x2ba8], R6 ;  /* 0x002ba80601007387 */ /* 0x004fe80000100a00 */
[----:B----4-:R0:W-:Y:S04]  /*15240*/  STL.64 [R1+0x2ba0], R4 ;  /* 0x002ba00401007387 */ /* 0x0101e80000100a00 */
[----:B------:R-:W2:Y:S04]  /*15250*/  LDL.LU R12, [R1+0x2bb8] ;  /* 0x002bb800010c7983 */ /* 0x000ea80000300800 */
[----:B------:R-:W4:Y:S04]  /*15260*/  LDL.LU R13, [R1+0x2bb4] ;  /* 0x002bb400010d7983 */ /* 0x000f280000300800 */
[----:B0-----:R-:W5:Y:S04]  /*15270*/  LDL.LU R4, [R1+0x180] ;  /* 0x0001800001047983 */ /* 0x001f680000300800 */
[----:B------:R-:W5:Y:S01]  /*15280*/  LDL.LU R5, [R1+0x184] ;  /* 0x0001840001057983 */ /* 0x000f620000300800 */
[----:B------:R-:W-:-:S03]  /*15290*/  IMAD.MOV.U32 R16, RZ, RZ, R15 ;  /* 0x000000ffff107224 */ /* 0x000fc600078e000f */
[----:B------:R-:W5:Y:S04]  /*152a0*/  LDL.LU R6, [R1+0x188] ;  /* 0x0001880001067983 */ /* 0x000f680000300800 */
[----:B------:R-:W5:Y:S04]  /*152b0*/  LDL.LU R7, [R1+0x18c] ;  /* 0x00018c0001077983 */ /* 0x000f680000300800 */
[----:B---3--:R-:W-:Y:S04]  /*152c0*/  STL.64 [R1+0x2b68], R26 ;  /* 0x002b681a01007387 */ /* 0x008fe80000100a00 */
[----:B------:R-:W-:Y:S04]  /*152d0*/  STL.64 [R1+0x2b60], R24 ;  /* 0x002b601801007387 */ /* 0x000fe80000100a00 */
[----:B------:R0:W-:Y:S04]  /*152e0*/  STL.64 [R1+0x2b78], R16 ;  /* 0x002b781001007387 */ /* 0x0001e80000100a00 */
[----:B0-----:R-:W3:Y:S04]  /*152f0*/  LDL.LU R16, [R1+0x160] ;  /* 0x0001600001107983 */ /* 0x001ee80000300800 */
[----:B------:R-:W3:Y:S04]  /*15300*/  LDL.LU R17, [R1+0x164] ;  /* 0x0001640001117983 */ /* 0x000ee80000300800 */
[----:B------:R-:W3:Y:S04]  /*15310*/  LDL.LU R18, [R1+0x168] ;  /* 0x0001680001127983 */ /* 0x000ee80000300800 */
[----:B------:R-:W3:Y:S04]  /*15320*/  LDL.LU R19, [R1+0x16c] ;  /* 0x00016c0001137983 */ /* 0x000ee80000300800 */
[----:B------:R-:W3:Y:S04]  /*15330*/  LDL.LU R24, [R1+0x80] ;  /* 0x0000800001187983 */ /* 0x000ee80000300800 */
[----:B------:R-:W3:Y:S01]  /*15340*/  LDL.LU R25, [R1+0x84] ;  /* 0x0000840001197983 */ /* 0x000ee20000300800 */
[----:B--2---:R-:W-:Y:S01]  /*15350*/  IMAD.MOV.U32 R27, RZ, RZ, R12 ;  /* 0x000000ffff1b7224 */ /* 0x004fe200078e000c */
[----:B----4-:R-:W-:-:S02]  /*15360*/  MOV R26, R13 ;  /* 0x0000000d001a7202 */ /* 0x010fc40000000f00 */
[----:B------:R-:W0:Y:S04]  /*15370*/  LDSM.16.MT88.4 R12, [R0+0xe100] ;  /* 0x00e10000000c783b */ /* 0x000e280000004200 */
[----:B0-----:R-:W-:Y:S04]  /*15380*/  STL.64 [R1+0x2a80], R14 ;  /* 0x002a800e01007387 */ /* 0x001fe80000100a00 */
[----:B------:R0:W-:Y:S02]  /*15390*/  STL.64 [R1+0x2a78], R12 ;  /* 0x002a780c01007387 */ /* 0x0001e40000100a00 */
[----:B0-----:R-:W-:-:S02]  /*153a0*/  MOV R12, R2 ;  /* 0x00000002000c7202 */ /* 0x001fc40000000f00 */
[----:B------:R-:W2:Y:S04]  /*153b0*/  LDL.LU R2, [R1+0x2bb0] ;  /* 0x002bb00001027983 */ /* 0x000ea80000300800 */
[----:B------:R-:W4:Y:S04]  /*153c0*/  LDL R14, [R1+0x228] ;  /* 0x00022800010e7983 */ /* 0x000f280000100800 */
[----:B------:R-:W4:Y:S01]  /*153d0*/  LDL R15, [R1+0x22c] ;  /* 0x00022c00010f7983 */ /* 0x000f220000100800 */
[----:B------:R-:W-:Y:S02]  /*153e0*/  MOV R13, R11 ;  /* 0x0000000b000d7202 */ /* 0x000fe40000000f00 */
[C---:B-----5:R-:W-:Y:S01]  /*153f0*/  HMMA.16816.F32.BF16 R8, R20.reuse, R8, R4 ;  /* 0x000000081408723c */ /* 0x060fe20000041804 */
[----:B----4-:R-:W-:Y:S04]  /*15400*/  STL.64 [R1+0x2b28], R14 ;  /* 0x002b280e01007387 */ /* 0x010fe80000100a00 */
[----:B------:R0:W-:Y:S04]  /*15410*/  STL.64 [R1+0x2b20], R12 ;  /* 0x002b200c01007387 */ /* 0x0001e80000100a00 */
[----:B0-----:R-:W4:Y:S04]  /*15420*/  LDL.LU R12, [R1+0x50] ;  /* 0x00005000010c7983 */ /* 0x001f280000300800 */
[----:B------:R-:W4:Y:S04]  /*15430*/  LDL.LU R13, [R1+0x54] ;  /* 0x00005400010d7983 */ /* 0x000f280000300800 */
[----:B------:R-:W5:Y:S04]  /*15440*/  LDL.LU R14, [R1+0x58] ;  /* 0x00005800010e7983 */ /* 0x000f680000300800 */
[----:B------:R-:W5:Y:S04]  /*15450*/  LDL.LU R15, [R1+0x5c] ;  /* 0x00005c00010f7983 */ /* 0x000f680000300800 */
[----:B-----5:R-:W-:Y:S04]  /*15460*/  STL.64 [R1+0x2b40], R14 ;  /* 0x002b400e01007387 */ /* 0x020fe80000100a00 */
[----:B----4-:R0:W-:Y:S04]  /*15470*/  STL.64 [R1+0x2b38], R12 ;  /* 0x002b380c01007387 */ /* 0x0101e80000100a00 */
[----:B0-----:R-:W4:Y:S04]  /*15480*/  LDL.LU R12, [R1+0x60] ;  /* 0x00006000010c7983 */ /* 0x001f280000300800 */
[----:B------:R-:W4:Y:S04]  /*15490*/  LDL.LU R13, [R1+0x64] ;  /* 0x00006400010d7983 */ /* 0x000f280000300800 */
[----:B------:R-:W4:Y:S04]  /*154a0*/  LDL.LU R14, [R1+0x68] ;  /* 0x00006800010e7983 */ /* 0x000f280000300800 */
[----:B------:R-:W4:Y:S04]  /*154b0*/  LDL.LU R15, [R1+0x6c] ;  /* 0x00006c00010f7983 */ /* 0x000f280000300800 */
[----:B------:R-:W5:Y:S04]  /*154c0*/  LDL.LU.64 R6, [R1+0x2ba8] ;  /* 0x002ba80001067983 */ /* 0x000f680000300a00 */
[----:B------:R-:W5:Y:S04]  /*154d0*/  LDL.LU.64 R4, [R1+0x2ba0] ;  /* 0x002ba00001047983 */ /* 0x000f680000300a00 */
[----:B------:R-:W-:Y:S04]  /*154e0*/  STL.64 [R1+0xb0], R8 ;  /* 0x0000b00801007387 */ /* 0x000fe80000100a00 */
[----:B------:R0:W-:Y:S04]  /*154f0*/  STL.64 [R1+0xb8], R10 ;  /* 0x0000b80a01007387 */ /* 0x0001e80000100a00 */
[----:B0-----:R-:W2:Y:S04]  /*15500*/  LDL.LU.64 R10, [R1+0x2b98] ;  /* 0x002b9800010a7983 */ /* 0x001ea80000300a00 */
[----:B------:R-:W5:Y:S02]  /*15510*/  LDL.LU.64 R8, [R1+0x2b90] ;  /* 0x002b900001087983 */ /* 0x000f640000300a00 */
[C---:B-----5:R-:W-:Y:S11]  /*15520*/  HMMA.16816.F32.BF16 R4, R20.reuse, R8, R4 ;  /* 0x000000081404723c */ /* 0x060ff60000041804 */
[----:B------:R-:W-:Y:S11]  /*15530*/  @!UPT UIADD3 URZ, URZ, URZ, URZ ;  /* 0x0000003f3f3ff290 */ /* 0x000ff6000fffe03f */
[----:B------:R-:W-:Y:S01]  /*15540*/  @!UPT UIADD3 URZ, URZ, URZ, URZ ;  /* 0x0000003f3f3ff290 */ /* 0x000fe2000fffe03f */
[----:B------:R-:W-:Y:S04]  /*15550*/  STL.64 [R1+0x110], R4 ;  /* 0x0001100401007387 */ /* 0x000fe80000100a00 */
[----:B------:R0:W-:Y:S04]  /*15560*/  STL.64 [R1+0x118], R6 ;  /* 0x0001180601007387 */ /* 0x0001e80000100a00 */
[----:B0-----:R-:W5:Y:S04]  /*15570*/  LDL.LU.64 R6, [R1+0x2b88] ;  /* 0x002b880001067983 */ /* 0x001f680000300a00 */
[----:B------:R-:W3:Y:S04]  /*15580*/  LDL.LU.64 R4, [R1+0x2b80] ;  /* 0x002b800001047983 */ /* 0x000ee80000300a00 */
[----:B--2---:R0:W-:Y:S04]  /*15590*/  STL.64 [R1+0x2af8], R10 ;  /* 0x002af80a01007387 */ /* 0x0041e80000100a00 */
[----:B------:R-:W2:Y:S04]  /*155a0*/  LDL.LU R8, [R1+0x20] ;  /* 0x0000200001087983 */ /* 0x000ea80000300800 */
[----:B------:R-:W2:Y:S04]  /*155b0*/  LDL.LU R9, [R1+0x24] ;  /* 0x0000240001097983 */ /* 0x000ea80000300800 */
[----:B0-----:R-:W2:Y:S04]  /*155c0*/  LDL.LU R10, [R1+0x28] ;  /* 0x00002800010a7983 */ /* 0x001ea80000300800 */
[----:B------:R-:W2:Y:S01]  /*155d0*/  LDL.LU R11, [R1+0x2c] ;  /* 0x00002c00010b7983 */ /* 0x000ea20000300800 */
[----:B---3--:R-:W-:Y:S11]  /*155e0*/  HMMA.16816.F32.BF16 R16, R20, R4, R16 ;  /* 0x000000041410723c */ /* 0x008ff60000041810 */
[----:B------:R-:W-:Y:S11]  /*155f0*/  @!UPT UIADD3 URZ, URZ, URZ, URZ ;  /* 0x0000003f3f3ff290 */ /* 0x000ff6000fffe03f */
[----:B------:R-:W-:Y:S01]  /*15600*/  @!UPT UIADD3 URZ, URZ, URZ, URZ ;  /* 0x0000003f3f3ff290 */ /* 0x000fe2000fffe03f */
[----:B------:R0:W-:Y:S04]  /*15610*/  STL.64 [R1+0x130], R16 ;  /* 0x0001301001007387 */ /* 0x0001e80000100a00 */
[----:B------:R1:W-:Y:S04]  /*15620*/  STL.64 [R1+0x138], R18 ;  /* 0x0001381201007387 */ /* 0x0003e80000100a00 */
[----:B0-----:R-:W1:Y:S01]  /*15630*/  LDL.LU.64 R16, [R1+0x2b78] ;  /* 0x002b780001107983 */ /* 0x001e620000300a00 */
[----:B------:R-:W-:Y:S01]  /*15640*/  IMAD.MOV.U32 R4, RZ, RZ, R2 ;  /* 0x000000ffff047224 */ /* 0x000fe200078e0002 */
[----:B------:R-:W-:-:S02]  /*15650*/  MOV R5, R3 ;  /* 0x0000000300057202 */ /* 0x000fc40000000f00 */
[----:B-----5:R-:W-:Y:S04]  /*15660*/  STL.64 [R1+0x2af0], R6 ;  /* 0x002af00601007387 */ /* 0x020fe80000100a00 */
[----:B------:R-:W3:Y:S04]  /*15670*/  LDL.LU R2, [R1+0x2b74] ;  /* 0x002b740001027983 */ /* 0x000ee80000300800 */
[----:B------:R-:W5:Y:S01]  /*15680*/  LDL.LU R3, [R1+0x2b70] ;  /* 0x002b700001037983 */ /* 0x000f620000300800 */
[C---:B-1----:R-:W-:Y:S03]  /*15690*/  HMMA.16816.F32.BF16 R16, R20.reuse, R16, R24 ;  /* 0x000000101410723c */ /* 0x042fe60000041818 */
[----:B------:R-:W2:Y:S04]  /*156a0*/  LDL.LU.64 R26, [R1+0x2b68] ;  /* 0x002b6800011a7983 */ /* 0x000ea80000300a00 */
[----:B------:R-:W2:Y:S11]  /*156b0*/  LDL.LU.64 R24, [R1+0x2b60] ;  /* 0x002b600001187983 */ /* 0x000eb60000300a00 */
[----:B------:R-:W-:Y:S05]  /*156c0*/  @!UPT UIADD3 URZ, URZ, URZ, URZ ;  /* 0x0000003f3f3ff290 */ /* 0x000fea000fffe03f */
[----:B------:R-:W-:Y:S04]  /*156d0*/  STL.64 [R1+0x120], R16 ;  /* 0x0001201001007387 */ /* 0x000fe80000100a00 */
[----:B------:R0:W-:Y:S04]  /*156e0*/  STL.64 [R1+0x128], R18 ;  /* 0x0001281201007387 */ /* 0x0001e80000100a00 */
[----:B0-----:R-:W2:Y:S04]  /*156f0*/  LDL.LU.64 R18, [R1+0x2b58] ;  /* 0x002b580001127983 */ /* 0x001ea80000300a00 */
[----:B------:R-:W2:Y:S02]  /*15700*/  LDL.LU.64 R16, [R1+0x2b50] ;  /* 0x002b500001107983 */ /* 0x000ea40000300a00 */
[C---:B--2---:R-:W-:Y:S11]  /*15710*/  HMMA.16816.F32.BF16 R24, R20.reuse, R16, R24 ;  /* 0x000000101418723c */ /* 0x044ff60000041818 */
[----:B------:R-:W-:Y:S11]  /*15720*/  @!UPT UIADD3 URZ, URZ, URZ, URZ ;  /* 0x0000003f3f3ff290 */ /* 0x000ff6000fffe03f */
[----:B------:R-:W-:Y:S01]  /*15730*/  @!UPT UIADD3 URZ, URZ, URZ, URZ ;  /* 0x0000003f3f3ff290 */ /* 0x000fe2000fffe03f */
[----:B------:R0:W-:Y:S04]  /*15740*/  STL.64 [R1+0x100], R24 ;  /* 0x0001001801007387 */ /* 0x0001e80000100a00 */
[----:B------:R4:W-:Y:S04]  /*15750*/  STL.64 [R1+0x108], R26 ;  /* 0x0001081a01007387 */ /* 0x0009e80000100a00 */
[----:B0-----:R-:W4:Y:S02]  /*15760*/  LDL.LU.64 R24, [R1+0x2b48] ;  /* 0x002b480001187983 */ /* 0x001f240000300a00 */
[C---:B----4-:R-:W-:Y:S02]  /*15770*/  HMMA.16816.F32.BF16 R24, R20.reuse, R24, R12 ;  /* 0x000000181418723c */ /* 0x050fe4000004180c */
        /* <DEDUP_REMOVED lines=8> */
[----:B------:R-:W4:Y:S11]  /*15800*/  LDL.LU.64 R12, [R1+0x2b20] ;  /* 0x002b2000010c7983 */ /* 0x000f360000300a00 */
[----:B------:R-:W-:Y:S06]  /*15810*/  @!UPT UIADD3 URZ, URZ, URZ, URZ ;  /* 0x0000003f3f3ff290 */ /* 0x000fec000fffe03f */
[----:B------:R-:W-:Y:S04]  /*15820*/  STL.64 [R1+0xe0], R24 ;  /* 0x0000e01801007387 */ /* 0x000fe80000100a00 */
[----:B------:R0:W-:Y:S04]  /*15830*/  STL.64 [R1+0xe8], R26 ;  /* 0x0000e81a01007387 */ /* 0x0001e80000100a00 */
[----:B0-----:R-:W4:Y:S04]  /*15840*/  LDL.LU.64 R26, [R1+0x2b18] ;  /* 0x002b1800011a7983 */ /* 0x001f280000300a00 */
[----:B------:R-:W4:Y:S02]  /*15850*/  LDL.LU.64 R24, [R1+0x2b10] ;  /* 0x002b100001187983 */ /* 0x000f240000300a00 */
[----:B----4-:R-:W-:Y:S02]  /*15860*/  HMMA.16816.F32.BF16 R20, R20, R12, R24 ;  /* 0x0000000c1414723c */ /* 0x010fe40000041818 */
[----:B------:R-:W4:Y:S04]  /*15870*/  LDL.LU.64 R26, [R1+0x2b08] ;  /* 0x002b0800011a7983 */ /* 0x000f280000300a00 */
[----:B------:R-:W4:Y:S11]  /*15880*/  LDL.LU.64 R24, [R1+0x2b00] ;  /* 0x002b000001187983 */ /* 0x000f360000300a00 */
[----:B------:R-:W-:Y:S06]  /*15890*/  @!UPT UIADD3 URZ, URZ, URZ, URZ ;  /* 0x0000003f3f3ff290 */ /* 0x000fec000fffe03f */
[----:B------:R-:W-:Y:S04]  /*158a0*/  STL.64 [R1+0xd0], R20 ;  /* 0x0000d01401007387 */ /* 0x000fe80000100a00 */
[----:B------:R0:W-:Y:S04]  /*158b0*/  STL.64 [R1+0xd8], R22 ;  /* 0x0000d81601007387 */ /* 0x0001e80000100a00 */
[----:B0-----:R-:W4:Y:S04]  /*158c0*/  LDL.LU.64 R22, [R1+0x98] ;  /* 0x0000980001167983 */ /* 0x001f280000300a00 */
[----:B--2---:R-:W-:Y:S01]  /*158d0*/  STL.64 [R1+0x2a90], R14 ;  /* 0x002a900e01007387 */ /* 0x004fe20000100a00 */
[----:B----4-:R-:W-:Y:S11]  /*158e0*/  HMMA.16816.F32.BF16 R8, R24, R22, R8 ;  /* 0x000000161808723c */ /* 0x010ff60000041808 */
[----:B------:R-:W-:Y:S11]  /*158f0*/  @!UPT UIADD3 URZ, URZ, URZ, URZ ;  /* 0x0000003f3f3ff290 */ /* 0x000ff6000fffe03f */
[----:B------:R-:W-:Y:S01]  /*15900*/  @!UPT UIADD3 URZ, URZ, URZ, URZ ;  /* 0x0000003f3f3ff290 */ /* 0x000fe2000fffe03f */
[----:B------:R-:W-:Y:S04]  /*15910*/  STL.64 [R1+0xa0], R8 ;  /* 0x0000a00801007387 */ /* 0x000fe80000100a00 */
[----:B------:R0:W-:Y:S04]  /*15920*/  STL.64 [R1+0xa8], R10 ;  /* 0x0000a80a01007387 */ /* 0x0001e80000100a00 */
[----:B0-----:R-:W2:Y:S01]  /*15930*/  LDL.LU.64 R10, [R1+0x2af8] ;  /* 0x002af800010a7983 */ /* 0x001ea20000300a00 */
[----:B------:R-:W-:Y:S01]  /*15940*/  MOV R6, R29 ;  /* 0x0000001d00067202 */ /* 0x000fe20000000f00 */
[----:B------:R-:W-:Y:S01]  /*15950*/  IMAD.MOV.U32 R7, RZ, RZ, R28 ;  /* 0x000000ffff077224 */ /* 0x000fe200078e001c */
[----:B------:R-:W-:Y:S01]  /*15960*/  MOV R16, R23 ;  /* 0x0000001700107202 */ /* 0x000fe20000000f00 */
[----:B------:R-:W-:-:S02]  /*15970*/  IMAD.MOV.U32 R17, RZ, RZ, R22 ;  /* 0x000000ffff117224 */ /* 0x000fc400078e0016 */
[----:B------:R-:W4:Y:S03]  /*15980*/  LDL.LU.64 R22, [R1+0x1f8] ;  /* 0x0001f80001167983 */ /* 0x000f260000300a00 */
[C---:B--2---:R-:W-:Y:S01]  /*15990*/  HMMA.16816.F32.BF16 R8, R24.reuse, R10, R4 ;  /* 0x0000000a1808723c */ /* 0x044fe20000041804 */
[----:B------:R-:W2:Y:S11]  /*159a0*/  LDL.LU.64 R6, [R1+0x2af0] ;  /* 0x002af00001067983 */ /* 0x000eb60000300a00 */
[----:B------:R-:W-:Y:S11]  /*159b0*/  @!UPT UIADD3 URZ, URZ, URZ, URZ ;  /* 0x0000003f3f3ff290 */ /* 0x000ff6000fffe03f */
[----:B------:R-:W-:Y:S04]  /*159c0*/  STL.64 [R1+0x80], R8 ;  /* 0x0000800801007387 */ /* 0x000fe80000100a00 */
[----:B------:R0:W-:Y:S04]  /*159d0*/  STL.64 [R1+0x88], R10 ;  /* 0x0000880a01007387 */ /* 0x0001e80000100a00 */
[----:B0-----:R-:W2:Y:S04]  /*159e0*/  LDL.LU.64 R10, [R1+0x2ae8] ;  /* 0x002ae800010a7983 */ /* 0x001ea80000300a00 */
[----:B------:R-:W2:Y:S02]  /*159f0*/  LDL.LU.64 R8, [R1+0x2ae0] ;  /* 0x002ae00001087983 */ /* 0x000ea40000300a00 */
[----:B--2---:R-:W-:Y:S02]  /*15a00*/  HMMA.16816.F32.BF16 R4, R24, R6, R8 ;  /* 0x000000061804723c */ /* 0x004fe40000041808 */
[----:B------:R-:W2:Y:S04]  /*15a10*/  LDL.LU.64 R10, [R1+0x2ad8] ;  /* 0x002ad800010a7983 */ /* 0x000ea80000300a00 */
[----:B------:R-:W2:Y:S11]  /*15a20*/  LDL.LU.64 R8, [R1+0x2ad0] ;  /* 0x002ad00001087983 */ /* 0x000eb60000300a00 */
[----:B------:R-:W-:Y:S06]  /*15a30*/  @!UPT UIADD3 URZ, URZ, URZ, URZ ;  /* 0x0000003f3f3ff290 */ /* 0x000fec000fffe03f */
[----:B------:R-:W-:Y:S04]  /*15a40*/  STL.64 [R1+0x70], R4 ;  /* 0x0000700401007387 */ /* 0x000fe80000100a00 */
[----:B------:R0:W-:Y:S04]  /*15a50*/  STL.64 [R1+0x78], R6 ;  /* 0x0000780601007387 */ /* 0x0001e80000100a00 */
[----:B0-----:R-:W2:Y:S04]  /*15a60*/  LDL.LU.64 R6, [R1+0x2ac8] ;  /* 0x002ac80001067983 */ /* 0x001ea80000300a00 */
[----:B------:R-:W2:Y:S01]  /*15a70*/  LDL.LU.64 R4, [R1+0x2ac0] ;  /* 0x002ac00001047983 */ /* 0x000ea20000300a00 */
[----:B-----5:R-:W-:-:S02]  /*15a80*/  MOV R14, R3 ;  /* 0x00000003000e7202 */ /* 0x020fc40000000f00 */
[----:B---3--:R-:W-:Y:S01]  /*15a90*/  MOV R15, R2 ;  /* 0x00000002000f7202 */ /* 0x008fe20000000f00 */
[----:B------:R-:W3:Y:S04]  /*15aa0*/  LDL.LU R12, [R1+0xc0] ;  /* 0x0000c000010c7983 */ /* 0x000ee80000300800 */
[----:B------:R-:W3:Y:S02]  /*15ab0*/  LDL.LU R13, [R1+0xc4] ;  /* 0x0000c400010d7983 */ /* 0x000ee40000300800 */
[C---:B--2---:R-:W-:Y:S02]  /*15ac0*/  HMMA.16816.F32.BF16 R4, R24.reuse, R14, R4 ;  /* 0x0000000e1804723c */ /* 0x044fe40000041804 */
[----:B------:R-:W3:Y:S04]  /*15ad0*/  LDL.LU R14, [R1+0xc8] ;  /* 0x0000c800010e7983 */ /* 0x000ee80000300800 */
[----:B------:R-:W3:Y:S11]  /*15ae0*/  LDL.LU R15, [R1+0xcc] ;  /* 0x0000cc00010f7983 */ /* 0x000ef60000300800 */
[----:B------:R-:W-:Y:S07]  /*15af0*/  @!UPT UIADD3 URZ, URZ, URZ, URZ ;  /* 0x0000003f3f3ff290 */ /* 0x000fee000fffe03f */
[----:B------:R-:W-:Y:S01]  /*15b00*/  MOV R3, R6 ;  /* 0x0000000600037202 */ /* 0x000fe20000000f00 */
[----:B------:R-:W-:Y:S01]  /*15b10*/  IMAD.MOV.U32 R6, RZ, RZ, R17 ;  /* 0x000000ffff067224 */ /* 0x000fe200078e0011 */
[----:B------:R-:W-:Y:S02]  /*15b20*/  MOV R2, R7 ;  /* 0x0000000700027202 */ /* 0x000fe40000000f00 */
[----:B------:R-:W-:Y:S01]  /*15b30*/  MOV R7, R16 ;  /* 0x0000001000077202 */ /* 0x000fe20000000f00 */
[----:B------:R-:W-:Y:S01]  /*15b40*/  IMAD.MOV.U32 R28, RZ, RZ, R5 ;  /* 0x000000ffff1c7224 */ /* 0x000fe200078e0005 */
[----:B------:R-:W-:Y:S01]  /*15b50*/  MOV R29, R4 ;  /* 0x00000004001d7202 */ /* 0x000fe20000000f00 */
[----:B------:R-:W-:Y:S01]  /*15b60*/  IMAD.MOV.U32 R5, RZ, RZ, R11 ;  /* 0x000000ffff057224 */ /* 0x000fe200078e000b */
[----:B------:R-:W-:Y:S01]  /*15b70*/  MOV R4, R10 ;  /* 0x0000000a00047202 */ /* 0x000fe20000000f00 */
[----:B------:R0:W-:Y:S04]  /*15b80*/  STL.64 [R1+0x2a88], R6 ;  /* 0x002a880601007387 */ /* 0x0001e80000100a00 */
[----:B------:R-:W2:Y:S04]  /*15b90*/  LDL.LU R10, [R1+0x2abc] ;  /* 0x002abc00010a7983 */ /* 0x000ea80000300800 */
[----:B------:R-:W2:Y:S04]  /*15ba0*/  LDL.LU R11, [R1+0x2ab8] ;  /* 0x002ab800010b7983 */ /* 0x000ea80000300800 */
[----:B0-----:R-:W5:Y:S04]  /*15bb0*/  LDL.LU R6, [R1+0x48] ;  /* 0x0000480001067983 */ /* 0x001f680000300800 */
[----:B------:R-:W5:Y:S01]  /*15bc0*/  LDL.LU R7, [R1+0x4c] ;  /* 0x00004c0001077983 */ /* 0x000f620000300800 */
[----:B--2---:R-:W-:Y:S03]  /*15bd0*/  HMMA.16816.F32.BF16 R8, R24, R18, R8 ;  /* 0x000000121808723c */ /* 0x004fe60000041808 */
[----:B-----5:R0:W-:Y:S04]  /*15be0*/  STL.64 [R1+0x2aa0], R6 ;  /* 0x002aa00601007387 */ /* 0x0201e80000100a00 */
[----:B------:R-:W-:Y:S04]  /*15bf0*/  STL.64 [R1+0x2a98], R4 ;  /* 0x002a980401007387 */ /* 0x000fe80000100a00 */
[----:B0-----:R-:W3:Y:S04]  /*15c00*/  LDL.LU.64 R6, [R1+0x218] ;  /* 0x0002180001067983 */ /* 0x001ee80000300a00 */
[----:B------:R-:W-:Y:S04]  /*15c10*/  STL [R1+0x29b4], R3 ;  /* 0x0029b40301007387 */ /* 0x000fe80000100800 */
[----:B------:R-:W-:Y:S04]  /*15c20*/  STL [R1+0x29b0], R29 ;  /* 0x0029b01d01007387 */ /* 0x000fe80000100800 */
[----:B------:R-:W-:Y:S04]  /*15c30*/  STL [R1+0x29ac], R28 ;  /* 0x0029ac1c01007387 */ /* 0x000fe80000100800 */
[----:B------:R-:W-:Y:S04]  /*15c40*/  STL [R1+0x29a8], R2 ;  /* 0x0029a80201007387 */ /* 0x000fe80000100800 */
[----:B------:R0:W-:Y:S04]  /*15c50*/  STL.64 [R1+0x50], R8 ;  /* 0x0000500801007387 */ /* 0x0001e80000100a00 */
[----:B------:R-:W-:Y:S01]  /*15c60*/  STL.64 [R1+0x58], R10 ;  /* 0x0000580a01007387 */ /* 0x000fe20000100a00 */
[----:B0-----:R-:W-:-:S02]  /*15c70*/  MOV R9, R18 ;  /* 0x0000001200097202 */ /* 0x001fc40000000f00 */
[----:B------:R-:W-:Y:S02]  /*15c80*/  MOV R8, R19 ;  /* 0x0000001300087202 */ /* 0x000fe40000000f00 */
[----:B------:R-:W4:Y:S04]  /*15c90*/  LDL.LU.64 R18, [R1+0x2ab0] ;  /* 0x002ab00001127983 */ /* 0x000f280000300a00 */
[----:B------:R-:W4:Y:S04]  /*15ca0*/  LDL.LU.64 R16, [R1+0x2aa8] ;  /* 0x002aa80001107983 */ /* 0x000f280000300a00 */
[----:B------:R0:W-:Y:S04]  /*15cb0*/  STL [R1+0x2a74], R8 ;  /* 0x002a740801007387 */ /* 0x0001e80000100800 */
[----:B------:R1:W-:Y:S01]  /*15cc0*/  STL [R1+0x2a70], R9 ;  /* 0x002a700901007387 */ /* 0x0003e20000100800 */
[----:B---3--:R-:W-:Y:S01]  /*15cd0*/  HMMA.16816.F32.BF16 R12, R24, R6, R12 ;  /* 0x00000006180c723c */ /* 0x008fe2000004180c */
[----:B0-----:R-:W-:-:S02]  /*15ce0*/  MOV R8, R6 ;  /* 0x0000000600087202 */ /* 0x001fc40000000f00 */
[----:B-1----:R-:W-:-:S05]  /*15cf0*/  MOV R9, R7 ;  /* 0x0000000700097202 */ /* 0x002fca0000000f00 */
[----:B----4-:R-:W-:Y:S11]  /*15d00*/  HMMA.16816.F32.BF16 R16, R24, R22, R16 ;  /* 0x000000161810723c */ /* 0x010ff60000041810 */
[----:B------:R-:W-:Y:S11]  /*15d10*/  @!UPT UIADD3 URZ, URZ, URZ, URZ ;  /* 0x0000003f3f3ff290 */ /* 0x000ff6000fffe03f */
[----:B------:R-:W-:Y:S01]  /*15d20*/  @!UPT UIADD3 URZ, URZ, URZ, URZ ;  /* 0x0000003f3f3ff290 */ /* 0x000fe2000fffe03f */
[----:B------:R0:W-:Y:S01]  /*15d30*/  STL.64 [R1+0x20], R16 ;  /* 0x0000201001007387 */ /* 0x0001e20000100a00 */
[----:B------:R-:W-:Y:S01]  /*15d40*/  IMAD.MOV.U32 R29, RZ, RZ, R19 ;  /* 0x000000ffff1d7224 */ /* 0x000fe200078e0013 */
[----:B------:R-:W-:Y:S02]  /*15d50*/  MOV R3, R18 ;  /* 0x0000001200037202 */ /* 0x000fe40000000f00 */
[----:B0-----:R-:W2:Y:S04]  /*15d60*/  LDL.LU R16, [R1+0xb0] ;  /* 0x0000b00001107983 */ /* 0x001ea80000300800 */
[----:B------:R-:W2:Y:S04]  /*15d70*/  LDL.LU R17, [R1+0xb4] ;  /* 0x0000b40001117983 */ /* 0x000ea80000300800 */
[----:B------:R-:W2:Y:S04]  /*15d80*/  LDL.LU R18, [R1+0xb8] ;  /* 0x0000b80001127983 */ /* 0x000ea80000300800 */
[----:B------:R-:W2:Y:S04]  /*15d90*/  LDL.LU R19, [R1+0xbc] ;  /* 0x0000bc0001137983 */ /* 0x000ea80000300800 */
[----:B------:R-:W-:Y:S04]  /*15da0*/  STL [R1+0x29d4], R29 ;  /* 0x0029d41d01007387 */ /* 0x000fe80000100800 */
[----:B------:R-:W-:Y:S04]  /*15db0*/  STL [R1+0x29d0], R3 ;  /* 0x0029d00301007387 */ /* 0x000fe80000100800 */
[----:B------:R-:W3:Y:S04]  /*15dc0*/  LDL.LU.64 R6, [R1+0x2aa0] ;  /* 0x002aa00001067983 */ /* 0x000ee80000300a00 */
[----:B------:R-:W3:Y:S04]  /*15dd0*/  LDL.LU.64 R4, [R1+0x2a98] ;  /* 0x002a980001047983 */ /* 0x000ee80000300a00 */
[----:B------:R0:W-:Y:S04]  /*15de0*/  STL.64 [R1+0x8], R14 ;  /* 0x0000080e01007387 */ /* 0x0001e80000100a00 */
[----:B0-----:R-:W3:Y:S01]  /*15df0*/  LDL.LU.64 R14, [R1+0x2a90] ;  /* 0x002a9000010e7983 */ /* 0x001ee20000300a00 */
[----:B------:R-:W-:Y:S01]  /*15e00*/  IMAD.MOV.U32 R28, RZ, RZ, R12 ;  /* 0x000000ffff1c7224 */ /* 0x000fe200078e000c */
[----:B------:R-:W-:-:S02]  /*15e10*/  MOV R2, R13 ;  /* 0x0000000d00027202 */ /* 0x000fc40000000f00 */
[----:B------:R-:W-:Y:S02]  /*15e20*/  MOV R10, R23 ;  /* 0x00000017000a7202 */ /* 0x000fe40000000f00 */
[----:B------:R-:W0:Y:S01]  /*15e30*/  S2R R23, SR_TID.X ;  /* 0x0000000000177919 */ /* 0x000e220000002100 */
[----:B---3--:R-:W-:Y:S03]  /*15e40*/  HMMA.16816.F32.BF16 R24, R24, R14, R4 ;  /* 0x0000000e1818723c */ /* 0x008fe60000041804 */
[----:B------:R-:W2:Y:S04]  /*15e50*/  LDL.LU.64 R6, [R1+0x2a88] ;  /* 0x002a880001067983 */ /* 0x000ea80000300a00 */
[----:B------:R-:W2:Y:S04]  /*15e60*/  LDL.LU.64 R14, [R1+0x2a80] ;  /* 0x002a8000010e7983 */ /* 0x000ea80000300a00 */
[----:B------:R-:W2:Y:S01]  /*15e70*/  LDL.LU.64 R12, [R1+0x2a78] ;  /* 0x002a7800010c7983 */ /* 0x000ea20000300a00 */
[----:B------:R-:W-:-:S03]  /*15e80*/  IMAD.MOV.U32 R11, RZ, RZ, R22 ;  /* 0x000000ffff0b7224 */ /* 0x000fc600078e0016 */
[----:B------:R-:W1:Y:S01]  /*15e90*/  S2R R22, SR_TID.X ;  /* 0x0000000000167919 */ /* 0x000e620000002100 */
[----:B0-----:R-:W-:-:S05]  /*15ea0*/  LOP3.LUT R23, R23, 0x7, RZ, 0xc0, !PT ;  /* 0x0000000717177812 */ /* 0x001fca00078ec0ff */
[----:B------:R-:W-:Y:S02]  /*15eb0*/  IMAD R23, R23, 0x210, RZ ;  /* 0x0000021017177824 */ /* 0x000fe400078e02ff */
[----:B------:R0:W-:Y:S04]  /*15ec0*/  STL.64 [R1+0x2950], R26 ;  /* 0x0029501a01007387 */ /* 0x0001e80000100a00 */
[----:B------:R-:W-:Y:S01]  /*15ed0*/  STL.64 [R1+0x2948], R24 ;  /* 0x0029481801007387 */ /* 0x000fe20000100a00 */
[----:B-1----:R-:W-:-:S04]  /*15ee0*/  SHF.L.U32 R22, R22, 0x1, RZ ;  /* 0x0000000116167819 */ /* 0x002fc800000006ff */
[----:B0-----:R-:W-:Y:S02]  /*15ef0*/  LOP3.LUT R27, R23, 0x30, R22, 0x78, !PT ;  /* 0x00000030171b7812 */ /* 0x001fe400078e7816 */
[----:B------:R-:W0:Y:S01]  /*15f00*/  LDSM.16.MT88.4 R20, [R0+0x10000] ;  /* 0x010000000014783b */ /* 0x000e220000004200 */
[----:B--2---:R-:W-:Y:S03]  /*15f10*/  HMMA.16816.F32.BF16 R16, R12, R6, R16 ;  /* 0x000000060c10723c */ /* 0x004fe60000041810 */
[----:B------:R-:W1:Y:S11]  /*15f20*/  LDSM.16.M88.4 R4, [R27+0x21100] ;  /* 0x021100001b04783b */ /* 0x000e760000000200 */
[----:B------:R-:W-:Y:S09]  /*15f30*/  @!UPT UIADD3 URZ, URZ, URZ, URZ ;  /* 0x0000003f3f3ff290 */ /* 0x000ff2000fffe03f */
[----:B------:R-:W-:Y:S04]  /*15f40*/  STL.64 [R1+0x2940], R18 ;  /* 0x0029401201007387 */ /* 0x000fe80000100a00 */
[----:B------:R-:W-:Y:S04]  /*15f50*/  STL.64 [R1+0x2938], R16 ;  /* 0x0029381001007387 */ /* 0x000fe80000100a00 */
[----:B------:R-:W2:Y:S04]  /*15f60*/  LDSM.16.M88.4 R16, [R27+0x20100] ;  /* 0x020100001b10783b */ /* 0x000ea80000000200 */
[----:B0-----:R-:W-:Y:S04]  /*15f70*/  STL.64 [R1+0x29e0], R22 ;  /* 0x0029e01601007387 */ /* 0x001fe80000100a00 */
[----:B------:R-:W-:Y:S01]  /*15f80*/  STL.64 [R1+0x29d8], R20 ;  /* 0x0029d81401007387 */ /* 0x000fe20000100a00 */
[----:B-1----:R-:W-:Y:S01]  /*15f90*/  IMAD.MOV.U32 R29, RZ, RZ, R4 ;  /* 0x000000ffff1d7224 */ /* 0x002fe200078e0004 */
[----:B------:R-:W-:-:S02]  /*15fa0*/  MOV R3, R5 ;  /* 0x0000000500037202 */ /* 0x000fc40000000f00 */
[----:B------:R-:W-:Y:S04]  /*15fb0*/  LDSM.16.M88.4 R20, [R27+0x24100] ;  /* 0x024100001b14783b */ /* 0x000fe80000000200 */
[----:B--2---:R-:W-:Y:S04]  /*15fc0*/  STL.64 [R1+0x30], R16 ;  /* 0x0000301001007387 */ /* 0x004fe80000100a00 */
[----:B------:R-:W-:Y:S04]  /*15fd0*/  STL.64 [R1+0x38], R18 ;  /* 0x0000381201007387 */ /* 0x000fe80000100a00 */
[----:B------:R-:W-:Y:S04]  /*15fe0*/  STL.64 [R1+0x18], R6 ;  /* 0x0000180601007387 */ /* 0x000fe80000100a00 */
[----:B------:R-:W0:Y:S04]  /*15ff0*/  LDSM.16.M88.4 R4, [R27+0x22100] ;  /* 0x022100001b04783b */ /* 0x000e280000000200 */
[----:B------:R-:W-:Y:S04]  /*16000*/  LDSM.16.M88.4 R16, [R27+0x25100] ;  /* 0x025100001b10783b */ /* 0x000fe80000000200 */
[----:B0-----:R-:W-:Y:S04]  /*16010*/  STL [R1+0x288c], R6 ;  /* 0x00288c0601007387 */ /* 0x001fe80000100800 */
[----:B------:R-:W-:Y:S04]  /*16020*/  STL [R1+0x2888], R7 ;  /* 0x0028880701007387 */ /* 0x000fe80000100800 */
[----:B------:R-:W-:Y:S04]  /*16030*/  STL.64 [R1+0x29b8], R4 ;  /* 0x0029b80401007387 */ /* 0x000fe80000100a00 */
[----:B------:R-:W0:Y:S04]  /*16040*/  LDSM.16.M88.4 R4, [R27+0x23100] ;  /* 0x023100001b04783b */ /* 0x000e280000000200 */
[----:B0-----:R-:W-:Y:S04]  /*16050*/  STL.64 [R1+0x140], R4 ;  /* 0x0001400401007387 */ /* 0x001fe80000100a00 */
[----:B------:R0:W-:Y:S04]  /*16060*/  STL.64 [R1+0x148], R6 ;  /* 0x0001480601007387 */ /* 0x0001e80000100a00 */
[----:B------:R-:W-:Y:S04]  /*16070*/  STL.64 [R1+0x150], R20 ;  /* 0x0001501401007387 */ /* 0x000fe80000100a00 */
[----:B------:R-:W-:Y:S04]  /*16080*/  STL.64 [R1+0x158], R22 ;  /* 0x0001581601007387 */ /* 0x000fe80000100a00 */
[----:B------:R-:W-:Y:S01]  /*16090*/  STL.64 [R1+0x1c0], R16 ;  /* 0x0001c01001007387 */ /* 0x000fe20000100a00 */
[----:B0-----:R-:W-:Y:S01]  /*160a0*/  MOV R7, R16 ;  /* 0x0000001000077202 */ /* 0x001fe20000000f00 */
[----:B------:R-:W-:-:S02]  /*160b0*/  IMAD.MOV.U32 R6, RZ, RZ, R17 ;  /* 0x000000ffff067224 */ /* 0x000fc400078e0011 */
[----:B------:R-:W-:Y:S04]  /*160c0*/  STL.64 [R1+0x1c8], R18 ;  /* 0x0001c81201007387 */ /* 0x000fe80000100a00 */
[----:B------:R-:W0:Y:S04]  /*160d0*/  LDSM.16.M88.4 R16, [R27+0x27100] ;  /* 0x027100001b10783b */ /* 0x000e280000000200 */
[----:B------:R-:W1:Y:S04]  /*160e0*/  LDSM.16.M88.4 R20, [R27+0x26100] ;  /* 0x026100001b14783b */ /* 0x000e680000000200 */
[----:B0-----:R-:W-:Y:S04]  /*160f0*/  STL.64 [R1+0x2a60], R18 ;  /* 0x002a601201007387 */ /* 0x001fe80000100a00 */
[----:B-1----:R0:W-:Y:S04]  /*16100*/  STL.64 [R1+0x1e0], R20 ;  /* 0x0001e01401007387 */ /* 0x0021e80000100a00 */
[----:B------:R1:W-:Y:S04]  /*16110*/  STL.64 [R1+0x1e8], R22 ;  /* 0x0001e81601007387 */ /* 0x0003e80000100a00 */
[----:B------:R-:W-:Y:S04]  /*16120*/  STL.64 [R1+0x2a58], R16 ;  /* 0x002a581001007387 */ /* 0x000fe80000100a00 */
[----:B0-----:R-:W2:Y:S04]  /*16130*/  LDL.LU R20, [R1+0xd0] ;  /* 0x0000d00001147983 */ /* 0x001ea80000300800 */
[----:B------:R-:W2:Y:S04]  /*16140*/  LDL.LU R21, [R1+0xd4] ;  /* 0x0000d40001157983 */ /* 0x000ea80000300800 */
[----:B-1----:R-:W3:Y:S04]  /*16150*/  LDL.LU R22, [R1+0xd8] ;  /* 0x0000d80001167983 */ /* 0x002ee80000300800 */
[----:B------:R-:W3:Y:S04]  /*16160*/  LDL.LU R23, [R1+0xdc] ;  /* 0x0000dc0001177983 */ /* 0x000ee80000300800 */
[----:B---3--:R0:W-:Y:S04]  /*16170*/  STL.64 [R1+0x29f0], R22 ;  /* 0x0029f01601007387 */ /* 0x0081e80000100a00 */
[----:B--2---:R-:W-:Y:S01]  /*16180*/  STL.64 [R1+0x29e8], R20 ;  /* 0x0029e81401007387 */ /* 0x004fe20000100a00 */
[----:B0-----:R-:W-:-:S02]  /*16190*/  MOV R22, R8 ;  /* 0x0000000800167202 */ /* 0x001fc40000000f00 */
[----:B------:R-:W-:Y:S01]  /*161a0*/  MOV R23, R9 ;  /* 0x0000000900177202 */ /* 0x000fe20000000f00 */
[----:B------:R-:W2:Y:S04]  /*161b0*/  LDL.LU R8, [R1+0x2a74] ;  /* 0x002a740001087983 */ /* 0x000ea80000300800 */
[----:B------:R-:W3:Y:S04]  /*161c0*/  LDL.LU R9, [R1+0x2a70] ;  /* 0x002a700001097983 */ /* 0x000ee80000300800 */
[----:B------:R0:W-:Y:S02]  /*161d0*/  STL.64 [R1+0x2a08], R22 ;  /* 0x002a081601007387 */ /* 0x0001e40000100a00 */
[----:B0-----:R-:W-:Y:S01]  /*161e0*/  IMAD.MOV.U32 R22, RZ, RZ, R11 ;  /* 0x000000ffff167224 */ /* 0x001fe200078e000b */
[----:B------:R-:W-:-:S05]  /*161f0*/  MOV R23, R10 ;  /* 0x0000000a00177202 */ /* 0x000fca0000000f00 */
[----:B------:R-:W-:Y:S04]  /*16200*/  STL.64 [R1+0x2a20], R22 ;  /* 0x002a201601007387 */ /* 0x000fe80000100a00 */
[----:B------:R-:W4:Y:S04]  /*16210*/  LDL.LU.64 R4, [R1+0x30] ;  /* 0x0000300001047983 */ /* 0x000f280000300a00 */
[----:B------:R-:W-:Y:S04]  /*16220*/  STL.64 [R1+0x2a00], R6 ;  /* 0x002a000601007387 */ /* 0x000fe80000100a00 */
[----:B----4-:R0:W-:Y:S04]  /*16230*/  STL.64 [R1+0x29f8], R4 ;  /* 0x0029f80401007387 */ /* 0x0101e80000100a00 */
[----:B0-----:R-:W4:Y:S04]  /*16240*/  LDL.LU R4, [R1+0xe0] ;  /* 0x0000e00001047983 */ /* 0x001f280000300800 */
[----:B------:R-:W4:Y:S04]  /*16250*/  LDL.LU R5, [R1+0xe4] ;  /* 0x0000e40001057983 */ /* 0x000f280000300800 */
[----:B------:R-:W5:Y:S04]  /*16260*/  LDL.LU R6, [R1+0xe8] ;  /* 0x0000e80001067983 */ /* 0x000f680000300800 */
[----:B------:R-:W5:Y:S01]  /*16270*/  LDL.LU R7, [R1+0xec] ;  /* 0x0000ec0001077983 */ /* 0x000f620000300800 */
[----:B---3--:R-:W-:Y:S01]  /*16280*/  MOV R22, R9 ;  /* 0x0000000900167202 */ /* 0x008fe20000000f00 */
[----:B--2---:R-:W-:-:S02]  /*16290*/  IMAD.MOV.U32 R23, RZ, RZ, R8 ;  /* 0x000000ffff177224 */ /* 0x004fc400078e0008 */
[----:B------:R-:W0:Y:S04]  /*162a0*/  LDSM.16.MT88.4 R8, [R0+0x10100] ;  /* 0x010100000008783b */ /* 0x000e280000004200 */
[----:B------:R-:W-:Y:S04]  /*162b0*/  STL.64 [R1+0x2a38], R22 ;  /* 0x002a381601007387 */ /* 0x000fe80000100a00 */
[----:B-----5:R-:W-:Y:S04]  /*162c0*/  STL.64 [R1+0x2a18], R6 ;  /* 0x002a180601007387 */ /* 0x020fe80000100a00 */
[----:B----4-:R1:W-:Y:S04]  /*162d0*/  STL.64 [R1+0x2a10], R4 ;  /* 0x002a100401007387 */ /* 0x0103e80000100a00 */
[----:B-1----:R-:W2:Y:S04]  /*162e0*/  LDL.LU R4, [R1+0xf0] ;  /* 0x0000f00001047983 */ /* 0x002ea80000300800 */
[----:B------:R-:W2:Y:S04]  /*162f0*/  LDL.LU R5, [R1+0xf4] ;  /* 0x0000f40001057983 */ /* 0x000ea80000300800 */
[----:B------:R-:W3:Y:S04]  /*16300*/  LDL.LU R6, [R1+0xf8] ;  /* 0x0000f80001067983 */ /* 0x000ee80000300800 */
[----:B------:R-:W3:Y:S04]  /*16310*/  LDL.LU R7, [R1+0xfc] ;  /* 0x0000fc0001077983 */ /* 0x000ee80000300800 */
[----:B------:R-:W4:Y:S04]  /*16320*/  LDL.LU R22, [R1+0x1b8] ;  /* 0x0001b80001167983 */ /* 0x000f280000300800 */
[----:B------:R-:W4:Y:S04]  /*16330*/  LDL.LU R23, [R1+0x1bc] ;  /* 0x0001bc0001177983 */ /* 0x000f280000300800 */
[----:B----4-:R-:W-:Y:S04]  /*16340*/  STL.64 [R1+0x2a50], R22 ;  /* 0x002a501601007387 */ /* 0x010fe80000100a00 */
[----:B------:R-:W4:Y:S04]  /*16350*/  LDL.LU R26, [R1+0x1a8] ;  /* 0x0001a800011a7983 */ /* 0x000f280000300800 */
[----:B------:R-:W4:Y:S04]  /*16360*/  LDL.LU R27, [R1+0x1ac] ;  /* 0x0001ac00011b7983 */ /* 0x000f280000300800 */
[----:B----4-:R1:W-:Y:S04]  /*16370*/  STL.64 [R1+0x2a68], R26 ;  /* 0x002a681a01007387 */ /* 0x0103e80000100a00 */
[----:B------:R-:W4:Y:S04]  /*16380*/  LDL.LU R18, [R1+0x198] ;  /* 0x0001980001127983 */ /* 0x000f280000300800 */
[----:B------:R-:W4:Y:S04]  /*16390*/  LDL.LU R19, [R1+0x19c] ;  /* 0x00019c0001137983 */ /* 0x000f280000300800 */
[----:B------:R-:W4:Y:S04]  /*163a0*/  LDL.LU R24, [R1+0x110] ;  /* 0x0001100001187983 */ /* 0x000f280000300800 */
[----:B------:R-:W4:Y:S04]  /*163b0*/  LDL.LU R25, [R1+0x114] ;  /* 0x0001140001197983 */ /* 0x000f280000300800 */
[----:B-1----:R-:W4:Y:S04]  /*163c0*/  LDL.LU R26, [R1+0x118] ;  /* 0x00011800011a7983 */ /* 0x002f280000300800 */
[----:B------:R-:W4:Y:S04]  /*163d0*/  LDL.LU R27, [R1+0x11c] ;  /* 0x00011c00011b7983 */ /* 0x000f280000300800 */
[----:B------:R-:W5:Y:S04]  /*163e0*/  LDL.LU R20, [R1+0x130] ;  /* 0x0001300001147983 */ /* 0x000f680000300800 */
[----:B------:R-:W5:Y:S04]  /*163f0*/  LDL.LU R21, [R1+0x134] ;  /* 0x0001340001157983 */ /* 0x000f680000300800 */
[----:B------:R-:W5:Y:S04]  /*16400*/  LDL.LU R22, [R1+0x138] ;  /* 0x0001380001167983 */ /* 0x000f680000300800 */
[----:B------:R-:W5:Y:S04]  /*16410*/  LDL.LU R23, [R1+0x13c] ;  /* 0x00013c0001177983 */ /* 0x000f680000300800 */
[----:B---3--:R-:W-:Y:S04]  /*16420*/  STL.64 [R1+0x2a30], R6 ;  /* 0x002a300601007387 */ /* 0x008fe80000100a00 */
[----:B--2---:R1:W-:Y:S04]  /*16430*/  STL.64 [R1+0x2a28], R4 ;  /* 0x002a280401007387 */ /* 0x0043e80000100a00 */
[----:B-1----:R-:W2:Y:S04]  /*16440*/  LDL.LU R4, [R1+0x100] ;  /* 0x0001000001047983 */ /* 0x002ea80000300800 */
[----:B------:R-:W2:Y:S04]  /*16450*/  LDL.LU R5, [R1+0x104] ;  /* 0x0001040001057983 */ /* 0x000ea80000300800 */
[----:B------:R-:W3:Y:S04]  /*16460*/  LDL.LU R6, [R1+0x108] ;  /* 0x0001080001067983 */ /* 0x000ee80000300800 */
[----:B------:R-:W3:Y:S04]  /*16470*/  LDL.LU R7, [R1+0x10c] ;  /* 0x00010c0001077983 */ /* 0x000ee80000300800 */
[----:B---3--:R-:W-:Y:S04]  /*16480*/  STL.64 [R1+0x2a48], R6 ;  /* 0x002a480601007387 */ /* 0x008fe80000100a00 */
[----:B--2---:R1:W-:Y:S04]  /*16490*/  STL.64 [R1+0x2a40], R4 ;  /* 0x002a400401007387 */ /* 0x0043e80000100a00 */
[----:B-1----:R-:W2:Y:S04]  /*164a0*/  LDL.LU R4, [R1+0x120] ;  /* 0x0001200001047983 */ /* 0x002ea80000300800 */
[----:B------:R-:W2:Y:S04]  /*164b0*/  LDL.LU R5, [R1+0x124] ;  /* 0x0001240001057983 */ /* 0x000ea80000300800 */
[----:B------:R-:W2:Y:S04]  /*164c0*/  LDL.LU R6, [R1+0x128] ;  /* 0x0001280001067983 */ /* 0x000ea80000300800 */
[----:B------:R-:W2:Y:S04]  /*164d0*/  LDL.LU R7, [R1+0x12c] ;  /* 0x00012c0001077983 */ /* 0x000ea80000300800 */
[----:B0-----:R-:W-:Y:S04]  /*164e0*/  STL.64 [R1+0x2960], R10 ;  /* 0x0029600a01007387 */ /* 0x001fe80000100a00 */
[----:B------:R0:W-:Y:S04]  /*164f0*/  STL.64 [R1+0x2958], R8 ;  /* 0x0029580801007387 */ /* 0x0001e80000100a00 */
[----:B0-----:R-:W3:Y:S04]  /*16500*/  LDL.LU R8, [R1+0x80] ;  /* 0x0000800001087983 */ /* 0x001ee80000300800 */
[----:B------:R-:W3:Y:S04]  /*16510*/  LDL.LU R9, [R1+0x84] ;  /* 0x0000840001097983 */ /* 0x000ee80000300800 */
[----:B------:R-:W2:Y:S04]  /*16520*/  LDL.LU R10, [R1+0x88] ;  /* 0x00008800010a7983 */ /* 0x000ea80000300800 */
[----:B------:R-:W2:Y:S01]  /*16530*/  LDL.LU R11, [R1+0x8c] ;  /* 0x00008c00010b7983 */ /* 0x000ea20000300800 */
[C---:B----4-:R-:W-:Y:S03]  /*16540*/  HMMA.16816.F32.BF16 R16, R12.reuse, R18, R24 ;  /* 0x000000120c10723c */ /* 0x050fe60000041818 */
[----:B--2---:R-:W-:Y:S04]  /*16550*/  STL.64 [R1+0x29c8], R10 ;  /* 0x0029c80a01007387 */ /* 0x004fe80000100a00 */
[----:B---3--:R0:W-:Y:S04]  /*16560*/  STL.64 [R1+0x29c0], R8 ;  /* 0x0029c00801007387 */ /* 0x0081e80000100a00 */
[----:B0-----:R-:W2:Y:S04]  /*16570*/  LDL.LU R8, [R1+0xa0] ;  /* 0x0000a00001087983 */ /* 0x001ea80000300800 */
[----:B------:R-:W2:Y:S04]  /*16580*/  LDL.LU R9, [R1+0xa4] ;  /* 0x0000a40001097983 */ /* 0x000ea80000300800 */
[----:B------:R-:W2:Y:S04]  /*16590*/  LDL.LU R10, [R1+0xa8] ;  /* 0x0000a800010a7983 */ /* 0x000ea80000300800 */
[----:B------:R-:W2:Y:S04]  /*165a0*/  LDL.LU R11, [R1+0xac] ;  /* 0x0000ac00010b7983 */ /* 0x000ea80000300800 */
[----:B------:R-:W-:Y:S04]  /*165b0*/  STL [R1+0x2920], R0 ;  /* 0x0029200001007387 */ /* 0x000fe80000100800 */
[----:B------:R-:W5:Y:S04]  /*165c0*/  LDL.LU.64 R26, [R1+0x2a68] ;  /* 0x002a6800011a7983 */ /* 0x000f680000300a00 */
[----:B------:R-:W-:Y:S04]  /*165d0*/  STL.64 [R1+0x40], R16 ;  /* 0x0000401001007387 */ /* 0x000fe80000100a00 */
[----:B------:R0:W-:Y:S04]  /*165e0*/  STL.64 [R1+0x48], R18 ;  /* 0x0000481201007387 */ /* 0x0001e80000100a00 */
[----:B0-----:R-:W3:Y:S04]  /*165f0*/  LDL.LU.64 R18, [R1+0x2a60] ;  /* 0x002a600001127983 */ /* 0x001ee80000300a00 */
[----:B------:R-:W4:Y:S01]  /*16600*/  LDL.LU.64 R16, [R1+0x2a58] ;  /* 0x002a580001107983 */ /* 0x000f220000300a00 */
[C---:B-----5:R-:W-:Y:S03]  /*16610*/  HMMA.16816.F32.BF16 R24, R12.reuse, R26, R20 ;  /* 0x0000001a0c18723c */ /* 0x060fe60000041814 */
[----:B----4-:R-:W-:Y:S04]  /*16620*/  STL.64 [R1+0x200], R16 ;  /* 0x0002001001007387 */ /* 0x010fe80000100a00 */
[----:B---3--:R0:W-:Y:S04]  /*16630*/  STL.64 [R1+0x208], R18 ;  /* 0x0002081201007387 */ /* 0x0081e80000100a00 */
[----:B------:R-:W-:Y:S04]  /*16640*/  STL.64 [R1+0x2968], R16 ;  /* 0x0029681001007387 */ /* 0x000fe80000100a00 */
[----:B0-----:R-:W3:Y:S04]  /*16650*/  LDL.LU R18, [R1+0x228] ;  /* 0x0002280001127983 */ /* 0x001ee80000300800 */
[----:B------:R-:W3:Y:S04]  /*16660*/  LDL.LU R19, [R1+0x22c] ;  /* 0x00022c0001137983 */ /* 0x000ee80000300800 */
[----:B------:R-:W4:Y:S04]  /*16670*/  LDL.LU.64 R22, [R1+0x2a50] ;  /* 0x002a500001167983 */ /* 0x000f280000300a00 */
[----:B------:R0:W-:Y:S04]  /*16680*/  STL.64 [R1+0x110], R24 ;  /* 0x0001101801007387 */ /* 0x0001e80000100a00 */
[----:B------:R1:W-:Y:S04]  /*16690*/  STL.64 [R1+0x118], R26 ;  /* 0x0001181a01007387 */ /* 0x0003e80000100a00 */
[----:B0-----:R-:W5:Y:S04]  /*166a0*/  LDL.LU R24, [R1+0x70] ;  /* 0x0000700001187983 */ /* 0x001f680000300800 */
[----:B------:R-:W5:Y:S04]  /*166b0*/  LDL.LU R25, [R1+0x74] ;  /* 0x0000740001197983 */ /* 0x000f680000300800 */
[----:B-1----:R-:W5:Y:S04]  /*166c0*/  LDL.LU R26, [R1+0x78] ;  /* 0x00007800011a7983 */ /* 0x002f680000300800 */
[----:B------:R-:W5:Y:S01]  /*166d0*/  LDL.LU R27, [R1+0x7c] ;  /* 0x00007c00011b7983 */ /* 0x000f620000300800 */
[C---:B----4-:R-:W-:Y:S03]  /*166e0*/  HMMA.16816.F32.BF16 R20, R12.reuse, R22, R4 ;  /* 0x000000160c14723c */ /* 0x050fe60000041804 */
[----:B------:R-:W4:Y:S04]  /*166f0*/  LDL.LU.64 R6, [R1+0x2a48] ;  /* 0x002a480001067983 */ /* 0x000f280000300a00 */
[----:B------:R-:W4:Y:S11]  /*16700*/  LDL.LU.64 R4, [R1+0x2a40] ;  /* 0x002a400001047983 */ /* 0x000f360000300a00 */
[----:B------:R-:W-:Y:S05]  /*16710*/  @!UPT UIADD3 URZ, URZ, URZ, URZ ;  /* 0x0000003f3f3ff290 */ /* 0x000fea000fffe03f */
[----:B------:R-:W-:Y:S04]  /*16720*/  STL.64 [R1+0x120], R20 ;  /* 0x0001201401007387 */ /* 0x000fe80000100a00 */
[----:B------:R0:W-:Y:S04]  /*16730*/  STL.64 [R1+0x128], R22 ;  /* 0x0001281601007387 */ /* 0x0001e80000100a00 */
[----:B0-----:R-:W4:Y:S02]  /*16740*/  LDL.LU.64 R22, [R1+0x2a38] ;  /* 0x002a380001167983 */ /* 0x001f240000300a00 */
[C---:B----4-:R-:W-:Y:S02]  /*16750*/  HMMA.16816.F32.BF16 R20, R12.reuse, R22, R4 ;  /* 0x000000160c14723c */ /* 0x050fe40000041804 */
[----:B------:R-:W4:Y:S04]  /*16760*/  LDL.LU.64 R6, [R1+0x2a30] ;  /* 0x002a300001067983 */ /* 0x000f280000300a00 */
[----:B------:R-:W4:Y:S11]  /*16770*/  LDL.LU.64 R4, [R1+0x2a28] ;  /* 0x002a280001047983 */ /* 0x000f360000300a00 */
[----:B------:R-:W-:Y:S06]  /*16780*/  @!UPT UIADD3 URZ, URZ, URZ, URZ ;  /* 0x0000003f3f3ff290 */ /* 0x000fec000fffe03f */
        /* <DEDUP_REMOVED lines=12> */
[----:B------:R-:W2:Y:S11]  /*16850*/  LDL.LU.64 R4, [R1+0x29f8] ;  /* 0x0029f80001047983 */ /* 0x000eb60000300a00 */
[----:B------:R-:W-:Y:S06]  /*16860*/  @!UPT UIADD3 URZ, URZ, URZ, URZ ;  /* 0x0000003f3f3ff290 */ /* 0x000fec000fffe03f */
[----:B------:R-:W-:Y:S04]  /*16870*/  STL.64 [R1+0xe0], R20 ;  /* 0x0000e01401007387 */ /* 0x000fe80000100a00 */
[----:B------:R0:W-:Y:S04]  /*16880*/  STL.64 [R1+0xe8], R22 ;  /* 0x0000e81601007387 */ /* 0x0001e80000100a00 */
[----:B0-----:R-:W3:Y:S04]  /*16890*/  LDL.LU.64 R22, [R1+0x29f0] ;  /* 0x0029f00001167983 */ /* 0x001ee80000300a00 */
[----:B------:R-:W3:Y:S02]  /*168a0*/  LDL.LU.64 R20, [R1+0x29e8] ;  /* 0x0029e80001147983 */ /* 0x000ee40000300a00 */
[----:B---3--:R-:W-:Y:S02]  /*168b0*/  HMMA.16816.F32.BF16 R16, R12, R18, R20 ;  /* 0x000000120c10723c */ /* 0x008fe40000041814 */
[----:B------:R-:W2:Y:S04]  /*168c0*/  LDL.LU.64 R22, [R1+0x29e0] ;  /* 0x0029e00001167983 */ /* 0x000ea80000300a00 */
[----:B------:R-:W2:Y:S01]  /*168d0*/  LDL.LU.64 R20, [R1+0x29d8] ;  /* 0x0029d80001147983 */ /* 0x000ea20000300a00 */
[----:B------:R-:W-:-:S03]  /*168e0*/  MOV R12, R29 ;  /* 0x0000001d000c7202 */ /* 0x000fc60000000f00 */
[----:B------:R-:W3:Y:S01]  /*168f0*/  LDL.LU R29, [R1+0x29d4] ;  /* 0x0029d400011d7983 */ /* 0x000ee20000300800 */
[----:B------:R-:W-:Y:S11]  /*16900*/  MOV R13, R3 ;  /* 0x00000003000d7202 */ /* 0x000ff60000000f00 */
[----:B------:R-:W-:Y:S01]  /*16910*/  @!UPT UIADD3 URZ, URZ, URZ, URZ ;  /* 0x0000003f3f3ff290 */ /* 0x000fe2000fffe03f */
[----:B------:R4:W-:Y:S04]  /*16920*/  STL.64 [R1+0xc0], R16 ;  /* 0x0000c01001007387 */ /* 0x0009e80000100a00 */
[----:B------:R-:W-:Y:S04]  /*16930*/  STL.64 [R1+0xc8], R18 ;  /* 0x0000c81201007387 */ /* 0x000fe80000100a00 */
[----:B------:R-:W3:Y:S01]  /*16940*/  LDL.LU R3, [R1+0x29d0] ;  /* 0x0029d00001037983 */ /* 0x000ee20000300800 */
[----:B----4-:R-:W-:Y:S01]  /*16950*/  IMAD.MOV.U32 R16, RZ, RZ, R7 ;  /* 0x000000ffff107224 */ /* 0x010fe200078e0007 */
[----:B------:R-:W-:-:S05]  /*16960*/  MOV R17, R6 ;  /* 0x0000000600117202 */ /* 0x000fca0000000f00 */
[----:B------:R0:W-:Y:S04]  /*16970*/  STL.64 [R1+0x2980], R16 ;  /* 0x0029801001007387 */ /* 0x0001e80000100a00 */
[----:B0-----:R-:W4:Y:S04]  /*16980*/  LDL.LU R16, [R1+0x50] ;  /* 0x0000500001107983 */ /* 0x001f280000300800 */
[----:B------:R-:W4:Y:S04]  /*16990*/  LDL.LU R17, [R1+0x54] ;  /* 0x0000540001117983 */ /* 0x000f280000300800 */
[----:B------:R-:W3:Y:S04]  /*169a0*/  LDL.LU R18, [R1+0x58] ;  /* 0x0000580001127983 */ /* 0x000ee80000300800 */
[----:B------:R-:W3:Y:S01]  /*169b0*/  LDL.LU R19, [R1+0x5c] ;  /* 0x00005c0001137983 */ /* 0x000ee20000300800 */
[----:B--2---:R-:W-:Y:S03]  /*169c0*/  HMMA.16816.F32.BF16 R8, R20, R4, R8 ;  /* 0x000000041408723c */ /* 0x004fe60000041808 */
[----:B---3--:R-:W-:Y:S04]  /*169d0*/  STL.64 [R1+0x29a0], R18 ;  /* 0x0029a01201007387 */ /* 0x008fe80000100a00 */
[----:B----4-:R0:W-:Y:S04]  /*169e0*/  STL.64 [R1+0x2998], R16 ;  /* 0x0029981001007387 */ /* 0x0101e80000100a00 */
[----:B0-----:R-:W2:Y:S11]  /*169f0*/  LDL.64 R16, [R1+0x140] ;  /* 0x0001400001107983 */ /* 0x001eb60000100a00 */
[----:B------:R-:W-:Y:S01]  /*16a00*/  @!UPT UIADD3 URZ, URZ, URZ, URZ ;  /* 0x0000003f3f3ff290 */ /* 0x000fe2000fffe03f */
[----:B------:R-:W-:Y:S04]  /*16a10*/  STL.64 [R1+0xb0], R8 ;  /* 0x0000b00801007387 */ /* 0x000fe80000100a00 */
[----:B------:R0:W-:Y:S04]  /*16a20*/  STL.64 [R1+0xb8], R10 ;  /* 0x0000b80a01007387 */ /* 0x0001e80000100a00 */
[----:B0-----:R-:W3:Y:S04]  /*16a30*/  LDL.LU.64 R10, [R1+0x29c8] ;  /* 0x0029c800010a7983 */ /* 0x001ee80000300a00 */
[----:B------:R-:W3:Y:S01]  /*16a40*/  LDL.LU.64 R8, [R1+0x29c0] ;  /* 0x0029c00001087983 */ /* 0x000ee20000300a00 */
[----:B------:R-:W-:Y:S01]  /*16a50*/  MOV R15, R4 ;  /* 0x00000004000f7202 */ /* 0x000fe20000000f00 */
[----:B------:R-:W-:-:S02]  /*16a60*/  IMAD.MOV.U32 R14, RZ, RZ, R5 ;  /* 0x000000ffff0e7224 */ /* 0x000fc400078e0005 */
[----:B------:R-:W5:Y:S04]  /*16a70*/  LDL.LU.64 R4, [R1+0x29b8] ;  /* 0x0029b80001047983 */ /* 0x000f680000300a00 */
[----:B------:R-:W-:Y:S04]  /*16a80*/  STL.64 [R1+0x2978], R14 ;  /* 0x0029780e01007387 */ /* 0x000fe80000100a00 */
[----:B------:R0:W-:Y:S01]  /*16a90*/  STL.64 [R1+0x2970], R12 ;  /* 0x0029700c01007387 */ /* 0x0001e20000100a00 */
[C---:B---3--:R-:W-:Y:S11]  /*16aa0*/  HMMA.16816.F32.BF16 R8, R20.reuse, R12, R8 ;  /* 0x0000000c1408723c */ /* 0x048ff60000041808 */
[----:B------:R-:W-:Y:S11]  /*16ab0*/  @!UPT UIADD3 URZ, URZ, URZ, URZ ;  /* 0x0000003f3f3ff290 */ /* 0x000ff6000fffe03f */
[----:B------:R-:W-:Y:S01]  /*16ac0*/  @!UPT UIADD3 URZ, URZ, URZ, URZ ;  /* 0x0000003f3f3ff290 */ /* 0x000fe2000fffe03f */
[----:B------:R-:W-:Y:S04]  /*16ad0*/  STL.64 [R1+0xa0], R8 ;  /* 0x0000a00801007387 */ /* 0x000fe80000100a00 */
[----:B------:R5:W-:Y:S04]  /*16ae0*/  STL.64 [R1+0xa8], R10 ;  /* 0x0000a80a01007387 */ /* 0x000be80000100a00 */
[----:B0-----:R-:W3:Y:S04]  /*16af0*/  LDL.LU R12, [R1+0x20] ;  /* 0x00002000010c7983 */ /* 0x001ee80000300800 */
[----:B------:R-:W3:Y:S01]  /*16b00*/  LDL.LU R13, [R1+0x24] ;  /* 0x00002400010d7983 */ /* 0x000ee20000300800 */
[----:B-----5:R-:W-:Y:S01]  /*16b10*/  HMMA.16816.F32.BF16 R8, R20, R4, R24 ;  /* 0x000000041408723c */ /* 0x020fe20000041818 */
[----:B------:R-:W-:-:S02]  /*16b20*/  MOV R14, R3 ;  /* 0x00000003000e7202 */ /* 0x000fc40000000f00 */
[----:B------:R-:W-:Y:S01]  /*16b30*/  MOV R15, R29 ;  /* 0x0000001d000f7202 */ /* 0x000fe20000000f00 */
[----:B------:R-:W4:Y:S04]  /*16b40*/  LDL.LU R3, [R1+0x29b4] ;  /* 0x0029b40001037983 */ /* 0x000f280000300800 */
[----:B------:R-:W5:Y:S01]  /*16b50*/  LDL.LU R29, [R1+0x29b0] ;  /* 0x0029b000011d7983 */ /* 0x000f620000300800 */
[----:B------:R-:W-:-:S03]  /*16b60*/  IMAD.MOV.U32 R24, RZ, RZ, R28 ;  /* 0x000000ffff187224 */ /* 0x000fc600078e001c */
[----:B------:R-:W-:Y:S01]  /*16b70*/  STL.64 [R1+0x2990], R14 ;  /* 0x0029900e01007387 */ /* 0x000fe20000100a00 */
[----:B------:R-:W-:-:S03]  /*16b80*/  MOV R25, R2 ;  /* 0x0000000200197202 */ /* 0x000fc60000000f00 */
[----:B---3--:R0:W-:Y:S04]  /*16b90*/  STL.64 [R1+0x2988], R12 ;  /* 0x0029880c01007387 */ /* 0x0081e80000100a00 */
[----:B0-----:R-:W3:Y:S04]  /*16ba0*/  LDL.LU.64 R12, [R1+0x150] ;  /* 0x00015000010c7983 */ /* 0x001ee80000300a00 */
[----:B------:R-:W3:Y:S04]  /*16bb0*/  LDL.LU R28, [R1+0x29ac] ;  /* 0x0029ac00011c7983 */ /* 0x000ee80000300800 */
[----:B------:R0:W-:Y:S04]  /*16bc0*/  STL.64 [R1+0x90], R8 ;  /* 0x0000900801007387 */ /* 0x0001e80000100a00 */
[----:B------:R-:W-:Y:S04]  /*16bd0*/  STL.64 [R1+0x98], R10 ;  /* 0x0000980a01007387 */ /* 0x000fe80000100a00 */
[----:B------:R-:W3:Y:S04]  /*16be0*/  LDL.LU R2, [R1+0x29a8] ;  /* 0x0029a80001027983 */ /* 0x000ee80000300800 */
[----:B------:R-:W3:Y:S04]  /*16bf0*/  LDL.LU R26, [R1+0x8] ;  /* 0x00000800011a7983 */ /* 0x000ee80000300800 */
[----:B------:R-:W3:Y:S01]  /*16c00*/  LDL.LU R27, [R1+0xc] ;  /* 0x00000c00011b7983 */ /* 0x000ee20000300800 */
[----:B----4-:R-:W-:-:S03]  /*16c10*/  MOV R6, R3 ;  /* 0x0000000300067202 */ /* 0x010fc60000000f00 */
[----:B0-----:R-:W4:Y:S04]  /*16c20*/  LDL.LU.64 R8, [R1+0x1e0] ;  /* 0x0001e00001087983 */ /* 0x001f280000300a00 */
[----:B------:R5:W-:Y:S04]  /*16c30*/  STL [R1+0x2928], R4 ;  /* 0x0029280401007387 */ /* 0x000be80000100800 */
[----:B------:R3:W-:Y:S01]  /*16c40*/  STL [R1+0x2924], R5 ;  /* 0x0029240501007387 */ /* 0x0007e20000100800 */
[----:B--2---:R-:W-:-:S03]  /*16c50*/  IMAD.MOV.U32 R0, RZ, RZ, R16 ;  /* 0x000000ffff007224 */ /* 0x004fc600078e0010 */
[----:B------:R-:W2:Y:S01]  /*16c60*/  LDL.LU.64 R18, [R1+0x29a0] ;  /* 0x0029a00001127983 */ /* 0x000ea20000300a00 */
[----:B-----5:R-:W-:Y:S01]  /*16c70*/  MOV R4, R29 ;  /* 0x0000001d00047202 */ /* 0x020fe20000000f00 */
[----:B---3--:R-:W-:Y:S01]  /*16c80*/  IMAD.MOV.U32 R5, RZ, RZ, R28 ;  /* 0x000000ffff057224 */ /* 0x008fe200078e001c */
[----:B------:R-:W-:-:S07]  /*16c90*/  MOV R7, R2 ;  /* 0x0000000200077202 */ /* 0x000fce0000000f00 */
[----:B------:R-:W-:Y:S01]  /*16ca0*/  HMMA.16816.F32.BF16 R4, R20, R16, R4 ;  /* 0x000000101404723c */ /* 0x000fe20000041804 */
[----:B------:R-:W2:Y:S04]  /*16cb0*/  LDL.LU.64 R16, [R1+0x2998] ;  /* 0x0029980001107983 */ /* 0x000ea80000300a00 */
[----:B------:R-:W-:Y:S11]  /*16cc0*/  STL [R1+0x292c], R0 ;  /* 0x00292c0001007387 */ /* 0x000ff60000100800 */
[----:B------:R-:W-:Y:S08]  /*16cd0*/  @!UPT UIADD3 URZ, URZ, URZ, URZ ;  /* 0x0000003f3f3ff290 */ /* 0x000ff0000fffe03f */
[----:B------:R-:W-:Y:S01]  /*16ce0*/  MOV R2, R7 ;  /* 0x0000000700027202 */ /* 0x000fe20000000f00 */
[----:B------:R-:W-:Y:S01]  /*16cf0*/  IMAD.MOV.U32 R3, RZ, RZ, R6 ;  /* 0x000000ffff037224 */ /* 0x000fe200078e0006 */
[----:B------:R-:W-:Y:S02]  /*16d00*/  MOV R28, R5 ;  /* 0x00000005001c7202 */ /* 0x000fe40000000f00 */
[----:B------:R-:W-:Y:S01]  /*16d10*/  MOV R29, R4 ;  /* 0x00000004001d7202 */ /* 0x000fe20000000f00 */
[----:B------:R-:W-:Y:S01]  /*16d20*/  STL [R1+0x289c], R2 ;  /* 0x00289c0201007387 */ /* 0x000fe20000100800 */
[----:B------:R-:W-:-:S03]  /*16d30*/  MOV R4, R12 ;  /* 0x0000000c00047202 */ /* 0x000fc60000000f00 */
[----:B------:R-:W-:Y:S01]  /*16d40*/  STL [R1+0x2898], R3 ;  /* 0x0028980301007387 */ /* 0x000fe20000100800 */
[----:B------:R-:W-:-:S03]  /*16d50*/  IMAD.MOV.U32 R5, RZ, RZ, R13 ;  /* 0x000000ffff057224 */ /* 0x000fc600078e000d */
[----:B------:R-:W-:Y:S04]  /*16d60*/  STL [R1+0x2894], R28 ;  /* 0x0028941c01007387 */ /* 0x000fe80000100800 */
[----:B------:R-:W-:Y:S04]  /*16d70*/  STL [R1+0x2890], R29 ;  /* 0x0028901d01007387 */ /* 0x000fe80000100800 */
[----:B------:R-:W3:Y:S01]  /*16d80*/  LDL.LU.64 R14, [R1+0x2990] ;  /* 0x00299000010e7983 */ /* 0x000ee20000300a00 */
[C---:B--2---:R-:W-:Y:S03]  /*16d90*/  HMMA.16816.F32.BF16 R16, R20.reuse, R12, R16 ;  /* 0x0000000c1410723c */ /* 0x044fe60000041810 */
[----:B------:R-:W3:Y:S11]  /*16da0*/  LDL.LU.64 R12, [R1+0x2988] ;  /* 0x00298800010c7983 */ /* 0x000ef60000300a00 */
[----:B------:R-:W-:Y:S09]  /*16db0*/  @!UPT UIADD3 URZ, URZ, URZ, URZ ;  /* 0x0000003f3f3ff290 */ /* 0x000ff2000fffe03f */
[----:B------:R0:W-:Y:S04]  /*16dc0*/  STL.64 [R1+0x70], R16 ;  /* 0x0000701001007387 */ /* 0x0001e80000100a00 */
[----:B0-----:R-:W3:Y:S01]  /*16dd0*/  LDL.LU.64 R16, [R1+0x2980] ;  /* 0x0029800001107983 */ /* 0x001ee20000300a00 */
[----:B------:R-:W-:Y:S02]  /*16de0*/  MOV R6, R18 ;  /* 0x0000001200067202 */ /* 0x000fe40000000f00 */
[----:B------:R-:W-:Y:S01]  /*16df0*/  MOV R7, R19 ;  /* 0x0000001300077202 */ /* 0x000fe20000000f00 */
[----:B----4-:R-:W-:Y:S01]  /*16e00*/  HMMA.16816.F32.BF16 R24, R20, R8, R24 ;  /* 0x000000081418723c */ /* 0x010fe20000041818 */
[----:B------:R0:W-:Y:S04]  /*16e10*/  STL [R1+0x2930], R5 ;  /* 0x0029300501007387 */ /* 0x0001e80000100800 */
[----:B------:R1:W-:Y:S04]  /*16e20*/  STL [R1+0x28a4], R7 ;  /* 0x0028a40701007387 */ /* 0x0003e80000100800 */
[----:B------:R2:W-:Y:S01]  /*16e30*/  STL [R1+0x28a0], R6 ;  /* 0x0028a00601007387 */ /* 0x0005e20000100800 */
[----:B------:R-:W-:-:S02]  /*16e40*/  MOV R0, R9 ;  /* 0x0000000900007202 */ /* 0x000fc40000000f00 */
[----:B0-----:R-:W-:Y:S11]  /*16e50*/  MOV R5, R8 ;  /* 0x0000000800057202 */ /* 0x001ff60000000f00 */
[----:B------:R-:W-:Y:S01]  /*16e60*/  @!UPT UIADD3 URZ, URZ, URZ, URZ ;  /* 0x0000003f3f3ff290 */ /* 0x000fe2000fffe03f */
[----:B-1----:R-:W-:Y:S01]  /*16e70*/  IMAD.MOV.U32 R7, RZ, RZ, R26 ;  /* 0x000000ffff077224 */ /* 0x002fe200078e001a */
[----:B--2---:R-:W-:Y:S01]  /*16e80*/  MOV R6, R27 ;  /* 0x0000001b00067202 */ /* 0x004fe20000000f00 */
[C---:B---3--:R-:W-:Y:S01]  /*16e90*/  HMMA.16816.F32.BF16 R16, R20.reuse, R16, R12 ;  /* 0x000000101410723c */ /* 0x048fe2000004180c */
[----:B------:R-:W2:Y:S04]  /*16ea0*/  LDL.LU.64 R14, [R1+0x2978] ;  /* 0x00297800010e7983 */ /* 0x000ea80000300a00 */
[----:B------:R-:W3:Y:S11]  /*16eb0*/  LDL.LU.64 R12, [R1+0x2970] ;  /* 0x00297000010c7983 */ /* 0x000ef60000300a00 */
[----:B------:R-:W-:Y:S08]  /*16ec0*/  @!UPT UIADD3 URZ, URZ, URZ, URZ ;  /* 0x0000003f3f3ff290 */ /* 0x000ff0000fffe03f */
[----:B------:R-:W-:Y:S01]  /*16ed0*/  IMAD.MOV.U32 R29, RZ, RZ, R19 ;  /* 0x000000ffff1d7224 */ /* 0x000fe200078e0013 */
[----:B------:R-:W-:Y:S01]  /*16ee0*/  MOV R28, R18 ;  /* 0x00000012001c7202 */ /* 0x000fe20000000f00 */
[----:B------:R-:W-:Y:S01]  /*16ef0*/  IMAD.MOV.U32 R2, RZ, RZ, R16 ;  /* 0x000000ffff027224 */ /* 0x000fe200078e0010 */
[----:B------:R-:W-:Y:S02]  /*16f00*/  MOV R3, R17 ;  /* 0x0000001100037202 */ /* 0x000fe40000000f00 */
[----:B------:R-:W4:Y:S04]  /*16f10*/  LDL.LU.64 R16, [R1+0x2968] ;  /* 0x0029680001107983 */ /* 0x000f280000300a00 */
[----:B------:R-:W-:Y:S04]  /*16f20*/  STL [R1+0x28b4], R29 ;  /* 0x0028b41d01007387 */ /* 0x000fe80000100800 */
[----:B------:R-:W-:Y:S04]  /*16f30*/  STL [R1+0x28b0], R28 ;  /* 0x0028b01c01007387 */ /* 0x000fe80000100800 */
[----:B------:R-:W-:Y:S04]  /*16f40*/  STL [R1+0x28ac], R3 ;  /* 0x0028ac0301007387 */ /* 0x000fe80000100800 */
[----:B------:R-:W-:Y:S04]  /*16f50*/  STL [R1+0x28a8], R2 ;  /* 0x0028a80201007387 */ /* 0x000fe80000100800 */
[----:B------:R-:W5:Y:S04]  /*16f60*/  LDL.LU.64 R10, [R1+0x2960] ;  /* 0x00296000010a7983 */ /* 0x000f680000300a00 */
[----:B------:R-:W5:Y:S04]  /*16f70*/  LDL.LU.64 R8, [R1+0x2958] ;  /* 0x0029580001087983 */ /* 0x000f680000300a00 */
[----:B------:R0:W-:Y:S04]  /*16f80*/  STL.64 [R1+0x50], R24 ;  /* 0x0000501801007387 */ /* 0x0001e80000100a00 */
[----:B------:R-:W4:Y:S04]  /*16f90*/  LDL.LU.64 R26, [R1+0x2950] ;  /* 0x00295000011a7983 */ /* 0x000f280000300a00 */
[----:B0-----:R-:W4:Y:S04]  /*16fa0*/  LDL.LU.64 R24, [R1+0x2948] ;  /* 0x0029480001187983 */ /* 0x001f280000300a00 */
[----:B------:R-:W-:Y:S04]  /*16fb0*/  STL [R1+0x28bc], R6 ;  /* 0x0028bc0601007387 */ /* 0x000fe80000100800 */
[----:B------:R-:W-:Y:S04]  /*16fc0*/  STL [R1+0x28b8], R7 ;  /* 0x0028b80701007387 */ /* 0x000fe80000100800 */
[----:B------:R-:W5:Y:S01]  /*16fd0*/  LDL.LU.64 R18, [R1+0x2940] ;  /* 0x0029400001127983 */ /* 0x000f620000300a00 */
[----:B----4-:R-:W-:Y:S03]  /*16fe0*/  HMMA.16816.F32.BF16 R20, R20, R16, R24 ;  /* 0x000000101414723c */ /* 0x010fe60000041818 */
[----:B------:R-:W5:Y:S04]  /*16ff0*/  LDL.LU.64 R16, [R1+0x2938] ;  /* 0x0029380001107983 */ /* 0x000f680000300a00 */
[----:B------:R-:W3:Y:S04]  /*17000*/  LDL.LU R24, [R1+0x40] ;  /* 0x0000400001187983 */ /* 0x000ee80000300800 */
[----:B------:R-:W3:Y:S04]  /*17010*/  LDL.LU R25, [R1+0x44] ;  /* 0x0000440001197983 */ /* 0x000ee80000300800 */
[----:B------:R-:W3:Y:S04]  /*17020*/  LDL.LU R26, [R1+0x48] ;  /* 0x00004800011a7983 */ /* 0x000ee80000300800 */
[----:B------:R-:W3:Y:S05]  /*17030*/  LDL.LU R27, [R1+0x4c] ;  /* 0x00004c00011b7983 */ /* 0x000eea0000300800 */
[----:B------:R-:W-:Y:S01]  /*17040*/  MOV R29, R20 ;  /* 0x00000014001d7202 */ /* 0x000fe20000000f00 */
[----:B------:R-:W-:Y:S01]  /*17050*/  IMAD.MOV.U32 R28, RZ, RZ, R21 ;  /* 0x000000ffff1c7224 */ /* 0x000fe200078e0015 */
[----:B--2---:R-:W-:Y:S01]  /*17060*/  MOV R21, R14 ;  /* 0x0000000e00157202 */ /* 0x004fe20000000f00 */
[----:B------:R-:W-:-:S07]  /*17070*/  IMAD.MOV.U32 R20, RZ, RZ, R15 ;  /* 0x000000ffff147224 */ /* 0x000fce00078e000f */
[C---:B-----5:R-:W-:Y:S08]  /*17080*/  HMMA.16816.F32.BF16 R16, R8.reuse, R20, R16 ;  /* 0x000000140810723c */ /* 0x060ff00000041810 */
[----:B---3--:R-:W-:Y:S11]  /*17090*/  HMMA.16816.F32.BF16 R12, R8, R12, R24 ;  /* 0x0000000c080c723c */ /* 0x008ff60000041818 */
[----:B------:R-:W-:Y:S04]  /*170a0*/  @!UPT UIADD3 URZ, URZ, URZ, URZ ;  /* 0x0000003f3f3ff290 */ /* 0x000fe8000fffe03f */
[----:B------:R-:W-:Y:S08]  /*170b0*/  STL.64 [R1], R16 ;  /* 0x0000001001007387 */ /* 0x000ff00000100a00 */
[----:B------:R0:W-:Y:S04]  /*170c0*/  STL.64 [R1+0x27c8], R14 ;  /* 0x0027c80e01007387 */ /* 0x0001e80000100a00 */
[----:B------:R1:W-:Y:S04]  /*170d0*/  STL.64 [R1+0x27c0], R12 ;  /* 0x0027c00c01007387 */ /* 0x0003e80000100a00 */
[----:B0-----:R-:W2:Y:S04]  /*170e0*/  LDL.LU R14, [R1+0x38] ;  /* 0x00003800010e7983 */ /* 0x001ea80000300800 */
[----:B------:R-:W2:Y:S01]  /*170f0*/  LDL.LU R15, [R1+0x3c] ;  /* 0x00003c00010f7983 */ /* 0x000ea20000300800 */
[----:B-1----:R-:W-:-:S02]  /*17100*/  MOV R12, R5 ;  /* 0x00000005000c7202 */ /* 0x002fc40000000f00 */
[----:B------:R-:W-:Y:S01]  /*17110*/  MOV R13, R0 ;  /* 0x00000000000d7202 */ /* 0x000fe20000000f00 */
[----:B--2---:R-:W-:Y:S04]  /*17120*/  STL.64 [R1+0x28c0], R14 ;  /* 0x0028c00e01007387 */ /* 0x004fe80000100a00 */
[----:B------:R-:W2:Y:S04]  /*17130*/  LDL.LU R5, [R1+0x2930] ;  /* 0x0029300001057983 */ /* 0x000ea80000300800 */
[----:B------:R-:W3:Y:S04]  /*17140*/  LDL.LU R0, [R1+0x292c] ;  /* 0x00292c0001007983 */ /* 0x000ee80000300800 */
[----:B------:R0:W-:Y:S04]  /*17150*/  STL.64 [R1+0x28d8], R12 ;  /* 0x0028d80c01007387 */ /* 0x0001e80000100a00 */
[----:B0-----:R-:W4:Y:S04]  /*17160*/  LDL.LU R12, [R1+0x1c0] ;  /* 0x0001c000010c7983 */ /* 0x001f280000300800 */
[----:B------:R-:W4:Y:S04]  /*17170*/  LDL.LU R13, [R1+0x1c4] ;  /* 0x0001c400010d7983 */ /* 0x000f280000300800 */
[----:B----4-:R0:W-:Y:S02]  /*17180*/  STL.64 [R1+0x28f0], R12 ;  /* 0x0028f00c01007387 */ /* 0x0101e40000100a00 */
[----:B0-----:R-:W-:Y:S01]  /*17190*/  IMAD.MOV.U32 R12, RZ, RZ, R4 ;  /* 0x000000ffff0c7224 */ /* 0x001fe200078e0004 */
[----:B--2---:R-:W-:Y:S01]  /*171a0*/  MOV R13, R5 ;  /* 0x00000005000d7202 */ /* 0x004fe20000000f00 */
[----:B------:R-:W2:Y:S04]  /*171b0*/  LDL.LU R4, [R1+0x2928] ;  /* 0x0029280001047983 */ /* 0x000ea80000300800 */
[----:B------:R-:W2:Y:S04]  /*171c0*/  LDL.LU R5, [R1+0x2924] ;  /* 0x0029240001057983 */ /* 0x000ea80000300800 */
[----:B------:R3:W-:Y:S02]  /*171d0*/  STL.64 [R1+0x2908], R12 ;  /* 0x0029080c01007387 */ /* 0x0007e40000100a00 */
[----:B---3--:R-:W-:-:S02]  /*171e0*/  MOV R12, R0 ;  /* 0x00000000000c7202 */ /* 0x008fc40000000f00 */
[----:B------:R-:W3:Y:S01]  /*171f0*/  LDL.LU R0, [R1+0x2920] ;  /* 0x0029200001007983 */ /* 0x000ee20000300800 */
[----:B------:R-:W-:Y:S01]  /*17200*/  MOV R6, R18 ;  /* 0x0000001200067202 */ /* 0x000fe20000000f00 */
[----:B------:R-:W-:Y:S02]  /*17210*/  IMAD.MOV.U32 R7, RZ, RZ, R19 ;  /* 0x000000ffff077224 */ /* 0x000fe400078e0013 */
[----:B------:R-:W4:Y:S01]  /*17220*/  LDL.LU R13, [R1+0x144] ;  /* 0x00014400010d7983 */ /* 0x000f220000300800 */
[----:B------:R-:W-:-:S03]  /*17230*/  MOV R3, R22 ;  /* 0x0000001600037202 */ /* 0x000fc60000000f00 */
[----:B------:R-:W2:Y:S01]  /*17240*/  LDL.LU R20, [R1+0x110] ;  /* 0x0001100001147983 */ /* 0x000ea20000300800 */
[----:B------:R-:W-:-:S03]  /*17250*/  MOV R2, R23 ;  /* 0x0000001700027202 */ /* 0x000fc60000000f00 */
[----:B------:R-:W2:Y:S04]  /*17260*/  LDL.LU R21, [R1+0x114] ;  /* 0x0001140001157983 */ /* 0x000ea80000300800 */
[----:B------:R-:W2:Y:S04]  /*17270*/  LDL.LU R22, [R1+0x118] ;  /* 0x0001180001167983 */ /* 0x000ea80000300800 */
[----:B------:R-:W2:Y:S04]  /*17280*/  LDL.LU R23, [R1+0x11c] ;  /* 0x00011c0001177983 */ /* 0x000ea80000300800 */
[----:B---3--:R-:W0:Y:S04]  /*17290*/  LDSM.16.MT88.4 R16, [R0+0x12000] ;  /* 0x012000000010783b */ /* 0x008e280000004200 */
[----:B------:R-:W1:Y:S04]  /*172a0*/  LDSM.16.MT88.4 R24, [R0+0x12100] ;  /* 0x012100000018783b */ /* 0x000e680000004200 */
[----:B0-----:R-:W-:Y:S04]  /*172b0*/  STL.64 [R1+0x28d0], R18 ;  /* 0x0028d01201007387 */ /* 0x001fe80000100a00 */
[----:B------:R0:W-:Y:S04]  /*172c0*/  STL.64 [R1+0x28c8], R16 ;  /* 0x0028c81001007387 */ /* 0x0001e80000100a00 */
[----:B0-----:R-:W3:Y:S04]  /*172d0*/  LDL.LU R16, [R1+0xe0] ;  /* 0x0000e00001107983 */ /* 0x001ee80000300800 */
[----:B------:R-:W3:Y:S04]  /*172e0*/  LDL.LU R17, [R1+0xe4] ;  /* 0x0000e40001117983 */ /* 0x000ee80000300800 */
[----:B------:R-:W5:Y:S04]  /*172f0*/  LDL.LU R18, [R1+0xe8] ;  /* 0x0000e80001127983 */ /* 0x000f680000300800 */
[----:B------:R-:W5:Y:S04]  /*17300*/  LDL.LU R19, [R1+0xec] ;  /* 0x0000ec0001137983 */ /* 0x000f680000300800 */
[----:B-----5:R-:W-:Y:S04]  /*17310*/  STL.64 [R1+0x28e8], R18 ;  /* 0x0028e81201007387 */ /* 0x020fe80000100a00 */
[----:B---3--:R0:W-:Y:S04]  /*17320*/  STL.64 [R1+0x28e0], R16 ;  /* 0x0028e01001007387 */ /* 0x0081e80000100a00 */
        /* <DEDUP_REMOVED lines=9> */
[----:B------:R-:W5:Y:S01]  /*173c0*/  LDL.LU R19, [R1+0x10c] ;  /* 0x00010c0001137983 */ /* 0x000f620000300800 */
[C---:B--2---:R-:W-:Y:S03]  /*173d0*/  HMMA.16816.F32.BF16 R20, R8.reuse, R4, R20 ;  /* 0x000000040814723c */ /* 0x044fe60000041814 */
[----:B-----5:R-:W-:Y:S04]  /*173e0*/  STL.64 [R1+0x2918], R18 ;  /* 0x0029181201007387 */ /* 0x020fe80000100a00 */
[----:B---3--:R0:W-:Y:S04]  /*173f0*/  STL.64 [R1+0x2910], R16 ;  /* 0x0029101001007387 */ /* 0x0081e80000100a00 */
[----:B0-----:R-:W4:Y:S04]  /*17400*/  LDL.LU R16, [R1+0x120] ;  /* 0x0001200001107983 */ /* 0x001f280000300800 */
[----:B------:R-:W4:Y:S04]  /*17410*/  LDL.LU R17, [R1+0x124] ;  /* 0x0001240001117983 */ /* 0x000f280000300800 */
[----:B------:R-:W4:Y:S04]  /*17420*/  LDL.LU R18, [R1+0x128] ;  /* 0x0001280001127983 */ /* 0x000f280000300800 */
[----:B------:R-:W4:Y:S04]  /*17430*/  LDL.LU R19, [R1+0x12c] ;  /* 0x00012c0001137983 */ /* 0x000f280000300800 */
[----:B-1----:R-:W-:Y:S04]  /*17440*/  STL.64 [R1+0x27e8], R26 ;  /* 0x0027e81a01007387 */ /* 0x002fe80000100a00 */
[----:B------:R0:W-:Y:S04]  /*17450*/  STL.64 [R1+0x27e0], R24 ;  /* 0x0027e01801007387 */ /* 0x0001e80000100a00 */
[----:B0-----:R-:W2:Y:S04]  /*17460*/  LDL.LU.64 R24, [R1+0x200] ;  /* 0x0002000001187983 */ /* 0x001ea80000300a00 */
[----:B------:R-:W3:Y:S04]  /*17470*/  LDL.LU.64 R26, [R1+0x208] ;  /* 0x00020800011a7983 */ /* 0x000ee80000300a00 */
[----:B------:R-:W-:Y:S04]  /*17480*/  STL.64 [R1+0x27d8], R22 ;  /* 0x0027d81601007387 */ /* 0x000fe80000100a00 */
[----:B------:R0:W-:Y:S04]  /*17490*/  STL.64 [R1+0x27d0], R20 ;  /* 0x0027d01401007387 */ /* 0x0001e80000100a00 */
[----:B0-----:R-:W2:Y:S04]  /*174a0*/  LDL.LU R20, [R1+0xc0] ;  /* 0x0000c00001147983 */ /* 0x001ea80000300800 */
[----:B------:R-:W2:Y:S04]  /*174b0*/  LDL.LU R21, [R1+0xc4] ;  /* 0x0000c40001157983 */ /* 0x000ea80000300800 */
[----:B------:R-:W2:Y:S04]  /*174c0*/  LDL.LU R22, [R1+0xc8] ;  /* 0x0000c80001167983 */ /* 0x000ea80000300800 */
[----:B------:R-:W2:Y:S01]  /*174d0*/  LDL.LU R23, [R1+0xcc] ;  /* 0x0000cc0001177983 */ /* 0x000ea20000300800 */
[C---:B----4-:R-:W-:Y:S03]  /*174e0*/  HMMA.16816.F32.BF16 R12, R8.reuse, R12, R16 ;  /* 0x0000000c080c723c */ /* 0x050fe60000041810 */
[----:B------:R-:W4:Y:S04]  /*174f0*/  LDL.LU.64 R18, [R1+0x2918] ;  /* 0x0029180001127983 */ /* 0x000f280000300a00 */
[----:B------:R-:W4:Y:S11]  /*17500*/  LDL.LU.64 R16, [R1+0x2910] ;  /* 0x0029100001107983 */ /* 0x000f360000300a00 */
[----:B------:R-:W-:Y:S05]  /*17510*/  @!UPT UIADD3 URZ, URZ, URZ, URZ ;  /* 0x0000003f3f3ff290 */ /* 0x000fea000fffe03f */
[----:B------:R0:W-:Y:S04]  /*17520*/  STL.64 [R1+0x180], R12 ;  /* 0x0001800c01007387 */ /* 0x0001e80000100a00 */
[----:B------:R4:W-:Y:S04]  /*17530*/  STL.64 [R1+0x188], R14 ;  /* 0x0001880e01007387 */ /* 0x0009e80000100a00 */
[----:B0-----:R-:W4:Y:S02]  /*17540*/  LDL.LU.64 R12, [R1+0x2908] ;  /* 0x00290800010c7983 */ /* 0x001f240000300a00 */
[C---:B----4-:R-:W-:Y:S02]  /*17550*/  HMMA.16816.F32.BF16 R12, R8.reuse, R12, R16 ;  /* 0x0000000c080c723c */ /* 0x050fe40000041810 */
[----:B------:R-:W4:Y:S04]  /*17560*/  LDL.LU.64 R18, [R1+0x2900] ;  /* 0x0029000001127983 */ /* 0x000f280000300a00 */
[----:B------:R-:W4:Y:S11]  /*17570*/  LDL.LU.64 R16, [R1+0x28f8] ;  /* 0x0028f80001107983 */ /* 0x000f360000300a00 */
[----:B------:R-:W-:Y:S06]  /*17580*/  @!UPT UIADD3 URZ, URZ, URZ, URZ ;  /* 0x0000003f3f3ff290 */ /* 0x000fec000fffe03f */
        /* <DEDUP_REMOVED lines=12> */
[----:B------:R-:W4:Y:S02]  /*17650*/  LDL.LU.64 R16, [R1+0x28c8] ;  /* 0x0028c80001107983 */ /* 0x000f240000300a00 */
[----:B--2---:R-:W-:Y:S07]  /*17660*/  HMMA.16816.F32.BF16 R8, R8, R24, R20 ;  /* 0x000000180808723c */ /* 0x004fee0000041814 */
[----:B------:R-:W-:-:S08]  /*17670*/  IMAD.MOV.U32 R22, RZ, RZ, R6 ;  /* 0x000000ffff167224 */ /* 0x000fd000078e0006 */
[----:B------:R-:W-:Y:S04]  /*17680*/  STL.64 [R1+0x130], R12 ;  /* 0x0001300c01007387 */ /* 0x000fe80000100a00 */
[----:B------:R0:W-:Y:S01]  /*17690*/  STL.64 [R1+0x138], R14 ;  /* 0x0001380e01007387 */ /* 0x0001e20000100a00 */
[----:B------:R-:W-:-:S03]  /*176a0*/  MOV R23, R7 ;  /* 0x0000000700177202 */ /* 0x000fc60000000f00 */
[----:B0-----:R-:W4:Y:S04]  /*176b0*/  LDL.LU.64 R14, [R1+0x28c0] ;  /* 0x0028c000010e7983 */ /* 0x001f280000300a00 */
[----:B---3--:R0:W-:Y:S04]  /*176c0*/  STL.64 [R1+0x2800], R26 ;  /* 0x0028001a01007387 */ /* 0x0081e80000100a00 */
[----:B------:R-:W2:Y:S04]  /*176d0*/  LDL.LU R20, [R1] ;  /* 0x0000000001147983 */ /* 0x000ea80000300800 */
[----:B------:R-:W-:Y:S04]  /*176e0*/  STL.64 [R1+0x120], R8 ;  /* 0x0001200801007387 */ /* 0x000fe80000100a00 */
[----:B------:R-:W-:Y:S04]  /*176f0*/  STL.64 [R1+0x128], R10 ;  /* 0x0001280a01007387 */ /* 0x000fe80000100a00 */
[----:B------:R-:W2:Y:S04]  /*17700*/  LDL.LU R21, [R1+0x4] ;  /* 0x0000040001157983 */ /* 0x000ea80000300800 */
[----:B------:R-:W3:Y:S04]  /*17710*/  LDL.LU R6, [R1+0x28bc] ;  /* 0x0028bc0001067983 */ /* 0x000ee80000300800 */
[----:B------:R-:W5:Y:S04]  /*17720*/  LDL.LU R7, [R1+0x28b8] ;  /* 0x0028b80001077983 */ /* 0x000f680000300800 */
[----:B0-----:R-:W2:Y:S04]  /*17730*/  LDL.LU.64 R26, [R1+0x1e8] ;  /* 0x0001e800011a7983 */ /* 0x001ea80000300a00 */
[----:B--2---:R0:W-:Y:S04]  /*17740*/  STL.64 [R1+0x2818], R26 ;  /* 0x0028181a01007387 */ /* 0x0041e80000100a00 */
[----:B0-----:R-:W2:Y:S04]  /*17750*/  LDL.LU.64 R26, [R1+0x1c8] ;  /* 0x0001c800011a7983 */ /* 0x001ea80000300a00 */
[----:B--2---:R-:W-:Y:S04]  /*17760*/  STL.64 [R1+0x2830], R26 ;  /* 0x0028301a01007387 */ /* 0x004fe80000100a00 */
[----:B------:R0:W-:Y:S04]  /*17770*/  STL.64 [R1+0x27f8], R22 ;  /* 0x0027f81601007387 */ /* 0x0001e80000100a00 */
[----:B------:R1:W-:Y:S01]  /*17780*/  STL.64 [R1+0x27f0], R20 ;  /* 0x0027f01401007387 */ /* 0x0003e20000100a00 */
[----:B0-----:R-:W-:-:S02]  /*17790*/  MOV R22, R3 ;  /* 0x0000000300167202 */ /* 0x001fc40000000f00 */
[----:B-1----:R-:W-:Y:S01]  /*177a0*/  MOV R20, R29 ;  /* 0x0000001d00147202 */ /* 0x002fe20000000f00 */
[----:B------:R-:W-:Y:S01]  /*177b0*/  IMAD.MOV.U32 R21, RZ, RZ, R28 ;  /* 0x000000ffff157224 */ /* 0x000fe200078e001c */
[----:B------:R-:W2:Y:S01]  /*177c0*/  LDL.LU R29, [R1+0x28b4] ;  /* 0x0028b400011d7983 */ /* 0x000ea20000300800 */
[----:B------:R-:W-:-:S03]  /*177d0*/  MOV R23, R2 ;  /* 0x0000000200177202 */ /* 0x000fc60000000f00 */
[----:B------:R-:W2:Y:S04]  /*177e0*/  LDL.LU R28, [R1+0x28b0] ;  /* 0x0028b000011c7983 */ /* 0x000ea80000300800 */
[----:B------:R-:W2:Y:S04]  /*177f0*/  LDL.LU R3, [R1+0x28ac] ;  /* 0x0028ac0001037983 */ /* 0x000ea80000300800 */
[----:B------:R-:W2:Y:S04]  /*17800*/  LDL.LU R2, [R1+0x28a8] ;  /* 0x0028a80001027983 */ /* 0x000ea80000300800 */
[----:B------:R-:W2:Y:S04]  /*17810*/  LDL.LU.64 R10, [R1+0x18] ;  /* 0x00001800010a7983 */ /* 0x000ea80000300a00 */
[----:B--2---:R0:W-:Y:S04]  /*17820*/  STL.64 [R1+0x2878], R10 ;  /* 0x0028780a01007387 */ /* 0x0041e80000100a00 */
[----:B------:R-:W4:Y:S04]  /*17830*/  LDL.LU R8, [R1+0xb0] ;  /* 0x0000b00001087983 */ /* 0x000f280000300800 */
[----:B------:R-:W4:Y:S04]  /*17840*/  LDL.LU R9, [R1+0xb4] ;  /* 0x0000b40001097983 */ /* 0x000f280000300800 */
[----:B0-----:R-:W4:Y:S04]  /*17850*/  LDL.LU R10, [R1+0xb8] ;  /* 0x0000b800010a7983 */ /* 0x001f280000300800 */
[----:B------:R-:W4:Y:S04]  /*17860*/  LDL.LU R11, [R1+0xbc] ;  /* 0x0000bc00010b7983 */ /* 0x000f280000300800 */
[----:B------:R-:W2:Y:S04]  /*17870*/  LDL.LU.64 R26, [R1+0x158] ;  /* 0x00015800011a7983 */ /* 0x000ea80000300a00 */
[----:B--2---:R0:W-:Y:S04]  /*17880*/  STL.64 [R1+0x2848], R26 ;  /* 0x0028481a01007387 */ /* 0x0041e80000100a00 */
[----:B0-----:R-:W2:Y:S04]  /*17890*/  LDL.LU.64 R26, [R1+0x148] ;  /* 0x00014800011a7983 */ /* 0x001ea80000300a00 */
[----:B--2---:R-:W-:Y:S04]  /*178a0*/  STL.64 [R1+0x2860], R26 ;  /* 0x0028601a01007387 */ /* 0x004fe80000100a00 */
[----:B------:R5:W-:Y:S04]  /*178b0*/  STL.64 [R1+0x2810], R22 ;  /* 0x0028101601007387 */ /* 0x000be80000100a00 */
[----:B------:R0:W-:Y:S01]  /*178c0*/  STL.64 [R1+0x2808], R20 ;  /* 0x0028081401007387 */ /* 0x0001e20000100a00 */
[----:B-----5:R-:W-:Y:S01]  /*178d0*/  IMAD.MOV.U32 R22, RZ, RZ, R7 ;  /* 0x000000ffff167224 */ /* 0x020fe200078e0007 */
[----:B---3--:R-:W-:-:S02]  /*178e0*/  MOV R23, R6 ;  /* 0x0000000600177202 */ /* 0x008fc40000000f00 */
[----:B0-----:R-:W2:Y:S04]  /*178f0*/  LDL.LU R20, [R1+0x50] ;  /* 0x0000500001147983 */ /* 0x001ea80000300800 */
[----:B------:R-:W2:Y:S04]  /*17900*/  LDL.LU R21, [R1+0x54] ;  /* 0x0000540001157983 */ /* 0x000ea80000300800 */
[----:B------:R-:W3:Y:S04]  /*17910*/  LDL.LU R7, [R1+0x28a4] ;  /* 0x0028a40001077983 */ /* 0x000ee80000300800 */
[----:B------:R-:W5:Y:S04]  /*17920*/  LDL.LU R6, [R1+0x28a0] ;  /* 0x0028a00001067983 */ /* 0x000f680000300800 */
[----:B------:R-:W2:Y:S04]  /*17930*/  LDL.LU R24, [R1+0x90] ;  /* 0x0000900001187983 */ /* 0x000ea80000300800 */
[----:B------:R-:W2:Y:S04]  /*17940*/  LDL.LU R25, [R1+0x94] ;  /* 0x0000940001197983 */ /* 0x000ea80000300800 */
[----:B------:R-:W2:Y:S04]  /*17950*/  LDL.LU R26, [R1+0x98] ;  /* 0x00009800011a7983 */ /* 0x000ea80000300800 */
[----:B------:R-:W2:Y:S01]  /*17960*/  LDL.LU R27, [R1+0x9c] ;  /* 0x00009c00011b7983 */ /* 0x000ea20000300800 */
[----:B----4-:R-:W-:Y:S03]  /*17970*/  HMMA.16816.F32.BF16 R8, R16, R14, R8 ;  /* 0x0000000e1008723c */ /* 0x010fe60000041808 */
[----:B--2---:R-:W-:Y:S04]  /*17980*/  STL.64 [R1+0x2870], R26 ;  /* 0x0028701a01007387 */ /* 0x004fe80000100a00 */
[----:B------:R0:W-:Y:S04]  /*17990*/  STL.64 [R1+0x2868], R24 ;  /* 0x0028681801007387 */ /* 0x0001e80000100a00 */
[----:B0-----:R-:W2:Y:S04]  /*179a0*/  LDL.LU R24, [R1+0xa0] ;  /* 0x0000a00001187983 */ /* 0x001ea80000300800 */
[----:B------:R-:W2:Y:S04]  /*179b0*/  LDL.LU R25, [R1+0xa4] ;  /* 0x0000a40001197983 */ /* 0x000ea80000300800 */
[----:B------:R-:W2:Y:S04]  /*179c0*/  LDL.LU R26, [R1+0xa8] ;  /* 0x0000a800011a7983 */ /* 0x000ea80000300800 */
[----:B------:R-:W2:Y:S04]  /*179d0*/  LDL.LU R27, [R1+0xac] ;  /* 0x0000ac00011b7983 */ /* 0x000ea80000300800 */
[----:B------:R0:W-:Y:S04]  /*179e0*/  STL.64 [R1+0x2828], R22 ;  /* 0x0028281601007387 */ /* 0x0001e80000100a00 */
[----:B------:R1:W-:Y:S01]  /*179f0*/  STL.64 [R1+0x2820], R20 ;  /* 0x0028201401007387 */ /* 0x0003e20000100a00 */
[----:B0-----:R-:W-:-:S02]  /*17a00*/  MOV R22, R28 ;  /* 0x0000001c00167202 */ /* 0x001fc40000000f00 */
[----:B------:R-:W-:Y:S02]  /*17a10*/  MOV R23, R29 ;  /* 0x0000001d00177202 */ /* 0x000fe40000000f00 */
[----:B-1----:R-:W-:Y:S01]  /*17a20*/  MOV R20, R2 ;  /* 0x0000000200147202 */ /* 0x002fe20000000f00 */
[----:B------:R-:W-:Y:S01]  /*17a30*/  IMAD.MOV.U32 R21, RZ, RZ, R3 ;  /* 0x000000ffff157224 */ /* 0x000fe200078e0003 */
[----:B------:R-:W4:Y:S04]  /*17a40*/  LDL.LU R2, [R1+0x289c] ;  /* 0x00289c0001027983 */ /* 0x000f280000300800 */
[----:B------:R-:W2:Y:S04]  /*17a50*/  LDL.LU R3, [R1+0x2898] ;  /* 0x0028980001037983 */ /* 0x000ea80000300800 */
[----:B------:R-:W2:Y:S04]  /*17a60*/  LDL.LU R28, [R1+0x2894] ;  /* 0x00289400011c7983 */ /* 0x000ea80000300800 */
[----:B------:R-:W2:Y:S04]  /*17a70*/  LDL.LU R29, [R1+0x2890] ;  /* 0x00289000011d7983 */ /* 0x000ea80000300800 */
[----:B------:R-:W-:Y:S04]  /*17a80*/  STL.64 [R1+0x2840], R22 ;  /* 0x0028401601007387 */ /* 0x000fe80000100a00 */
[----:B------:R0:W-:Y:S04]  /*17a90*/  STL.64 [R1+0x2838], R20 ;  /* 0x0028381401007387 */ /* 0x0001e80000100a00 */
[----:B0-----:R-:W2:Y:S04]  /*17aa0*/  LDL.LU R20, [R1+0x70] ;  /* 0x0000700001147983 */ /* 0x001ea80000300800 */
[----:B------:R-:W2:Y:S01]  /*17ab0*/  LDL.LU R21, [R1+0x74] ;  /* 0x0000740001157983 */ /* 0x000ea20000300800 */
[----:B-----5:R-:W-:Y:S01]  /*17ac0*/  IMAD.MOV.U32 R22, RZ, RZ, R6 ;  /* 0x000000ffff167224 */ /* 0x020fe200078e0006 */
[----:B---3--:R-:W-:-:S02]  /*17ad0*/  MOV R23, R7 ;  /* 0x0000000700177202 */ /* 0x008fc40000000f00 */
[----:B------:R-:W3:Y:S04]  /*17ae0*/  LDL.LU R6, [R1+0x288c] ;  /* 0x00288c0001067983 */ /* 0x000ee80000300800 */
[----:B------:R-:W3:Y:S04]  /*17af0*/  LDL.LU R7, [R1+0x2888] ;  /* 0x0028880001077983 */ /* 0x000ee80000300800 */
[----:B------:R-:W-:Y:S01]  /*17b00*/  STL.64 [R1+0x2858], R22 ;  /* 0x0028581601007387 */ /* 0x000fe20000100a00 */
[----:B------:R-:W-:Y:S01]  /*17b10*/  IMAD.MOV.U32 R5, RZ, RZ, R10 ;  /* 0x000000ffff057224 */ /* 0x000fe200078e000a */
[----:B------:R-:W-:-:S02]  /*17b20*/  MOV R4, R11 ;  /* 0x0000000b00047202 */ /* 0x000fc40000000f00 */
[----:B--2---:R0:W-:Y:S02]  /*17b30*/  STL.64 [R1+0x2850], R20 ;  /* 0x0028501401007387 */ /* 0x0041e40000100a00 */
[----:B0-----:R-:W-:Y:S01]  /*17b40*/  MOV R20, R29 ;  /* 0x0000001d00147202 */ /* 0x001fe20000000f00 */
[----:B------:R-:W-:Y:S01]  /*17b50*/  IMAD.MOV.U32 R21, RZ, RZ, R28 ;  /* 0x000000ffff157224 */ /* 0x000fe200078e001c */
[----:B------:R-:W2:Y:S04]  /*17b60*/  LDL.LU R29, [R1+0x2884] ;  /* 0x00288400011d7983 */ /* 0x000ea80000300800 */
[----:B------:R-:W5:Y:S04]  /*17b70*/  LDL.LU R28, [R1+0x2880] ;  /* 0x00288000011c7983 */ /* 0x000f680000300800 */
[----:B------:R-:W-:Y:S04]  /*17b80*/  STL.64 [R1+0x110], R8 ;  /* 0x0001100801007387 */ /* 0x000fe80000100a00 */
[----:B------:R-:W2:Y:S01]  /*17b90*/  LDL.LU.64 R10, [R1+0x2878] ;  /* 0x00287800010a7983 */ /* 0x000ea20000300a00 */
[----:B------:R-:W-:-:S02]  /*17ba0*/  MOV R22, R3 ;  /* 0x0000000300167202 */ /* 0x000fc40000000f00 */
[----:B----4-:R-:W-:Y:S01]  /*17bb0*/  MOV R23, R2 ;  /* 0x0000000200177202 */ /* 0x010fe20000000f00 */
[----:B------:R-:W-:Y:S04]  /*17bc0*/  STL [R1+0x27a4], R4 ;  /* 0x0027a40401007387 */ /* 0x000fe80000100800 */
[----:B------:R-:W-:Y:S01]  /*17bd0*/  STL [R1+0x27a0], R5 ;  /* 0x0027a00501007387 */ /* 0x000fe20000100800 */
[C---:B--2---:R-:W-:Y:S11]  /*17be0*/  HMMA.16816.F32.BF16 R24, R16.reuse, R10, R24 ;  /* 0x0000000a1018723c */ /* 0x044ff60000041818 */
[----:B------:R-:W-:Y:S11]  /*17bf0*/  @!UPT UIADD3 URZ, URZ, URZ, URZ ;  /* 0x0000003f3f3ff290 */ /* 0x000ff6000fffe03f */
[----:B------:R-:W-:Y:S01]  /*17c00*/  @!UPT UIADD3 URZ, URZ, URZ, URZ ;  /* 0x0000003f3f3ff290 */ /* 0x000fe2000fffe03f */
[----:B------:R0:W-:Y:S01]  /*17c10*/  STL.64 [R1+0x100], R24 ;  /* 0x0001001801007387 */ /* 0x0001e20000100a00 */
[----:B------:R-:W-:Y:S01]  /*17c20*/  IMAD.MOV.U32 R3, RZ, RZ, R26 ;  /* 0x000000ffff037224 */ /* 0x000fe200078e001a */
[----:B------:R-:W-:Y:S02]  /*17c30*/  MOV R2, R27 ;  /* 0x0000001b00027202 */ /* 0x000fe40000000f00 */
[----:B------:R-:W3:Y:S04]  /*17c40*/  LDL.LU.64 R26, [R1+0x2870] ;  /* 0x00287000011a7983 */ /* 0x000ee80000300a00 */
[----:B0-----:R-:W3:Y:S04]  /*17c50*/  LDL.LU.64 R24, [R1+0x2868] ;  /* 0x0028680001187983 */ /* 0x001ee80000300a00 */
[----:B------:R-:W-:Y:S04]  /*17c60*/  STL [R1+0x27ac], R2 ;  /* 0x0027ac0201007387 */ /* 0x000fe80000100800 */
[----:B------:R-:W-:Y:S01]  /*17c70*/  STL [R1+0x27a8], R3 ;  /* 0x0027a80301007387 */ /* 0x000fe20000100800 */
[C---:B---3--:R-:W-:Y:S11]  /*17c80*/  HMMA.16816.F32.BF16 R24, R16.reuse, R6, R24 ;  /* 0x000000061018723c */ /* 0x048ff60000041818 */
[----:B------:R-:W-:Y:S11]  /*17c90*/  @!UPT UIADD3 URZ, URZ, URZ, URZ ;  /* 0x0000003f3f3ff290 */ /* 0x000ff6000fffe03f */
[----:B------:R-:W-:Y:S01]  /*17ca0*/  @!UPT UIADD3 URZ, URZ, URZ, URZ ;  /* 0x0000003f3f3ff290 */ /* 0x000fe2000fffe03f */
[----:B------:R-:W-:Y:S04]  /*17cb0*/  STL.64 [R1+0xf0], R24 ;  /* 0x0000f01801007387 */ /* 0x000fe80000100a00 */
[----:B------:R0:W-:Y:S04]  /*17cc0*/  STL.64 [R1+0xf8], R26 ;  /* 0x0000f81a01007387 */ /* 0x0001e80000100a00 */
[----:B0-----:R-:W2:Y:S02]  /*17cd0*/  LDL.LU.64 R26, [R1+0x2860] ;  /* 0x00286000011a7983 */ /* 0x001ea40000300a00 */
[----:B--2---:R-:W-:Y:S01]  /*17ce0*/  HMMA.16816.F32.BF16 R20, R16, R26, R20 ;  /* 0x0000001a1014723c */ /* 0x004fe20000041814 */
[----:B------:R-:W-:Y:S01]  /*17cf0*/  MOV R9, R26 ;  /* 0x0000001a00097202 */ /* 0x000fe20000000f00 */
[----:B------:R-:W-:Y:S11]  /*17d00*/  IMAD.MOV.U32 R8, RZ, RZ, R27 ;  /* 0x000000ffff087224 */ /* 0x000ff600078e001b */
[----:B------:R-:W-:Y:S10]  /*17d10*/  @!UPT UIADD3 URZ, URZ, URZ, URZ ;  /* 0x0000003f3f3ff290 */ /* 0x000ff4000fffe03f */
[----:B------:R-:W-:Y:S04]  /*17d20*/  STL.64 [R1+0xe0], R20 ;  /* 0x0000e01401007387 */ /* 0x000fe80000100a00 */
[----:B------:R0:W-:Y:S04]  /*17d30*/  STL.64 [R1+0xe8], R22 ;  /* 0x0000e81601007387 */ /* 0x0001e80000100a00 */
[----:B0-----:R-:W2:Y:S04]  /*17d40*/  LDL.LU.64 R22, [R1+0x2858] ;  /* 0x0028580001167983 */ /* 0x001ea80000300a00 */
[----:B------:R-:W2:Y:S04]  /*17d50*/  LDL.LU.64 R20, [R1+0x2850] ;  /* 0x0028500001147983 */ /* 0x000ea80000300a00 */
[----:B------:R-:W2:Y:S04]  /*17d60*/  LDL.LU.64 R26, [R1+0x2848] ;  /* 0x00284800011a7983 */ /* 0x000ea80000300a00 */
[----:B------:R-:W-:Y:S01]  /*17d70*/  STL [R1+0x27b4], R8 ;  /* 0x0027b40801007387 */ /* 0x000fe20000100800 */
[----:B------:R-:W-:-:S03]  /*17d80*/  MOV R12, R10 ;  /* 0x0000000a000c7202 */ /* 0x000fc60000000f00 */
[----:B------:R-:W-:Y:S01]  /*17d90*/  STL [R1+0x27b0], R9 ;  /* 0x0027b00901007387 */ /* 0x000fe20000100800 */
[C---:B--2---:R-:W-:Y:S01]  /*17da0*/  HMMA.16816.F32.BF16 R20, R16.reuse, R26, R20 ;  /* 0x0000001a1014723c */ /* 0x044fe20000041814 */
[----:B------:R-:W-:Y:S02]  /*17db0*/  MOV R5, R26 ;  /* 0x0000001a00057202 */ /* 0x000fe40000000f00 */
[----:B------:R-:W-:Y:S11]  /*17dc0*/  MOV R10, R27 ;  /* 0x0000001b000a7202 */ /* 0x000ff60000000f00 */
[----:B------:R-:W-:Y:S09]  /*17dd0*/  @!UPT UIADD3 URZ, URZ, URZ, URZ ;  /* 0x0000003f3f3ff290 */ /* 0x000ff2000fffe03f */
[----:B------:R-:W-:Y:S04]  /*17de0*/  STL.64 [R1+0xd0], R20 ;  /* 0x0000d01401007387 */ /* 0x000fe80000100a00 */
[----:B------:R0:W-:Y:S04]  /*17df0*/  STL.64 [R1+0xd8], R22 ;  /* 0x0000d81601007387 */ /* 0x0001e80000100a00 */
[----:B0-----:R-:W2:Y:S04]  /*17e00*/  LDL.LU.64 R22, [R1+0x2840] ;  /* 0x0028400001167983 */ /* 0x001ea80000300a00 */
[----:B------:R-:W2:Y:S04]  /*17e10*/  LDL.LU.64 R20, [R1+0x2838] ;  /* 0x0028380001147983 */ /* 0x000ea80000300a00 */
[----:B------:R-:W2:Y:S04]  /*17e20*/  LDL.LU.64 R26, [R1+0x2830] ;  /* 0x00283000011a7983 */ /* 0x000ea80000300a00 */
[----:B------:R-:W-:Y:S01]  /*17e30*/  STL [R1+0x27b8], R5 ;  /* 0x0027b80501007387 */ /* 0x000fe20000100800 */
[C---:B--2---:R-:W-:Y:S01]  /*17e40*/  HMMA.16816.F32.BF16 R20, R16.reuse, R26, R20 ;  /* 0x0000001a1014723c */ /* 0x044fe20000041814 */
[----:B------:R-:W-:Y:S01]  /*17e50*/  IMAD.MOV.U32 R3, RZ, RZ, R26 ;  /* 0x000000ffff037224 */ /* 0x000fe200078e001a */
[----:B------:R-:W-:Y:S11]  /*17e60*/  MOV R4, R27 ;  /* 0x0000001b00047202 */ /* 0x000ff60000000f00 */
[----:B------:R-:W-:Y:S10]  /*17e70*/  @!UPT UIADD3 URZ, URZ, URZ, URZ ;  /* 0x0000003f3f3ff290 */ /* 0x000ff4000fffe03f */
[----:B------:R-:W-:Y:S04]  /*17e80*/  STL.64 [R1+0xc0], R20 ;  /* 0x0000c01401007387 */ /* 0x000fe80000100a00 */
[----:B------:R0:W-:Y:S04]  /*17e90*/  STL.64 [R1+0xc8], R22 ;  /* 0x0000c81601007387 */ /* 0x0001e80000100a00 */
[----:B0-----:R-:W2:Y:S04]  /*17ea0*/  LDL.LU.64 R22, [R1+0x2828] ;  /* 0x0028280001167983 */ /* 0x001ea80000300a00 */
[----:B------:R-:W2:Y:S04]  /*17eb0*/  LDL.LU.64 R20, [R1+0x2820] ;  /* 0x0028200001147983 */ /* 0x000ea80000300a00 */
[----:B------:R-:W2:Y:S02]  /*17ec0*/  LDL.LU.64 R26, [R1+0x2818] ;  /* 0x00281800011a7983 */ /* 0x000ea40000300a00 */
[C---:B--2---:R-:W-:Y:S01]  /*17ed0*/  HMMA.16816.F32.BF16 R20, R16.reuse, R26, R20 ;  /* 0x0000001a1014723c */ /* 0x044fe20000041814 */
[----:B------:R-:W-:Y:S01]  /*17ee0*/  MOV R9, R26 ;  /* 0x0000001a00097202 */ /* 0x000fe20000000f00 */
[----:B------:R-:W-:Y:S11]  /*17ef0*/  IMAD.MOV.U32 R2, RZ, RZ, R27 ;  /* 0x000000ffff027224 */ /* 0x000ff600078e001b */
[----:B------:R-:W-:Y:S10]  /*17f00*/  @!UPT UIADD3 URZ, URZ, URZ, URZ ;  /* 0x0000003f3f3ff290 */ /* 0x000ff4000fffe03f */
[----:B------:R-:W-:Y:S04]  /*17f10*/  STL.64 [R1+0xa0], R20 ;  /* 0x0000a01401007387 */ /* 0x000fe80000100a00 */
[----:B------:R0:W-:Y:S04]  /*17f20*/  STL.64 [R1+0xa8], R22 ;  /* 0x0000a81601007387 */ /* 0x0001e80000100a00 */
[----:B0-----:R-:W2:Y:S04]  /*17f30*/  LDL.LU.64 R22, [R1+0x2810] ;  /* 0x0028100001167983 */ /* 0x001ea80000300a00 */
[----:B------:R-:W2:Y:S04]  /*17f40*/  LDL.LU.64 R20, [R1+0x2808] ;  /* 0x0028080001147983 */ /* 0x000ea80000300a00 */
[----:B------:R-:W2:Y:S02]  /*17f50*/  LDL.LU.64 R26, [R1+0x2800] ;  /* 0x00280000011a7983 */ /* 0x000ea40000300a00 */
[----:B--2---:R-:W-:Y:S02]  /*17f60*/  HMMA.16816.F32.BF16 R16, R16, R26, R20 ;  /* 0x0000001a1010723c */ /* 0x004fe40000041814 */
[----:B------:R-:W2:Y:S01]  /*17f70*/  LDL.LU.64 R22, [R1+0x27f8] ;  /* 0x0027f80001167983 */ /* 0x000ea20000300a00 */
[----:B------:R-:W-:-:S03]  /*17f80*/  MOV R5, R26 ;  /* 0x0000001a00057202 */ /* 0x000fc60000000f00 */
[----:B------:R-:W2:Y:S01]  /*17f90*/  LDL.LU.64 R20, [R1+0x27f0] ;  /* 0x0027f00001147983 */ /* 0x000ea20000300a00 */
[----:B------:R-:W-:Y:S11]  /*17fa0*/  MOV R8, R27 ;  /* 0x0000001b00087202 */ /* 0x000ff60000000f00 */
[----:B------:R-:W-:Y:S05]  /*17fb0*/  @!UPT UIADD3 URZ, URZ, URZ, URZ ;  /* 0x0000003f3f3ff290 */ /* 0x000fea000fffe03f */
[----:B------:R-:W-:Y:S04]  /*17fc0*/  STL.64 [R1+0x90], R16 ;  /* 0x0000901001007387 */ /* 0x000fe80000100a00 */
[----:B------:R0:W-:Y:S04]  /*17fd0*/  STL.64 [R1+0x98], R18 ;  /* 0x0000981201007387 */ /* 0x0001e80000100a00 */
[----:B------:R-:W2:Y:S04]  /*17fe0*/  LDL.LU.64 R26, [R1+0x27e8] ;  /* 0x0027e800011a7983 */ /* 0x000ea80000300a00 */
[----:B------:R-:W2:Y:S01]  /*17ff0*/  LDL.LU.64 R24, [R1+0x27e0] ;  /* 0x0027e00001187983 */ /* 0x000ea20000300a00 */
[----:B0-----:R-:W-:-:S02]  /*18000*/  IMAD.MOV.U32 R18, RZ, RZ, R12 ;  /* 0x000000ffff127224 */ /* 0x001fc400078e000c */
[----:B--2---:R-:W-:Y:S01]  /*18010*/  HMMA.16816.F32.BF16 R12, R24, R14, R20 ;  /* 0x0000000e180c723c */ /* 0x004fe20000041814 */
[----:B------:R-:W2:Y:S04]  /*18020*/  LDL.LU.64 R22, [R1+0x27d8] ;  /* 0x0027d80001167983 */ /* 0x000ea80000300a00 */
[----:B------:R-:W2:Y:S11]  /*18030*/  LDL.LU.64 R20, [R1+0x27d0] ;  /* 0x0027d00001147983 */ /* 0x000eb60000300a00 */
[----:B------:R-:W-:Y:S07]  /*18040*/  @!UPT UIADD3 URZ, URZ, URZ, URZ ;  /* 0x0000003f3f3ff290 */ /* 0x000fee000fffe03f */
[----:B------:R-:W-:Y:S04]  /*18050*/  STL.64 [R1+0x80], R12 ;  /* 0x0000800c01007387 */ /* 0x000fe80000100a00 */
[----:B------:R0:W-:Y:S04]  /*18060*/  STL.64 [R1+0x88], R14 ;  /* 0x0000880e01007387 */ /* 0x0001e80000100a00 */
[----:B0-----:R-:W3:Y:S04]  /*18070*/  LDL.LU.64 R14, [R1+0x27c8] ;  /* 0x0027c800010e7983 */ /* 0x001ee80000300a00 */
[----:B------:R-:W3:Y:S01]  /*18080*/  LDL.LU.64 R12, [R1+0x27c0] ;  /* 0x0027c000010c7983 */ /* 0x000ee20000300a00 */
[----:B------:R-:W-:Y:S01]  /*18090*/  MOV R19, R11 ;  /* 0x0000000b00137202 */ /* 0x000fe20000000f00 */
[----:B-----5:R-:W-:-:S05]  /*180a0*/  IMAD R28, R28, 0x210, RZ ;  /* 0x000002101c1c7824 */ /* 0x020fca00078e02ff */
[----:B------:R-:W-:-:S04]  /*180b0*/  LOP3.LUT R11, R28, 0x30, R29, 0x78, !PT ;  /* 0x000000301c0b7812 */ /* 0x000fc800078e781d */
[----:B------:R-:W-:Y:S01]  /*180c0*/  LOP3.LUT R11, R11, 0x40, RZ, 0x3c, !PT ;  /* 0x000000400b0b7812 */ /* 0x000fe200078e3cff */
[C---:B---3--:R-:W-:Y:S04]  /*180d0*/  HMMA.16816.F32.BF16 R12, R24.reuse, R18, R12 ;  /* 0x00000012180c723c */ /* 0x048fe8000004180c */
[----:B------:R-:W-:Y:S11]  /*180e0*/  LDSM.16.M88.4 R16, [R11+0x20100] ;  /* 0x020100000b10783b */ /* 0x000ff60000000200 */
[----:B------:R-:W-:Y:S08]  /*180f0*/  @!UPT UIADD3 URZ, URZ, URZ, URZ ;  /* 0x0000003f3f3ff290 */ /* 0x000ff0000fffe03f */
[----:B------:R-:W-:Y:S04]  /*18100*/  STL.64 [R1+0x70], R12 ;  /* 0x0000700c01007387 */ /* 0x000fe80000100a00 */
[----:B------:R2:W-:Y:S02]  /*18110*/  STL.64 [R1+0x78], R14 ;  /* 0x0000780e01007387 */ /* 0x0005e40000100a00 */
[----:B--2---:R-:W-:Y:S02]  /*18120*/  HMMA.16816.F32.BF16 R12, R24, R6, R20 ;  /* 0x00000006180c723c */ /* 0x004fe40000041814 */
[----:B------:R-:W0:Y:S04]  /*18130*/  LDSM.16.MT88.4 R20, [R0+0x14000] ;  /* 0x014000000014783b */ /* 0x000e280000004200 */
[----:B0-----:R-:W-:Y:S11]  /*18140*/  STL [R1+0x2720], R23 ;  /* 0x0027201701007387 */ /* 0x001ff60000100800 */
[----:B------:R-:W-:Y:S06]  /*18150*/  @!UPT UIADD3 URZ, URZ, URZ, URZ ;  /* 0x0000003f3f3ff290 */ /* 0x000fec000fffe03f */
[----:B------:R-:W-:Y:S04]  /*18160*/  STL.64 [R1+0x60], R12 ;  /* 0x0000600c01007387 */ /* 0x000fe80000100a00 */
[----:B------:R-:W-:Y:S04]  /*18170*/  STL.64 [R1+0x68], R14 ;  /* 0x0000680e01007387 */ /* 0x000fe80000100a00 */
[----:B------:R-:W0:Y:S04]  /*18180*/  LDSM.16.M88.4 R12, [R11+0x21100] ;  /* 0x021100000b0c783b */ /* 0x000e280000000200 */
[----:B------:R-:W-:Y:S04]  /*18190*/  STL.64 [R1+0x40], R16 ;  /* 0x0000401001007387 */ /* 0x000fe80000100a00 */
[----:B------:R-:W-:Y:S04]  /*181a0*/  STL.64 [R1+0x48], R18 ;  /* 0x0000481201007387 */ /* 0x000fe80000100a00 */
[----:B------:R-:W-:Y:S04]  /*181b0*/  LDSM.16.M88.4 R16, [R11+0x22100] ;  /* 0x022100000b10783b */ /* 0x000fe80000000200 */
[----:B0-----:R-:W-:Y:S04]  /*181c0*/  STL.64 [R1+0x30], R12 ;  /* 0x0000300c01007387 */ /* 0x001fe80000100a00 */
[----:B------:R-:W-:Y:S04]  /*181d0*/  STL.64 [R1+0x38], R14 ;  /* 0x0000380e01007387 */ /* 0x000fe80000100a00 */
[----:B------:R-:W0:Y:S04]  /*181e0*/  LDSM.16.M88.4 R12, [R11+0x23100] ;  /* 0x023100000b0c783b */ /* 0x000e280000000200 */
[----:B0-----:R-:W-:Y:S01]  /*181f0*/  STL [R1+0x14], R13 ;  /* 0x0000140d01007387 */ /* 0x001fe20000100800 */
[----:B------:R-:W-:-:S03]  /*18200*/  MOV R23, R12 ;  /* 0x0000000c00177202 */ /* 0x000fc60000000f00 */
[----:B------:R-:W-:Y:S04]  /*18210*/  STL.64 [R1+0x20], R16 ;  /* 0x0000201001007387 */ /* 0x000fe80000100a00 */
[----:B------:R-:W-:Y:S04]  /*18220*/  STL.64 [R1+0x28], R18 ;  /* 0x0000281201007387 */ /* 0x000fe80000100a00 */
[----:B------:R-:W-:Y:S04]  /*18230*/  STL.64 [R1+0x18], R14 ;  /* 0x0000180e01007387 */ /* 0x000fe80000100a00 */
[----:B------:R-:W0:Y:S04]  /*18240*/  LDSM.16.M88.4 R12, [R11+0x24100] ;  /* 0x024100000b0c783b */ /* 0x000e280000000200 */
[----:B------:R-:W1:Y:S04]  /*18250*/  LDSM.16.M88.4 R16, [R11+0x25100] ;  /* 0x025100000b10783b */ /* 0x000e680000000200 */
[----:B------:R2:W-:Y:S04]  /*18260*/  STL.64 [R1+0x2730], R22 ;  /* 0x0027301601007387 */ /* 0x0005e80000100a00 */
[----:B------:R-:W-:Y:S01]  /*18270*/  STL.64 [R1+0x2728], R20 ;  /* 0x0027281401007387 */ /* 0x000fe20000100a00 */
[----:B--2---:R-:W-:Y:S01]  /*18280*/  MOV R22, R5 ;  /* 0x0000000500167202 */ /* 0x004fe20000000f00 */
[----:B------:R-:W-:-:S02]  /*18290*/  IMAD.MOV.U32 R23, RZ, RZ, R8 ;  /* 0x000000ffff177224 */ /* 0x000fc400078e0008 */
[----:B0-----:R-:W-:Y:S04]  /*182a0*/  STL.64 [R1], R12 ;  /* 0x0000000c01007387 */ /* 0x001fe80000100a00 */
[----:B------:R-:W2:Y:S04]  /*182b0*/  LDL.LU R5, [R1+0x27b8] ;  /* 0x0027b80001057983 */ /* 0x000ea80000300800 */
[----:B------:R-:W3:Y:S04]  /*182c0*/  LDL.LU R8, [R1+0x27b4] ;  /* 0x0027b40001087983 */ /* 0x000ee80000300800 */
[----:B------:R0:W-:Y:S01]  /*182d0*/  STL.64 [R1+0x2740], R22 ;  /* 0x0027401601007387 */ /* 0x0001e20000100a00 */
[----:B------:R-:W-:Y:S01]  /*182e0*/  MOV R28, R15 ;  /* 0x0000000f001c7202 */ /* 0x000fe20000000f00 */
[----:B------:R-:W-:-:S02]  /*182f0*/  IMAD.MOV.U32 R29, RZ, RZ, R14 ;  /* 0x000000ffff1d7224 */ /* 0x000fc400078e000e */
[----:B------:R-:W4:Y:S01]  /*18300*/  LDSM.16.M88.4 R12, [R11+0x26100] ;  /* 0x026100000b0c783b */ /* 0x000f220000000200 */
[----:B0-----:R-:W-:Y:S02]  /*18310*/  MOV R22, R9 ;  /* 0x0000000900167202 */ /* 0x001fe40000000f00 */
[----:B------:R-:W-:Y:S01]  /*18320*/  MOV R23, R2 ;  /* 0x0000000200177202 */ /* 0x000fe20000000f00 */
[----:B------:R-:W5:Y:S04]  /*18330*/  LDL.LU R9, [R1+0x27b0] ;  /* 0x0027b00001097983 */ /* 0x000f680000300800 */
[----:B------:R-:W2:Y:S04]  /*18340*/  LDL.LU R2, [R1+0x27ac] ;  /* 0x0027ac0001027983 */ /* 0x000ea80000300800 */
[----:B------:R0:W-:Y:S02]  /*18350*/  STL.64 [R1+0x2758], R22 ;  /* 0x0027581601007387 */ /* 0x0001e40000100a00 */
[----:B0-----:R-:W-:Y:S01]  /*18360*/  IMAD.MOV.U32 R22, RZ, RZ, R3 ;  /* 0x000000ffff167224 */ /* 0x001fe200078e0003 */
[----:B------:R-:W-:Y:S01]  /*18370*/  MOV R23, R4 ;  /* 0x0000000400177202 */ /* 0x000fe20000000f00 */
[----:B------:R-:W2:Y:S04]  /*18380*/  LDL.LU R3, [R1+0x27a8] ;  /* 0x0027a80001037983 */ /* 0x000ea80000300800 */
[----:B------:R-:W2:Y:S04]  /*18390*/  LDL.LU R4, [R1+0x27a4] ;  /* 0x0027a40001047983 */ /* 0x000ea80000300800 */
[----:B------:R-:W-:Y:S04]  /*183a0*/  STL.64 [R1+0x2770], R22 ;  /* 0x0027701601007387 */ /* 0x000fe80000100a00 */
[----:B------:R-:W-:Y:S04]  /*183b0*/  STL [R1+0x2634], R28 ;  /* 0x0026341c01007387 */ /* 0x000fe80000100800 */
[----:B------:R-:W-:Y:S04]  /*183c0*/  STL [R1+0x2630], R29 ;  /* 0x0026301d01007387 */ /* 0x000fe80000100800 */
[----:B-1----:R-:W-:Y:S04]  /*183d0*/  STL [R1+0x2654], R18 ;  /* 0x0026541201007387 */ /* 0x002fe80000100800 */
[----:B------:R-:W-:Y:S04]  /*183e0*/  STL [R1+0x2650], R19 ;  /* 0x0026501301007387 */ /* 0x000fe80000100800 */
[----:B------:R0:W-:Y:S04]  /*183f0*/  STL.64 [R1+0x2700], R16 ;  /* 0x0027001001007387 */ /* 0x0001e80000100a00 */
[----:B0-----:R-:W2:Y:S04]  /*18400*/  LDL.LU.64 R16, [R1+0x20] ;  /* 0x0000200001107983 */ /* 0x001ea80000300a00 */
[----:B--2---:R-:W-:Y:S04]  /*18410*/  STL.64 [R1+0x2708], R16 ;  /* 0x0027081001007387 */ /* 0x004fe80000100a00 */
[----:B----4-:R-:W-:Y:S04]  /*18420*/  STL [R1+0x25ac], R14 ;  /* 0x0025ac0e01007387 */ /* 0x010fe80000100800 */
[----:B------:R-:W-:Y:S04]  /*18430*/  STL [R1+0x25a8], R15 ;  /* 0x0025a80f01007387 */ /* 0x000fe80000100800 */
[----:B------:R0:W-:Y:S04]  /*18440*/  STL.64 [R1+0x2738], R12 ;  /* 0x0027380c01007387 */ /* 0x0001e80000100a00 */
[----:B0-----:R-:W2:Y:S04]  /*18450*/  LDL.LU R12, [R1+0x120] ;  /* 0x00012000010c7983 */ /* 0x001ea80000300800 */
[----:B------:R-:W2:Y:S04]  /*18460*/  LDL.LU R13, [R1+0x124] ;  /* 0x00012400010d7983 */ /* 0x000ea80000300800 */
[----:B------:R-:W4:Y:S04]  /*18470*/  LDL.LU R14, [R1+0x128] ;  /* 0x00012800010e7983 */ /* 0x000f280000300800 */
[----:B------:R-:W4:Y:S01]  /*18480*/  LDL.LU R15, [R1+0x12c] ;  /* 0x00012c00010f7983 */ /* 0x000f220000300800 */
[----:B------:R-:W-:Y:S01]  /*18490*/  MOV R22, R5 ;  /* 0x0000000500167202 */ /* 0x000fe20000000f00 */
[----:B------:R-:W-:-:S02]  /*184a0*/  IMAD.MOV.U32 R23, RZ, RZ, R10 ;  /* 0x000000ffff177224 */ /* 0x000fc400078e000a */
[----:B------:R-:W2:Y:S04]  /*184b0*/  LDL.LU R5, [R1+0x27a0] ;  /* 0x0027a00001057983 */ /* 0x000ea80000300800 */
[----:B------:R-:W-:Y:S04]  /*184c0*/  STL.64 [R1+0x2788], R22 ;  /* 0x0027881601007387 */ /* 0x000fe80000100a00 */
[----:B----4-:R-:W-:Y:S04]  /*184d0*/  STL.64 [R1+0x2750], R14 ;  /* 0x0027500e01007387 */ /* 0x010fe80000100a00 */
[----:B--2---:R0:W-:Y:S04]  /*184e0*/  STL.64 [R1+0x2748], R12 ;  /* 0x0027480c01007387 */ /* 0x0041e80000100a00 */
[----:B0-----:R-:W2:Y:S04]  /*184f0*/  LDL.LU R12, [R1+0x130] ;  /* 0x00013000010c7983 */ /* 0x001ea80000300800 */
[----:B------:R-:W2:Y:S04]  /*18500*/  LDL.LU R13, [R1+0x134] ;  /* 0x00013400010d7983 */ /* 0x000ea80000300800 */
[----:B------:R-:W4:Y:S04]  /*18510*/  LDL.LU R14, [R1+0x138] ;  /* 0x00013800010e7983 */ /* 0x000f280000300800 */
[----:B------:R-:W4:Y:S04]  /*18520*/  LDL.LU R15, [R1+0x13c] ;  /* 0x00013c00010f7983 */ /* 0x000f280000300800 */
        /* <DEDUP_REMOVED lines=11> */
[----:B------:R-:W4:Y:S01]  /*185e0*/  LDL.LU R15, [R1+0x17c] ;  /* 0x00017c00010f7983 */ /* 0x000f220000300800 */
[----:B-----5:R-:W-:-:S02]  /*185f0*/  MOV R22, R9 ;  /* 0x0000000900167202 */ /* 0x020fc40000000f00 */
[----:B---3--:R-:W-:Y:S02]  /*18600*/  MOV R23, R8 ;  /* 0x0000000800177202 */ /* 0x008fe40000000f00 */
[----:B------:R-:W0:Y:S01]  /*18610*/  LDSM.16.M88.4 R8, [R11+0x27100] ;  /* 0x027100000b08783b */ /* 0x000e220000000200 */
[----:B------:R-:W-:Y:S01]  /*18620*/  IMAD.MOV.U32 R18, RZ, RZ, R5 ;  /* 0x000000ffff127224 */ /* 0x000fe200078e0005 */
[----:B------:R-:W-:Y:S02]  /*18630*/  MOV R19, R4 ;  /* 0x0000000400137202 */ /* 0x000fe40000000f00 */
[----:B------:R-:W1:Y:S04]  /*18640*/  LDSM.16.MT88.4 R4, [R0+0x14100] ;  /* 0x014100000004783b */ /* 0x000e680000004200 */
[----:B----4-:R-:W-:Y:S04]  /*18650*/  STL.64 [R1+0x2798], R14 ;  /* 0x0027980e01007387 */ /* 0x010fe80000100a00 */
[----:B--2---:R2:W-:Y:S04]  /*18660*/  STL.64 [R1+0x2790], R12 ;  /* 0x0027900c01007387 */ /* 0x0045e80000100a00 */
[----:B--2---:R-:W2:Y:S04]  /*18670*/  LDL.LU R12, [R1+0x180] ;  /* 0x00018000010c7983 */ /* 0x004ea80000300800 */
[----:B------:R-:W2:Y:S04]  /*18680*/  LDL.LU R13, [R1+0x184] ;  /* 0x00018400010d7983 */ /* 0x000ea80000300800 */
[----:B------:R-:W2:Y:S04]  /*18690*/  LDL.LU R14, [R1+0x188] ;  /* 0x00018800010e7983 */ /* 0x000ea80000300800 */
[----:B------:R-:W2:Y:S04]  /*186a0*/  LDL.LU R15, [R1+0x18c] ;  /* 0x00018c00010f7983 */ /* 0x000ea80000300800 */
[----:B------:R-:W3:Y:S01]  /*186b0*/  LDL.LU.64 R16, [R1+0x30] ;  /* 0x0000300001107983 */ /* 0x000ee20000300a00 */
[C---:B--2---:R-:W-:Y:S03]  /*186c0*/  HMMA.16816.F32.BF16 R20, R24.reuse, R22, R12 ;  /* 0x000000161814723c */ /* 0x044fe6000004180c */
[----:B---3--:R2:W-:Y:S04]  /*186d0*/  STL.64 [R1+0x2710], R16 ;  /* 0x0027101001007387 */ /* 0x0085e80000100a00 */
[----:B--2---:R-:W2:Y:S04]  /*186e0*/  LDL.LU R16, [R1+0x110] ;  /* 0x0001100001107983 */ /* 0x004ea80000300800 */
[----:B------:R-:W2:Y:S04]  /*186f0*/  LDL.LU R17, [R1+0x114] ;  /* 0x0001140001117983 */ /* 0x000ea80000300800 */
[----:B0-----:R-:W-:Y:S04]  /*18700*/  STL [R1+0x263c], R10 ;  /* 0x00263c0a01007387 */ /* 0x001fe80000100800 */
[----:B------:R-:W-:Y:S04]  /*18710*/  STL [R1+0x2638], R11 ;  /* 0x0026380b01007387 */ /* 0x000fe80000100800 */
[----:B------:R0:W-:Y:S04]  /*18720*/  STL.64 [R1+0x2718], R8 ;  /* 0x0027180801007387 */ /* 0x0001e80000100a00 */
[----:B0-----:R-:W3:Y:S04]  /*18730*/  LDL.LU.64 R8, [R1+0x40] ;  /* 0x0000400001087983 */ /* 0x001ee80000300a00 */
[----:B-1----:R-:W-:Y:S04]  /*18740*/  STL.64 [R1+0x26b8], R6 ;  /* 0x0026b80601007387 */ /* 0x002fe80000100a00 */
[----:B------:R0:W-:Y:S04]  /*18750*/  STL.64 [R1+0x26b0], R4 ;  /* 0x0026b00401007387 */ /* 0x0001e80000100a00 */
[----:B0-----:R-:W4:Y:S04]  /*18760*/  LDL.LU R4, [R1+0x100] ;  /* 0x0001000001047983 */ /* 0x001f280000300800 */
[----:B------:R-:W4:Y:S04]  /*18770*/  LDL.LU R5, [R1+0x104] ;  /* 0x0001040001057983 */ /* 0x000f280000300800 */
[----:B------:R-:W5:Y:S04]  /*18780*/  LDL.LU.64 R14, [R1+0x2798] ;  /* 0x00279800010e7983 */ /* 0x000f680000300a00 */
[----:B------:R-:W5:Y:S04]  /*18790*/  LDL.LU.64 R12, [R1+0x2790] ;  /* 0x00279000010c7983 */ /* 0x000f680000300a00 */
[----:B------:R-:W-:Y:S04]  /*187a0*/  STL.64 [R1+0x50], R20 ;  /* 0x0000501401007387 */ /* 0x000fe80000100a00 */
[----:B------:R0:W-:Y:S04]  /*187b0*/  STL.64 [R1+0x58], R22 ;  /* 0x0000581601007387 */ /* 0x0001e80000100a00 */
[----:B0-----:R-:W5:Y:S02]  /*187c0*/  LDL.LU.64 R22, [R1+0x2788] ;  /* 0x0027880001167983 */ /* 0x001f640000300a00 */
[C---:B-----5:R-:W-:Y:S02]  /*187d0*/  HMMA.16816.F32.BF16 R20, R24.reuse, R22, R12 ;  /* 0x000000161814723c */ /* 0x060fe4000004180c */
[----:B------:R-:W5:Y:S04]  /*187e0*/  LDL.LU.64 R14, [R1+0x2780] ;  /* 0x00278000010e7983 */ /* 0x000f680000300a00 */
[----:B------:R-:W5:Y:S11]  /*187f0*/  LDL.LU.64 R12, [R1+0x2778] ;  /* 0x00277800010c7983 */ /* 0x000f760000300a00 */
[----:B------:R-:W-:Y:S06]  /*18800*/  @!UPT UIADD3 URZ, URZ, URZ, URZ ;  /* 0x0000003f3f3ff290 */ /* 0x000fec000fffe03f */
        /* <DEDUP_REMOVED lines=9> */
[----:B0-----:R-:W5:Y:S01]  /*188a0*/  LDL.LU.64 R22, [R1+0x2758] ;  /* 0x0027580001167983 */ /* 0x001f620000300a00 */
[----:B------:R-:W-:Y:S01]  /*188b0*/  MOV R6, R3 ;  /* 0x0000000300067202 */ /* 0x000fe20000000f00 */
[----:B------:R-:W-:Y:S01]  /*188c0*/  IMAD.MOV.U32 R7, RZ, RZ, R2 ;  /* 0x000000ffff077224 */ /* 0x000fe200078e0002 */
[C---:B-----5:R-:W-:Y:S01]  /*188d0*/  HMMA.16816.F32.BF16 R20, R24.reuse, R22, R12 ;  /* 0x000000161814723c */ /* 0x060fe2000004180c */
[----:B------:R-:W5:Y:S04]  /*188e0*/  LDL.LU.64 R14, [R1+0x2750] ;  /* 0x00275000010e7983 */ /* 0x000f680000300a00 */
[----:B------:R-:W5:Y:S11]  /*188f0*/  LDL.LU.64 R12, [R1+0x2748] ;  /* 0x00274800010c7983 */ /* 0x000f760000300a00 */
[----:B------:R-:W-:Y:S07]  /*18900*/  @!UPT UIADD3 URZ, URZ, URZ, URZ ;  /* 0x0000003f3f3ff290 */ /* 0x000fee000fffe03f */
[----:B------:R0:W-:Y:S01]  /*18910*/  STL.64 [R1+0x170], R20 ;  /* 0x0001701401007387 */ /* 0x0001e20000100a00 */
[----:B------:R-:W-:Y:S02]  /*18920*/  MOV R3, R22 ;  /* 0x0000001600037202 */ /* 0x000fe40000000f00 */
[----:B------:R-:W-:Y:S02]  /*18930*/  MOV R2, R23 ;  /* 0x0000001700027202 */ /* 0x000fe40000000f00 */
[----:B------:R-:W5:Y:S02]  /*18940*/  LDL.LU.64 R22, [R1+0x2740] ;  /* 0x0027400001167983 */ /* 0x000f640000300a00 */
[----:B-----5:R-:W-:Y:S02]  /*18950*/  HMMA.16816.F32.BF16 R24, R24, R22, R12 ;  /* 0x000000161818723c */ /* 0x020fe4000004180c */
[----:B------:R-:W5:Y:S04]  /*18960*/  LDL.LU.64 R12, [R1+0x2738] ;  /* 0x00273800010c7983 */ /* 0x000f680000300a00 */
[----:B------:R-:W2:Y:S04]  /*18970*/  LDL.LU.64 R22, [R1+0x2730] ;  /* 0x0027300001167983 */ /* 0x000ea80000300a00 */
[----:B0-----:R-:W3:Y:S11]  /*18980*/  LDL.LU.64 R20, [R1+0x2728] ;  /* 0x0027280001147983 */ /* 0x001ef60000300a00 */
[----:B------:R-:W-:Y:S02]  /*18990*/  @!UPT UIADD3 URZ, URZ, URZ, URZ ;  /* 0x0000003f3f3ff290 */ /* 0x000fe4000fffe03f */
[----:B------:R2:W-:Y:S04]  /*189a0*/  STL.64 [R1+0x150], R24 ;  /* 0x0001501801007387 */ /* 0x0005e80000100a00 */
[----:B------:R-:W-:Y:S01]  /*189b0*/  STL.64 [R1+0x158], R26 ;  /* 0x0001581a01007387 */ /* 0x000fe20000100a00 */
[----:B--2---:R-:W-:-:S03]  /*189c0*/  IMAD.MOV.U32 R24, RZ, RZ, R23 ;  /* 0x000000ffff187224 */ /* 0x004fc600078e0017 */
[----:B------:R-:W2:Y:S04]  /*189d0*/  LDL.LU R23, [R1+0x2720] ;  /* 0x0027200001177983 */ /* 0x000ea80000300800 */
[----:B------:R-:W4:Y:S01]  /*189e0*/  LDL.LU R25, [R1+0x14] ;  /* 0x0000140001197983 */ /* 0x000f220000300800 */
[----:B---3--:R-:W-:Y:S02]  /*189f0*/  MOV R15, R8 ;  /* 0x00000008000f7202 */ /* 0x008fe40000000f00 */
[----:B------:R-:W-:Y:S01]  /*18a00*/  MOV R14, R9 ;  /* 0x00000009000e7202 */ /* 0x000fe20000000f00 */
[----:B--2---:R-:W-:Y:S01]  /*18a10*/  HMMA.16816.F32.BF16 R16, R20, R8, R16 ;  /* 0x000000081410723c */ /* 0x004fe20000041810 */
[----:B----4-:R0:W-:Y:S04]  /*18a20*/  STL.64 [R1+0x26f8], R24 ;  /* 0x0026f81801007387 */ /* 0x0101e80000100a00 */
[----:B0-----:R-:W2:Y:S04]  /*18a30*/  LDL.LU R24, [R1+0xf0] ;  /* 0x0000f00001187983 */ /* 0x001ea80000300800 */
[----:B------:R-:W2:Y:S04]  /*18a40*/  LDL.LU R25, [R1+0xf4] ;  /* 0x0000f40001197983 */ /* 0x000ea80000300800 */
[----:B------:R-:W2:Y:S04]  /*18a50*/  LDL.LU R26, [R1+0xf8] ;  /* 0x0000f800011a7983 */ /* 0x000ea80000300800 */
[----:B------:R-:W2:Y:S04]  /*18a60*/  LDL.LU R27, [R1+0xfc] ;  /* 0x0000fc00011b7983 */ /* 0x000ea80000300800 */
[----:B------:R-:W3:Y:S04]  /*18a70*/  LDL.LU.64 R8, [R1+0x2718] ;  /* 0x0027180001087983 */ /* 0x000ee80000300a00 */
[----:B------:R0:W-:Y:S04]  /*18a80*/  STL.64 [R1+0x140], R16 ;  /* 0x0001401001007387 */ /* 0x0001e80000100a00 */
[----:B0-----:R-:W4:Y:S01]  /*18a90*/  LDL.LU.64 R16, [R1+0x2710] ;  /* 0x0027100001107983 */ /* 0x001f220000300a00 */
[----:B------:R-:W-:Y:S01]  /*18aa0*/  IMAD.MOV.U32 R10, RZ, RZ, R18 ;  /* 0x000000ffff0a7224 */ /* 0x000fe200078e0012 */
[----:B------:R-:W-:-:S05]  /*18ab0*/  MOV R11, R19 ;  /* 0x00000013000b7202 */ /* 0x000fca0000000f00 */
[----:B------:R-:W-:Y:S01]  /*18ac0*/  STL.64 [R1+0x26c8], R10 ;  /* 0x0026c80a01007387 */ /* 0x000fe20000100a00 */
[----:B----4-:R-:W-:Y:S03]  /*18ad0*/  HMMA.16816.F32.BF16 R4, R20, R16, R4 ;  /* 0x000000101404723c */ /* 0x010fe60000041804 */
[----:B---3--:R0:W-:Y:S04]  /*18ae0*/  STL.64 [R1+0x26c0], R8 ;  /* 0x0026c00801007387 */ /* 0x0081e80000100a00 */
[----:B0-----:R-:W3:Y:S04]  /*18af0*/  LDL.LU R8, [R1+0xe0] ;  /* 0x0000e00001087983 */ /* 0x001ee80000300800 */
[----:B------:R-:W3:Y:S04]  /*18b00*/  LDL.LU R9, [R1+0xe4] ;  /* 0x0000e40001097983 */ /* 0x000ee80000300800 */
[----:B------:R-:W3:Y:S04]  /*18b10*/  LDL.LU R10, [R1+0xe8] ;  /* 0x0000e800010a7983 */ /* 0x000ee80000300800 */
[----:B------:R-:W3:Y:S04]  /*18b20*/  LDL.LU R11, [R1+0xec] ;  /* 0x0000ec00010b7983 */ /* 0x000ee80000300800 */
[----:B------:R0:W-:Y:S04]  /*18b30*/  STL.64 [R1+0x130], R4 ;  /* 0x0001300401007387 */ /* 0x0001e80000100a00 */
[----:B------:R1:W-:Y:S01]  /*18b40*/  STL.64 [R1+0x138], R6 ;  /* 0x0001380601007387 */ /* 0x0003e20000100a00 */
[----:B0-----:R-:W-:Y:S01]  /*18b50*/  MOV R5, R16 ;  /* 0x0000001000057202 */ /* 0x001fe20000000f00 */
[----:B------:R-:W-:-:S02]  /*18b60*/  IMAD.MOV.U32 R4, RZ, RZ, R17 ;  /* 0x000000ffff047224 */ /* 0x000fc400078e0011 */
[----:B------:R-:W2:Y:S02]  /*18b70*/  LDL.LU.64 R16, [R1+0x2708] ;  /* 0x0027080001107983 */ /* 0x000ea40000300a00 */
[----:B--2---:R-:W-:Y:S01]  /*18b80*/  HMMA.16816.F32.BF16 R24, R20, R16, R24 ;  /* 0x000000101418723c */ /* 0x004fe20000041818 */
[----:B-1----:R-:W-:Y:S02]  /*18b90*/  MOV R7, R16 ;  /* 0x0000001000077202 */ /* 0x002fe40000000f00 */
[----:B------:R-:W-:Y:S02]  /*18ba0*/  MOV R6, R17 ;  /* 0x0000001100067202 */ /* 0x000fe40000000f00 */
[----:B------:R-:W2:Y:S11]  /*18bb0*/  LDL.LU.64 R16, [R1+0x2700] ;  /* 0x0027000001107983 */ /* 0x000eb60000300a00 */
[----:B------:R-:W-:Y:S07]  /*18bc0*/  @!UPT UIADD3 URZ, URZ, URZ, URZ ;  /* 0x0000003f3f3ff290 */ /* 0x000fee000fffe03f */
[----:B------:R0:W-:Y:S04]  /*18bd0*/  STL.64 [R1+0x120], R24 ;  /* 0x0001201801007387 */ /* 0x0001e80000100a00 */
[----:B0-----:R-:W3:Y:S01]  /*18be0*/  LDL.LU.64 R24, [R1+0x26f8] ;  /* 0x0026f80001187983 */ /* 0x001ee20000300a00 */
[----:B------:R-:W-:Y:S01]  /*18bf0*/  MOV R19, R27 ;  /* 0x0000001b00137202 */ /* 0x000fe20000000f00 */
[----:B------:R-:W-:-:S04]  /*18c00*/  IMAD.MOV.U32 R18, RZ, RZ, R26 ;  /* 0x000000ffff127224 */ /* 0x000fc800078e001a */
[----:B------:R-:W-:Y:S04]  /*18c10*/  STL [R1+0x265c], R19 ;  /* 0x00265c1301007387 */ /* 0x000fe80000100800 */
[----:B------:R-:W-:Y:S04]  /*18c20*/  STL [R1+0x2658], R18 ;  /* 0x0026581201007387 */ /* 0x000fe80000100800 */
[----:B--2---:R0:W-:Y:S04]  /*18c30*/  STL.64 [R1+0x26f0], R16 ;  /* 0x0026f01001007387 */ /* 0x0041e80000100a00 */
[----:B0-----:R-:W2:Y:S01]  /*18c40*/  LDL.LU.64 R16, [R1] ;  /* 0x0000000001107983 */ /* 0x001ea20000300a00 */
[----:B---3--:R-:W-:Y:S11]  /*18c50*/  HMMA.16816.F32.BF16 R8, R20, R24, R8 ;  /* 0x000000181408723c */ /* 0x008ff60000041808 */
[----:B------:R-:W-:Y:S11]  /*18c60*/  @!UPT UIADD3 URZ, URZ, URZ, URZ ;  /* 0x0000003f3f3ff290 */ /* 0x000ff6000fffe03f */
[----:B------:R-:W-:Y:S01]  /*18c70*/  @!UPT UIADD3 URZ, URZ, URZ, URZ ;  /* 0x0000003f3f3ff290 */ /* 0x000fe2000fffe03f */
[----:B------:R-:W-:Y:S04]  /*18c80*/  STL.64 [R1+0x110], R8 ;  /* 0x0001100801007387 */ /* 0x000fe80000100a00 */
[----:B------:R0:W-:Y:S02]  /*18c90*/  STL.64 [R1+0x2668], R24 ;  /* 0x0026681801007387 */ /* 0x0001e40000100a00 */
[----:B0-----:R-:W-:Y:S02]  /*18ca0*/  MOV R24, R7 ;  /* 0x0000000700187202 */ /* 0x001fe40000000f00 */
[----:B------:R-:W-:-:S05]  /*18cb0*/  MOV R25, R6 ;  /* 0x0000000600197202 */ /* 0x000fca0000000f00 */
[----:B------:R0:W-:Y:S02]  /*18cc0*/  STL.64 [R1+0x2680], R24 ;  /* 0x0026801801007387 */ /* 0x0001e40000100a00 */
[----:B0-----:R-:W-:Y:S01]  /*18cd0*/  MOV R25, R4 ;  /* 0x0000000400197202 */ /* 0x001fe20000000f00 */
[----:B------:R-:W-:Y:S01]  /*18ce0*/  IMAD.MOV.U32 R24, RZ, RZ, R5 ;  /* 0x000000ffff187224 */ /* 0x000fe200078e0005 */
[----:B------:R-:W3:Y:S04]  /*18cf0*/  LDL.LU R4, [R1+0x90] ;  /* 0x0000900001047983 */ /* 0x000ee80000300800 */
[----:B------:R-:W3:Y:S04]  /*18d00*/  LDL.LU R5, [R1+0x94] ;  /* 0x0000940001057983 */ /* 0x000ee80000300800 */
[----:B------:R-:W4:Y:S04]  /*18d10*/  LDL.LU R6, [R1+0x98] ;  /* 0x0000980001067983 */ /* 0x000f280000300800 */
[----:B------:R-:W4:Y:S04]  /*18d20*/  LDL.LU R7, [R1+0x9c] ;  /* 0x00009c0001077983 */ /* 0x000f280000300800 */
[----:B----4-:R-:W-:Y:S04]  /*18d30*/  STL.64 [R1+0x26d8], R6 ;  /* 0x0026d80601007387 */ /* 0x010fe80000100a00 */
[----:B---3--:R0:W-:Y:S04]  /*18d40*/  STL.64 [R1+0x26d0], R4 ;  /* 0x0026d00401007387 */ /* 0x0081e80000100a00 */
[----:B0-----:R-:W3:Y:S04]  /*18d50*/  LDL.LU R4, [R1+0xc0] ;  /* 0x0000c00001047983 */ /* 0x001ee80000300800 */
[----:B------:R-:W3:Y:S04]  /*18d60*/  LDL.LU R5, [R1+0xc4] ;  /* 0x0000c40001057983 */ /* 0x000ee80000300800 */
[----:B------:R-:W4:Y:S04]  /*18d70*/  LDL.LU R6, [R1+0xc8] ;  /* 0x0000c80001067983 */ /* 0x000f280000300800 */
[----:B------:R-:W4:Y:S04]  /*18d80*/  LDL.LU R7, [R1+0xcc] ;  /* 0x0000cc0001077983 */ /* 0x000f280000300800 */
[----:B----4-:R-:W-:Y:S04]  /*18d90*/  STL.64 [R1+0x26e8], R6 ;  /* 0x0026e80601007387 */ /* 0x010fe80000100a00 */
[----:B---3--:R0:W-:Y:S04]  /*18da0*/  STL.64 [R1+0x26e0], R4 ;  /* 0x0026e00401007387 */ /* 0x0081e80000100a00 */
[----:B0-----:R-:W3:Y:S04]  /*18db0*/  LDL.LU R4, [R1+0xd0] ;  /* 0x0000d00001047983 */ /* 0x001ee80000300800 */
[----:B------:R-:W3:Y:S04]  /*18dc0*/  LDL.LU R5, [R1+0xd4] ;  /* 0x0000d40001057983 */ /* 0x000ee80000300800 */
[----:B------:R-:W3:Y:S04]  /*18dd0*/  LDL.LU R6, [R1+0xd8] ;  /* 0x0000d80001067983 */ /* 0x000ee80000300800 */
[----:B------:R-:W3:Y:S01]  /*18de0*/  LDL.LU R7, [R1+0xdc] ;  /* 0x0000dc0001077983 */ /* 0x000ee20000300800 */
[----:B------:R-:W-:Y:S01]  /*18df0*/  IMAD.MOV.U32 R29, RZ, RZ, R11 ;  /* 0x000000ffff1d7224 */ /* 0x000fe200078e000b */
[----:B------:R-:W-:-:S02]  /*18e00*/  MOV R28, R10 ;  /* 0x0000000a001c7202 */ /* 0x000fc40000000f00 */
[----:B------:R-:W5:Y:S04]  /*18e10*/  LDL.LU R8, [R1+0xa0] ;  /* 0x0000a00001087983 */ /* 0x000f680000300800 */
[----:B------:R-:W5:Y:S04]  /*18e20*/  LDL.LU R9, [R1+0xa4] ;  /* 0x0000a40001097983 */ /* 0x000f680000300800 */
[----:B------:R-:W5:Y:S04]  /*18e30*/  LDL.LU R10, [R1+0xa8] ;  /* 0x0000a800010a7983 */ /* 0x000f680000300800 */
[----:B------:R-:W5:Y:S04]  /*18e40*/  LDL.LU R11, [R1+0xac] ;  /* 0x0000ac00010b7983 */ /* 0x000f680000300800 */
[----:B------:R0:W-:Y:S04]  /*18e50*/  STL.64 [R1+0x2698], R24 ;  /* 0x0026981801007387 */ /* 0x0001e80000100a00 */
[----:B------:R-:W-:Y:S04]  /*18e60*/  STL [R1+0x2664], R29 ;  /* 0x0026641d01007387 */ /* 0x000fe80000100800 */
[----:B------:R-:W-:Y:S01]  /*18e70*/  STL [R1+0x2660], R28 ;  /* 0x0026601c01007387 */ /* 0x000fe20000100800 */
[----:B0-----:R-:W-:Y:S01]  /*18e80*/  MOV R24, R15 ;  /* 0x0000000f00187202 */ /* 0x001fe20000000f00 */
[----:B------:R-:W-:Y:S01]  /*18e90*/  IMAD.MOV.U32 R25, RZ, RZ, R14 ;  /* 0x000000ffff197224 */ /* 0x000fe200078e000e */
[----:B--2---:R-:W-:-:S02]  /*18ea0*/  MOV R15, R16 ;  /* 0x00000010000f7202 */ /* 0x004fc40000000f00 */
[----:B------:R-:W-:Y:S01]  /*18eb0*/  MOV R14, R17 ;  /* 0x00000011000e7202 */ /* 0x000fe20000000f00 */
[C---:B---3--:R-:W-:Y:S01]  /*18ec0*/  HMMA.16816.F32.BF16 R4, R20.reuse, R16, R4 ;  /* 0x000000101404723c */ /* 0x048fe20000041804 */
[----:B------:R-:W2:Y:S11]  /*18ed0*/  LDL.LU.64 R16, [R1+0x26f0] ;  /* 0x0026f00001107983 */ /* 0x000eb60000300a00 */
[----:B------:R-:W-:Y:S11]  /*18ee0*/  @!UPT UIADD3 URZ, URZ, URZ, URZ ;  /* 0x0000003f3f3ff290 */ /* 0x000ff6000fffe03f */
[----:B------:R0:W-:Y:S01]  /*18ef0*/  STL.64 [R1+0x100], R4 ;  /* 0x0001000401007387 */ /* 0x0001e20000100a00 */
[----:B------:R-:W-:Y:S01]  /*18f00*/  IMAD.MOV.U32 R19, RZ, RZ, R6 ;  /* 0x000000ffff137224 */ /* 0x000fe200078e0006 */
[----:B------:R-:W-:Y:S02]  /*18f10*/  MOV R18, R7 ;  /* 0x0000000700127202 */ /* 0x000fe40000000f00 */
[----:B------:R-:W2:Y:S04]  /*18f20*/  LDL.LU.64 R6, [R1+0x26e8] ;  /* 0x0026e80001067983 */ /* 0x000ea80000300a00 */
[----:B0-----:R-:W2:Y:S02]  /*18f30*/  LDL.LU.64 R4, [R1+0x26e0] ;  /* 0x0026e00001047983 */ /* 0x001ea40000300a00 */
[C---:B--2---:R-:W-:Y:S11]  /*18f40*/  HMMA.16816.F32.BF16 R4, R20.reuse, R16, R4 ;  /* 0x000000101404723c */ /* 0x044ff60000041804 */
[----:B------:R-:W-:Y:S11]  /*18f50*/  @!UPT UIADD3 URZ, URZ, URZ, URZ ;  /* 0x0000003f3f3ff290 */ /* 0x000ff6000fffe03f */
[----:B------:R-:W-:Y:S01]  /*18f60*/  @!UPT UIADD3 URZ, URZ, URZ, URZ ;  /* 0x0000003f3f3ff290 */ /* 0x000fe2000fffe03f */
[----:B------:R0:W-:Y:S01]  /*18f70*/  STL.64 [R1+0xf0], R4 ;  /* 0x0000f00401007387 */ /* 0x0001e20000100a00 */
[----:B------:R-:W-:Y:S01]  /*18f80*/  MOV R29, R6 ;  /* 0x00000006001d7202 */ /* 0x000fe20000000f00 */
[----:B------:R-:W-:Y:S02]  /*18f90*/  IMAD.MOV.U32 R28, RZ, RZ, R7 ;  /* 0x000000ffff1c7224 */ /* 0x000fe400078e0007 */
[----:B------:R-:W2:Y:S04]  /*18fa0*/  LDL.LU.64 R6, [R1+0x26d8] ;  /* 0x0026d80001067983 */ /* 0x000ea80000300a00 */
[----:B0-----:R-:W2:Y:S04]  /*18fb0*/  LDL.LU.64 R4, [R1+0x26d0] ;  /* 0x0026d00001047983 */ /* 0x001ea80000300a00 */
[----:B------:R-:W-:Y:S04]  /*18fc0*/  STL.64 [R1+0x2678], R18 ;  /* 0x0026781201007387 */ /* 0x000fe80000100a00 */
[----:B------:R0:W-:Y:S04]  /*18fd0*/  STL.64 [R1+0x2670], R16 ;  /* 0x0026701001007387 */ /* 0x0001e80000100a00 */
[----:B0-----:R-:W3:Y:S04]  /*18fe0*/  LDL.LU R16, [R1+0x60] ;  /* 0x0000600001107983 */ /* 0x001ee80000300800 */
[----:B------:R-:W3:Y:S04]  /*18ff0*/  LDL.LU R17, [R1+0x64] ;  /* 0x0000640001117983 */ /* 0x000ee80000300800 */
[----:B------:R-:W4:Y:S04]  /*19000*/  LDL.LU R18, [R1+0x68] ;  /* 0x0000680001127983 */ /* 0x000f280000300800 */
[----:B------:R-:W4:Y:S01]  /*19010*/  LDL.LU R19, [R1+0x6c] ;  /* 0x00006c0001137983 */ /* 0x000f220000300800 */
[C---:B-----5:R-:W-:Y:S03]  /*19020*/  HMMA.16816.F32.BF16 R8, R20.reuse, R12, R8 ;  /* 0x0000000c1408723c */ /* 0x060fe60000041808 */
        /* <DEDUP_REMOVED lines=11> */
[----:B------:R-:W3:Y:S04]  /*190e0*/  LDL.LU R19, [R1+0x8c] ;  /* 0x00008c0001137983 */ /* 0x000ee80000300800 */
[----:B------:R-:W-:Y:S04]  /*190f0*/  STL.64 [R1+0xe0], R8 ;  /* 0x0000e00801007387 */ /* 0x000fe80000100a00 */
[----:B------:R0:W-:Y:S04]  /*19100*/  STL.64 [R1+0xe8], R10 ;  /* 0x0000e80a01007387 */ /* 0x0001e80000100a00 */
[----:B0-----:R-:W4:Y:S04]  /*19110*/  LDL.LU.64 R10, [R1+0x26c8] ;  /* 0x0026c800010a7983 */ /* 0x001f280000300a00 */
[----:B------:R-:W2:Y:S02]  /*19120*/  LDL.LU.64 R8, [R1+0x26c0] ;  /* 0x0026c00001087983 */ /* 0x000ea40000300a00 */
[----:B--2---:R-:W-:Y:S02]  /*19130*/  HMMA.16816.F32.BF16 R20, R20, R8, R4 ;  /* 0x000000081414723c */ /* 0x004fe40000041804 */
[----:B------:R-:W3:Y:S04]  /*19140*/  LDL.LU.64 R6, [R1+0x26b8] ;  /* 0x0026b80001067983 */ /* 0x000ee80000300a00 */
[----:B------:R-:W3:Y:S11]  /*19150*/  LDL.LU.64 R4, [R1+0x26b0] ;  /* 0x0026b00001047983 */ /* 0x000ef60000300a00 */
[----:B------:R-:W-:Y:S06]  /*19160*/  @!UPT UIADD3 URZ, URZ, URZ, URZ ;  /* 0x0000003f3f3ff290 */ /* 0x000fec000fffe03f */
[----:B------:R0:W-:Y:S04]  /*19170*/  STL.64 [R1+0xd0], R20 ;  /* 0x0000d01401007387 */ /* 0x0001e80000100a00 */
[----:B------:R1:W-:Y:S04]  /*19180*/  STL.64 [R1+0xd8], R22 ;  /* 0x0000d81601007387 */ /* 0x0003e80000100a00 */
[----:B0-----:R-:W2:Y:S04]  /*19190*/  LDL.LU R20, [R1+0x50] ;  /* 0x0000500001147983 */ /* 0x001ea80000300800 */
[----:B------:R-:W2:Y:S04]  /*191a0*/  LDL.LU R21, [R1+0x54] ;  /* 0x0000540001157983 */ /* 0x000ea80000300800 */
[----:B-1----:R-:W2:Y:S04]  /*191b0*/  LDL.LU R22, [R1+0x58] ;  /* 0x0000580001167983 */ /* 0x002ea80000300800 */
[----:B------:R-:W2:Y:S04]  /*191c0*/  LDL.LU R23, [R1+0x5c] ;  /* 0x00005c0001177983 */ /* 0x000ea80000300800 */
[----:B----4-:R-:W-:Y:S04]  /*191d0*/  STL.64 [R1+0x2648], R10 ;  /* 0x0026480a01007387 */ /* 0x010fe80000100a00 */
[----:B------:R-:W-:Y:S01]  /*191e0*/  STL.64 [R1+0x2640], R8 ;  /* 0x0026400801007387 */ /* 0x000fe20000100a00 */
[C---:B---3--:R-:W-:Y:S03]  /*191f0*/  HMMA.16816.F32.BF16 R24, R4.reuse, R24, R16 ;  /* 0x000000180418723c */ /* 0x048fe60000041810 */
[----:B------:R-:W3:Y:S04]  /*19200*/  LDL.LU.64 R18, [R1+0x26a8] ;  /* 0x0026a80001127983 */ /* 0x000ee80000300a00 */
[----:B------:R-:W3:Y:S11]  /*19210*/  LDL.LU.64 R16, [R1+0x26a0] ;  /* 0x0026a00001107983 */ /* 0x000ef60000300a00 */
[----:B------:R-:W-:Y:S05]  /*19220*/  @!UPT UIADD3 URZ, URZ, URZ, URZ ;  /* 0x0000003f3f3ff290 */ /* 0x000fea000fffe03f */
[----:B------:R0:W-:Y:S04]  /*19230*/  STL.64 [R1+0xc0], R24 ;  /* 0x0000c01801007387 */ /* 0x0001e80000100a00 */
[----:B------:R3:W-:Y:S04]  /*19240*/  STL.64 [R1+0xc8], R26 ;  /* 0x0000c81a01007387 */ /* 0x0007e80000100a00 */
[----:B0-----:R-:W3:Y:S02]  /*19250*/  LDL.LU.64 R24, [R1+0x2698] ;  /* 0x0026980001187983 */ /* 0x001ee40000300a00 */
[----:B---3--:R-:W-:Y:S02]  /*19260*/  HMMA.16816.F32.BF16 R24, R4, R24, R16 ;  /* 0x000000180418723c */ /* 0x008fe40000041810 */
[----:B------:R-:W3:Y:S04]  /*19270*/  LDL.LU.64 R18, [R1+0x2690] ;  /* 0x0026900001127983 */ /* 0x000ee80000300a00 */
[----:B------:R-:W3:Y:S11]  /*19280*/  LDL.LU.64 R16, [R1+0x2688] ;  /* 0x0026880001107983 */ /* 0x000ef60000300a00 */
[----:B------:R-:W-:Y:S06]  /*19290*/  @!UPT UIADD3 URZ, URZ, URZ, URZ ;  /* 0x0000003f3f3ff290 */ /* 0x000fec000fffe03f */
[----:B------:R0:W-:Y:S04]  /*192a0*/  STL.64 [R1+0xa0], R24 ;  /* 0x0000a01801007387 */ /* 0x0001e80000100a00 */
[----:B0-----:R-:W3:Y:S01]  /*192b0*/  LDL.LU.64 R24, [R1+0x2680] ;  /* 0x0026800001187983 */ /* 0x001ee20000300a00 */
[----:B------:R-:W-:Y:S02]  /*192c0*/  MOV R8, R15 ;  /* 0x0000000f00087202 */ /* 0x000fe40000000f00 */
[----:B------:R-:W-:Y:S01]  /*192d0*/  MOV R9, R14 ;  /* 0x0000000e00097202 */ /* 0x000fe20000000f00 */
[----:B------:R-:W-:Y:S01]  /*192e0*/  IMAD.MOV.U32 R14, RZ, RZ, R26 ;  /* 0x000000ffff0e7224 */ /* 0x000fe200078e001a */
[----:B------:R-:W-:-:S05]  /*192f0*/  MOV R15, R27 ;  /* 0x0000001b000f7202 */ /* 0x000fca0000000f00 */
[----:B------:R-:W-:Y:S04]  /*19300*/  STL [R1+0x25b4], R15 ;  /* 0x0025b40f01007387 */ /* 0x000fe80000100800 */
[----:B------:R-:W-:Y:S01]  /*19310*/  STL [R1+0x25b0], R14 ;  /* 0x0025b00e01007387 */ /* 0x000fe20000100800 */
[C---:B---3--:R-:W-:Y:S03]  /*19320*/  HMMA.16816.F32.BF16 R24, R4.reuse, R24, R16 ;  /* 0x000000180418723c */ /* 0x048fe60000041810 */
[----:B------:R-:W3:Y:S04]  /*19330*/  LDL.LU.64 R18, [R1+0x2678] ;  /* 0x0026780001127983 */ /* 0x000ee80000300a00 */
[----:B------:R-:W4:Y:S11]  /*19340*/  LDL.LU.64 R16, [R1+0x2670] ;  /* 0x0026700001107983 */ /* 0x000f360000300a00 */
[----:B------:R-:W-:Y:S05]  /*19350*/  @!UPT UIADD3 URZ, URZ, URZ, URZ ;  /* 0x0000003f3f3ff290 */ /* 0x000fea000fffe03f */
[----:B------:R0:W-:Y:S04]  /*19360*/  STL.64 [R1+0x90], R24 ;  /* 0x0000901801007387 */ /* 0x0001e80000100a00 */
[----:B------:R-:W-:Y:S04]  /*19370*/  STL.64 [R1+0x98], R26 ;  /* 0x0000981a01007387 */ /* 0x000fe80000100a00 */
[----:B0-----:R-:W2:Y:S02]  /*19380*/  LDL.LU.64 R24, [R1+0x2668] ;  /* 0x0026680001187983 */ /* 0x001ea40000300a00 */
[C---:B--2---:R-:W-:Y:S02]  /*19390*/  HMMA.16816.F32.BF16 R20, R4.reuse, R24, R20 ;  /* 0x000000180414723c */ /* 0x044fe40000041814 */
[----:B------:R-:W-:Y:S11]  /*193a0*/  LDSM.16.MT88.4 R24, [R0+0x16100] ;  /* 0x016100000018783b */ /* 0x000ff60000004200 */
[----:B------:R-:W-:Y:S10]  /*193b0*/  @!UPT UIADD3 URZ, URZ, URZ, URZ ;  /* 0x0000003f3f3ff290 */ /* 0x000ff4000fffe03f */
[----:B------:R-:W-:Y:S01]  /*193c0*/  STL.64 [R1+0x80], R20 ;  /* 0x0000801401007387 */ /* 0x000fe20000100a00 */
[----:B------:R-:W-:Y:S01]  /*193d0*/  MOV R15, R22 ;  /* 0x00000016000f7202 */ /* 0x000fe20000000f00 */
[----:B------:R-:W-:Y:S02]  /*193e0*/  IMAD.MOV.U32 R14, RZ, RZ, R23 ;  /* 0x000000ffff0e7224 */ /* 0x000fe400078e0017 */
[----:B------:R-:W0:Y:S04]  /*193f0*/  LDSM.16.MT88.4 R20, [R0+0x16000] ;  /* 0x016000000014783b */ /* 0x000e280000004200 */
[----:B------:R-:W-:Y:S04]  /*19400*/  STL [R1+0x25bc], R14 ;  /* 0x0025bc0e01007387 */ /* 0x000fe80000100800 */
[----:B------:R-:W-:Y:S04]  /*19410*/  STL [R1+0x25b8], R15 ;  /* 0x0025b80f01007387 */ /* 0x000fe80000100800 */
[----:B0-----:R-:W-:Y:S04]  /*19420*/  STL.64 [R1+0x2628], R22 ;  /* 0x0026281601007387 */ /* 0x001fe80000100a00 */
[----:B------:R0:W-:Y:S04]  /*19430*/  STL.64 [R1+0x2620], R20 ;  /* 0x0026201401007387 */ /* 0x0001e80000100a00 */
[----:B0-----:R-:W4:Y:S04]  /*19440*/  LDL.LU R20, [R1+0x160] ;  /* 0x0001600001147983 */ /* 0x001f280000300800 */
[----:B------:R-:W4:Y:S04]  /*19450*/  LDL.LU R21, [R1+0x164] ;  /* 0x0001640001157983 */ /* 0x000f280000300800 */
[----:B------:R-:W4:Y:S04]  /*19460*/  LDL.LU R22, [R1+0x168] ;  /* 0x0001680001167983 */ /* 0x000f280000300800 */
[----:B------:R-:W4:Y:S04]  /*19470*/  LDL.LU R23, [R1+0x16c] ;  /* 0x00016c0001177983 */ /* 0x000f280000300800 */
[----:B------:R-:W-:Y:S04]  /*19480*/  STL.64 [R1+0x2598], R26 ;  /* 0x0025981a01007387 */ /* 0x000fe80000100a00 */
[----:B------:R0:W-:Y:S04]  /*19490*/  STL.64 [R1+0x2590], R24 ;  /* 0x0025901801007387 */ /* 0x0001e80000100a00 */
[----:B0-----:R-:W2:Y:S04]  /*194a0*/  LDL.LU R24, [R1+0xb0] ;  /* 0x0000b00001187983 */ /* 0x001ea80000300800 */
[----:B------:R-:W2:Y:S04]  /*194b0*/  LDL.LU R25, [R1+0xb4] ;  /* 0x0000b40001197983 */ /* 0x000ea80000300800 */
[----:B------:R-:W2:Y:S04]  /*194c0*/  LDL.LU R26, [R1+0xb8] ;  /* 0x0000b800011a7983 */ /* 0x000ea80000300800 */
[----:B------:R-:W2:Y:S04]  /*194d0*/  LDL.LU R27, [R1+0xbc] ;  /* 0x0000bc00011b7983 */ /* 0x000ea80000300800 */
[----:B------:R-:W-:Y:S01]  /*194e0*/  STL [R1+0x258c], R0 ;  /* 0x00258c0001007387 */ /* 0x000fe20000100800 */
[C---:B----4-:R-:W-:Y:S08]  /*194f0*/  HMMA.16816.F32.BF16 R20, R4.reuse, R16, R20 ;  /* 0x000000100414723c */ /* 0x050ff00000041814 */
[----:B--2---:R-:W-:Y:S01]  /*19500*/  HMMA.16816.F32.BF16 R24, R4, R8, R24 ;  /* 0x000000080418723c */ /* 0x004fe20000041818 */
[----:B------:R-:W2:Y:S11]  /*19510*/  LDL.LU R8, [R1+0x170] ;  /* 0x0001700001087983 */ /* 0x000eb60000300800 */
[----:B------:R-:W-:Y:S11]  /*19520*/  @!UPT UIADD3 URZ, URZ, URZ, URZ ;  /* 0x0000003f3f3ff290 */ /* 0x000ff6000fffe03f */
[----:B------:R0:W-:Y:S04]  /*19530*/  STL.64 [R1+0x70], R24 ;  /* 0x0000701801007387 */ /* 0x0001e80000100a00 */
[----:B------:R1:W-:Y:S04]  /*19540*/  STL.64 [R1+0x78], R26 ;  /* 0x0000781a01007387 */ /* 0x0003e80000100a00 */
[----:B------:R-:W2:Y:S04]  /*19550*/  LDL.LU R9, [R1+0x174] ;  /* 0x0001740001097983 */ /* 0x000ea80000300800 */
[----:B------:R-:W-:Y:S04]  /*19560*/  STL [R1+0x60], R20 ;  /* 0x0000601401007387 */ /* 0x000fe80000100800 */
[----:B0-----:R-:W4:Y:S04]  /*19570*/  LDL.LU R24, [R1+0xf0] ;  /* 0x0000f00001187983 */ /* 0x001f280000300800 */
[----:B------:R-:W4:Y:S01]  /*19580*/  LDL.LU R25, [R1+0xf4] ;  /* 0x0000f40001197983 */ /* 0x000f220000300800 */
[----:B-1----:R-:W-:Y:S01]  /*19590*/  IMAD.MOV.U32 R26, RZ, RZ, R29 ;  /* 0x000000ffff1a7224 */ /* 0x002fe200078e001d */
[----:B------:R-:W-:-:S02]  /*195a0*/  MOV R27, R28 ;  /* 0x0000001c001b7202 */ /* 0x000fc40000000f00 */
[----:B------:R-:W5:Y:S04]  /*195b0*/  LDL.LU R29, [R1+0x2664] ;  /* 0x00266400011d7983 */ /* 0x000f680000300800 */
[----:B------:R-:W2:Y:S04]  /*195c0*/  LDL.LU R28, [R1+0x2660] ;  /* 0x00266000011c7983 */ /* 0x000ea80000300800 */
[----:B------:R-:W-:Y:S04]  /*195d0*/  STL.64 [R1+0x25c8], R26 ;  /* 0x0025c81a01007387 */ /* 0x000fe80000100a00 */
[----:B----4-:R0:W-:Y:S04]  /*195e0*/  STL.64 [R1+0x25c0], R24 ;  /* 0x0025c01801007387 */ /* 0x0101e80000100a00 */
[----:B0-----:R-:W4:Y:S04]  /*195f0*/  LDL.LU R24, [R1+0x100] ;  /* 0x0001000001187983 */ /* 0x001f280000300800 */
[----:B------:R-:W4:Y:S01]  /*19600*/  LDL.LU R25, [R1+0x104] ;  /* 0x0001040001197983 */ /* 0x000f220000300800 */
[----:B---3--:R-:W-:Y:S01]  /*19610*/  MOV R26, R19 ;  /* 0x00000013001a7202 */ /* 0x008fe20000000f00 */
[----:B------:R-:W-:-:S02]  /*19620*/  IMAD.MOV.U32 R27, RZ, RZ, R18 ;  /* 0x000000ffff1b7224 */ /* 0x000fc400078e0012 */
[----:B------:R-:W3:Y:S01]  /*19630*/  LDL.LU R19, [R1+0x265c] ;  /* 0x00265c0001137983 */ /* 0x000ee20000300800 */
[----:B------:R-:W-:Y:S01]  /*19640*/  MOV R10, R3 ;  /* 0x00000003000a7202 */ /* 0x000fe20000000f00 */
[----:B------:R-:W-:Y:S02]  /*19650*/  IMAD.MOV.U32 R0, RZ, RZ, R21 ;  /* 0x000000ffff007224 */ /* 0x000fe400078e0015 */
[----:B------:R-:W2:Y:S01]  /*19660*/  LDL.LU R18, [R1+0x2658] ;  /* 0x0026580001127983 */ /* 0x000ea20000300800 */
[----:B------:R-:W-:Y:S02]  /*19670*/  MOV R11, R2 ;  /* 0x00000002000b7202 */ /* 0x000fe40000000f00 */
[----:B------:R-:W-:Y:S01]  /*19680*/  MOV R3, R22 ;  /* 0x0000001600037202 */ /* 0x000fe20000000f00 */
[----:B------:R-:W2:Y:S01]  /*19690*/  LDL.LU R20, [R1+0x150] ;  /* 0x0001500001147983 */ /* 0x000ea20000300800 */
[----:B------:R-:W-:-:S03]  /*196a0*/  MOV R2, R23 ;  /* 0x0000001700027202 */ /* 0x000fc60000000f00 */
[----:B------:R-:W2:Y:S04]  /*196b0*/  LDL.LU R21, [R1+0x154] ;  /* 0x0001540001157983 */ /* 0x000ea80000300800 */
[----:B------:R-:W2:Y:S04]  /*196c0*/  LDL.LU R22, [R1+0x158] ;  /* 0x0001580001167983 */ /* 0x000ea80000300800 */
[----:B------:R-:W2:Y:S04]  /*196d0*/  LDL.LU R23, [R1+0x15c] ;  /* 0x00015c0001177983 */ /* 0x000ea80000300800 */
[----:B------:R0:W-:Y:S04]  /*196e0*/  STL.64 [R1+0x25d8], R26 ;  /* 0x0025d81a01007387 */ /* 0x0001e80000100a00 */
[----:B----4-:R1:W-:Y:S04]  /*196f0*/  STL.64 [R1+0x25d0], R24 ;  /* 0x0025d01801007387 */ /* 0x0103e80000100a00 */
[----:B0-----:R-:W4:Y:S04]  /*19700*/  LDL.LU.64 R26, [R1+0x18] ;  /* 0x00001800011a7983 */ /* 0x001f280000300a00 */
[----:B----4-:R2:W-:Y:S04]  /*19710*/  STL.64 [R1+0x25f0], R26 ;  /* 0x0025f01a01007387 */ /* 0x0105e80000100a00 */
[----:B-1----:R-:W4:Y:S04]  /*19720*/  LDL.LU R24, [R1+0x120] ;  /* 0x0001200001187983 */ /* 0x002f280000300800 */
[----:B------:R-:W4:Y:S01]  /*19730*/  LDL.LU R25, [R1+0x124] ;  /* 0x0001240001197983 */ /* 0x000f220000300800 */
[----:B--2---:R-:W-:-:S02]  /*19740*/  MOV R26, R18 ;  /* 0x00000012001a7202 */ /* 0x004fc40000000f00 */
[----:B---3--:R-:W-:Y:S01]  /*19750*/  MOV R27, R19 ;  /* 0x00000013001b7202 */ /* 0x008fe20000000f00 */
[----:B------:R-:W2:Y:S04]  /*19760*/  LDL.LU R18, [R1+0x2654] ;  /* 0x0026540001127983 */ /* 0x000ea80000300800 */
[----:B------:R-:W2:Y:S04]  /*19770*/  LDL.LU R19, [R1+0x2650] ;  /* 0x0026500001137983 */ /* 0x000ea80000300800 */
[----:B------:R0:W-:Y:S01]  /*19780*/  STL.64 [R1+0x2608], R26 ;  /* 0x0026081a01007387 */ /* 0x0001e20000100a00 */
[----:B------:R-:W-:Y:S03]  /*19790*/  HMMA.16816.F32.BF16 R8, R4, R12, R8 ;  /* 0x0000000c0408723c */ /* 0x000fe60000041808 */
[----:B----4-:R-:W-:Y:S04]  /*197a0*/  STL.64 [R1+0x2600], R24 ;  /* 0x0026001801007387 */ /* 0x010fe80000100a00 */
[----:B0-----:R-:W3:Y:S11]  /*197b0*/  LDL.LU.64 R26, [R1+0x38] ;  /* 0x00003800011a7983 */ /* 0x001ef60000300a00 */
[----:B------:R-:W-:Y:S06]  /*197c0*/  @!UPT UIADD3 URZ, URZ, URZ, URZ ;  /* 0x0000003f3f3ff290 */ /* 0x000fec000fffe03f */
[----:B------:R-:W-:Y:S01]  /*197d0*/  MOV R13, R10 ;  /* 0x0000000a000d7202 */ /* 0x000fe20000000f00 */
[----:B------:R-:W-:Y:S01]  /*197e0*/  IMAD.MOV.U32 R12, RZ, RZ, R11 ;  /* 0x000000ffff0c7224 */ /* 0x000fe200078e000b */
[----:B------:R-:W-:Y:S01]  /*197f0*/  MOV R17, R9 ;  /* 0x0000000900117202 */ /* 0x000fe20000000f00 */
[----:B------:R-:W-:Y:S01]  /*19800*/  IMAD.MOV.U32 R16, RZ, RZ, R8 ;  /* 0x000000ffff107224 */ /* 0x000fe200078e0008 */
[----:B---3--:R0:W-:Y:S04]  /*19810*/  STL.64 [R1+0x2610], R26 ;  /* 0x0026101a01007387 */ /* 0x0081e80000100a00 */
[----:B0-----:R-:W3:Y:S04]  /*19820*/  LDL.LU.64 R26, [R1+0x48] ;  /* 0x00004800011a7983 */ /* 0x001ee80000300a00 */
[----:B------:R-:W4:Y:S04]  /*19830*/  LDL.LU.64 R10, [R1+0x2648] ;  /* 0x00264800010a7983 */ /* 0x000f280000300a00 */
[----:B------:R-:W2:Y:S04]  /*19840*/  LDL.LU.64 R8, [R1+0x2640] ;  /* 0x0026400001087983 */ /* 0x000ea80000300a00 */
[----:B------:R0:W-:Y:S04]  /*19850*/  STL.64 [R1+0x25f8], R12 ;  /* 0x0025f80c01007387 */ /* 0x0001e80000100a00 */
[----:B------:R-:W2:Y:S04]  /*19860*/  LDL.LU.64 R14, [R1+0x28] ;  /* 0x00002800010e7983 */ /* 0x000ea80000300a00 */
[----:B--2---:R4:W-:Y:S04]  /*19870*/  STL.64 [R1+0x2618], R14 ;  /* 0x0026180e01007387 */ /* 0x0049e80000100a00 */
[----:B0-----:R-:W3:Y:S04]  /*19880*/  LDL.LU R12, [R1+0x140] ;  /* 0x00014000010c7983 */ /* 0x001ee80000300800 */
[----:B------:R-:W3:Y:S01]  /*19890*/  LDL.LU R13, [R1+0x144] ;  /* 0x00014400010d7983 */ /* 0x000ee20000300800 */
[----:B----4-:R-:W-:-:S03]  /*198a0*/  MOV R14, R10 ;  /* 0x0000000a000e7202 */ /* 0x010fc60000000f00 */
[----:B------:R-:W2:Y:S01]  /*198b0*/  LDL.LU R10, [R1+0x263c] ;  /* 0x00263c00010a7983 */ /* 0x000ea20000300800 */
[----:B------:R-:W-:-:S03]  /*198c0*/  MOV R15, R11 ;  /* 0x0000000b000f7202 */ /* 0x000fc60000000f00 */
[----:B------:R-:W2:Y:S04]  /*198d0*/  LDL.LU R11, [R1+0x2638] ;  /* 0x00263800010b7983 */ /* 0x000ea80000300800 */
[----:B------:R0:W-:Y:S04]  /*198e0*/  STL.64 [R1+0x25e8], R18 ;  /* 0x0025e81201007387 */ /* 0x0001e80000100a00 */
[----:B------:R1:W-:Y:S01]  /*198f0*/  STL.64 [R1+0x25e0], R16 ;  /* 0x0025e01001007387 */ /* 0x0003e20000100a00 */
[----:B------:R-:W-:Y:S01]  /*19900*/  HMMA.16816.F32.BF16 R4, R4, R8, R20 ;  /* 0x000000080404723c */ /* 0x000fe20000041814 */
[----:B0-----:R-:W-:Y:S01]  /*19910*/  IMAD.MOV.U32 R18, RZ, RZ, R28 ;  /* 0x000000ffff127224 */ /* 0x001fe200078e001c */
[----:B-----5:R-:W-:Y:S01]  /*19920*/  MOV R19, R29 ;  /* 0x0000001d00137202 */ /* 0x020fe20000000f00 */
[----:B-1----:R-:W4:Y:S04]  /*19930*/  LDL.LU R16, [R1+0x110] ;  /* 0x0001100001107983 */ /* 0x002f280000300800 */
[----:B------:R-:W4:Y:S04]  /*19940*/  LDL.LU R17, [R1+0x114] ;  /* 0x0001140001117983 */ /* 0x000f280000300800 */
[----:B------:R-:W5:Y:S04]  /*19950*/  LDL.LU R28, [R1+0x2634] ;  /* 0x00263400011c7983 */ /* 0x000f680000300800 */
[----:B------:R-:W3:Y:S04]  /*19960*/  LDL.LU R29, [R1+0x2630] ;  /* 0x00263000011d7983 */ /* 0x000ee80000300800 */
[----:B------:R-:W3:Y:S04]  /*19970*/  LDL.LU.64 R22, [R1+0x2628] ;  /* 0x0026280001167983 */ /* 0x000ee80000300a00 */
[----:B------:R-:W3:Y:S04]  /*19980*/  LDL.LU.64 R20, [R1+0x2620] ;  /* 0x0026200001147983 */ /* 0x000ee80000300a00 */
[----:B--2---:R0:W-:Y:S04]  /*19990*/  STL.64 [R1+0x25a0], R10 ;  /* 0x0025a00a01007387 */ /* 0x0041e80000100a00 */
[----:B------:R-:W2:Y:S04]  /*199a0*/  LDL.LU R8, [R1+0x130] ;  /* 0x0001300001087983 */ /* 0x000ea80000300800 */
[----:B------:R-:W2:Y:S04]  /*199b0*/  LDL.LU R9, [R1+0x134] ;  /* 0x0001340001097983 */ /* 0x000ea80000300800 */
[----:B0-----:R-:W2:Y:S04]  /*199c0*/  LDL.LU R10, [R1+0x138] ;  /* 0x00013800010a7983 */ /* 0x001ea80000300800 */
[----:B------:R-:W2:Y:S01]  /*199d0*/  LDL.LU R11, [R1+0x13c] ;  /* 0x00013c00010b7983 */ /* 0x000ea20000300800 */
[----:B---3--:R-:W-:Y:S03]  /*199e0*/  HMMA.16816.F32.BF16 R12, R20, R26, R12 ;  /* 0x0000001a140c723c */ /* 0x008fe6000004180c */
[----:B------:R-:W-:Y:S04]  /*199f0*/  STL.64 [R1+0x2510], R6 ;  /* 0x0025100601007387 */ /* 0x000fe80000100a00 */
[----:B------:R0:W-:Y:S02]  /*19a00*/  STL.64 [R1+0x2508], R4 ;  /* 0x0025080401007387 */ /* 0x0001e40000100a00 */
[----:B0-----:R-:W-:-:S02]  /*19a10*/  MOV R5, R26 ;  /* 0x0000001a00057202 */ /* 0x001fc40000000f00 */
[----:B------:R-:W-:Y:S11]  /*19a20*/  MOV R4, R27 ;  /* 0x0000001b00047202 */ /* 0x000ff60000000f00 */
[----:B------:R-:W-:Y:S01]  /*19a30*/  @!UPT UIADD3 URZ, URZ, URZ, URZ ;  /* 0x0000003f3f3ff290 */ /* 0x000fe2000fffe03f */
[----:B------:R-:W-:Y:S04]  /*19a40*/  STL.64 [R1+0x1b0], R12 ;  /* 0x0001b00c01007387 */ /* 0x000fe80000100a00 */
[----:B------:R0:W-:Y:S04]  /*19a50*/  STL.64 [R1+0x1b8], R14 ;  /* 0x0001b80e01007387 */ /* 0x0001e80000100a00 */
[----:B0-----:R-:W3:Y:S04]  /*19a60*/  LDL.LU.64 R14, [R1+0x2618] ;  /* 0x00261800010e7983 */ /* 0x001ee80000300a00 */
[----:B------:R-:W2:Y:S02]  /*19a70*/  LDL.LU.64 R26, [R1+0x2610] ;  /* 0x00261000011a7983 */ /* 0x000ea40000300a00 */
[----:B--2---:R-:W-:Y:S11]  /*19a80*/  HMMA.16816.F32.BF16 R8, R20, R26, R8 ;  /* 0x0000001a1408723c */ /* 0x004ff60000041808 */
[----:B------:R-:W-:Y:S11]  /*19a90*/  @!UPT UIADD3 URZ, URZ, URZ, URZ ;  /* 0x0000003f3f3ff290 */ /* 0x000ff6000fffe03f */
[----:B------:R-:W-:Y:S01]  /*19aa0*/  @!UPT UIADD3 URZ, URZ, URZ, URZ ;  /* 0x0000003f3f3ff290 */ /* 0x000fe2000fffe03f */
[----:B------:R0:W-:Y:S04]  /*19ab0*/  STL.64 [R1+0x1a0], R8 ;  /* 0x0001a00801007387 */ /* 0x0001e80000100a00 */
[----:B------:R1:W-:Y:S01]  /*19ac0*/  STL.64 [R1+0x1a8], R10 ;  /* 0x0001a80a01007387 */ /* 0x0003e20000100a00 */
[----:B0-----:R-:W-:Y:S01]  /*19ad0*/  IMAD.MOV.U32 R9, RZ, RZ, R26 ;  /* 0x000000ffff097224 */ /* 0x001fe200078e001a */
[----:B------:R-:W-:Y:S02]  /*19ae0*/  MOV R8, R27 ;  /* 0x0000001b00087202 */ /* 0x000fe40000000f00 */
[----:B------:R-:W3:Y:S04]  /*19af0*/  LDL.LU.64 R26, [R1+0x2608] ;  /* 0x00260800011a7983 */ /* 0x000ee80000300a00 */
[----:B------:R-:W3:Y:S01]  /*19b00*/  LDL.LU.64 R24, [R1+0x2600] ;  /* 0x0026000001187983 */ /* 0x000ee20000300a00 */
[----:B------:R-:W-:Y:S01]  /*19b10*/  MOV R6, R29 ;  /* 0x0000001d00067202 */ /* 0x000fe20000000f00 */
[----:B-----5:R-:W-:-:S02]  /*19b20*/  IMAD.MOV.U32 R7, RZ, RZ, R28 ;  /* 0x000000ffff077224 */ /* 0x020fc400078e001c */
[----:B------:R-:W2:Y:S01]  /*19b30*/  LDL.LU.64 R12, [R1+0x25f8] ;  /* 0x0025f800010c7983 */ /* 0x000ea20000300a00 */
[----:B---3--:R-:W-:Y:S11]  /*19b40*/  HMMA.16816.F32.BF16 R24, R20, R14, R24 ;  /* 0x0000000e1418723c */ /* 0x008ff60000041818 */
[----:B------:R-:W-:Y:S11]  /*19b50*/  @!UPT UIADD3 URZ, URZ, URZ, URZ ;  /* 0x0000003f3f3ff290 */ /* 0x000ff6000fffe03f */
[----:B------:R-:W-:Y:S01]  /*19b60*/  @!UPT UIADD3 URZ, URZ, URZ, URZ ;  /* 0x0000003f3f3ff290 */ /* 0x000fe2000fffe03f */
[----:B------:R-:W-:Y:S01]  /*19b70*/  STL.64 [R1+0xb0], R24 ;  /* 0x0000b01801007387 */ /* 0x000fe20000100a00 */
[----:B------:R-:W-:Y:S02]  /*19b80*/  MOV R29, R26 ;  /* 0x0000001a001d7202 */ /* 0x000fe40000000f00 */
[----:B------:R-:W-:Y:S02]  /*19b90*/  MOV R28, R27 ;  /* 0x0000001b001c7202 */ /* 0x000fe40000000f00 */
[----:B------:R-:W4:Y:S04]  /*19ba0*/  LDL.LU.64 R26, [R1+0x25f0] ;  /* 0x0025f000011a7983 */ /* 0x000f280000300a00 */
[----:B------:R-:W-:Y:S01]  /*19bb0*/  STL [R1+0x2504], R28 ;  /* 0x0025041c01007387 */ /* 0x000fe20000100800 */
[----:B-1----:R-:W-:-:S03]  /*19bc0*/  MOV R11, R14 ;  /* 0x0000000e000b7202 */ /* 0x002fc60000000f00 */
[----:B------:R-:W-:Y:S01]  /*19bd0*/  STL [R1+0x2500], R29 ;  /* 0x0025001d01007387 */ /* 0x000fe20000100800 */
[----:B------:R-:W-:Y:S01]  /*19be0*/  IMAD.MOV.U32 R10, RZ, RZ, R15 ;  /* 0x000000ffff0a7224 */ /* 0x000fe200078e000f */
[C---:B----4-:R-:W-:Y:S01]  /*19bf0*/  HMMA.16816.F32.BF16 R16, R20.reuse, R26, R16 ;  /* 0x0000001a1410723c */ /* 0x050fe20000041810 */
[----:B------:R-:W-:Y:S01]  /*19c00*/  IMAD.MOV.U32 R14, RZ, RZ, R26 ;  /* 0x000000ffff0e7224 */ /* 0x000fe200078e001a */
[----:B------:R-:W-:Y:S11]  /*19c10*/  MOV R15, R27 ;  /* 0x0000001b000f7202 */ /* 0x000ff60000000f00 */
[----:B------:R-:W-:Y:S10]  /*19c20*/  @!UPT UIADD3 URZ, URZ, URZ, URZ ;  /* 0x0000003f3f3ff290 */ /* 0x000ff4000fffe03f */
[----:B------:R-:W-:Y:S04]  /*19c30*/  STL.64 [R1+0x190], R16 ;  /* 0x0001901001007387 */ /* 0x000fe80000100a00 */
[----:B------:R0:W-:Y:S04]  /*19c40*/  STL.64 [R1+0x198], R18 ;  /* 0x0001981201007387 */ /* 0x0001e80000100a00 */
[----:B0-----:R-:W3:Y:S04]  /*19c50*/  LDL.LU.64 R18, [R1+0x25e8] ;  /* 0x0025e80001127983 */ /* 0x001ee80000300a00 */
[----:B------:R-:W4:Y:S04]  /*19c60*/  LDL.LU.64 R16, [R1+0x25e0] ;  /* 0x0025e00001107983 */ /* 0x000f280000300a00 */
[----:B------:R-:W5:Y:S04]  /*19c70*/  LDL.LU.64 R26, [R1+0x25d8] ;  /* 0x0025d800011a7983 */ /* 0x000f680000300a00 */
[----:B------:R-:W5:Y:S02]  /*19c80*/  LDL.LU.64 R24, [R1+0x25d0] ;  /* 0x0025d00001187983 */ /* 0x000f640000300a00 */
[----:B-----5:R-:W-:Y:S11]  /*19c90*/  HMMA.16816.F32.BF16 R24, R20, R6, R24 ;  /* 0x000000061418723c */ /* 0x020ff60000041818 */
[----:B------:R-:W-:Y:S11]  /*19ca0*/  @!UPT UIADD3 URZ, URZ, URZ, URZ ;  /* 0x0000003f3f3ff290 */ /* 0x000ff6000fffe03f */
[----:B------:R-:W-:Y:S01]  /*19cb0*/  @!UPT UIADD3 URZ, URZ, URZ, URZ ;  /* 0x0000003f3f3ff290 */ /* 0x000fe2000fffe03f */
[----:B------:R-:W-:Y:S01]  /*19cc0*/  STL [R1+0x180], R24 ;  /* 0x0001801801007387 */ /* 0x000fe20000100800 */
[----:B------:R-:W-:Y:S01]  /*19cd0*/  IMAD.MOV.U32 R29, RZ, RZ, R26 ;  /* 0x000000ffff1d7224 */ /* 0x000fe200078e001a */
[----:B------:R-:W-:Y:S02]  /*19ce0*/  MOV R28, R25 ;  /* 0x00000019001c7202 */ /* 0x000fe40000000f00 */
[----:B------:R0:W-:Y:S04]  /*19cf0*/  STL [R1+0x18c], R27 ;  /* 0x00018c1b01007387 */ /* 0x0001e80000100800 */
[----:B0-----:R-:W3:Y:S04]  /*19d00*/  LDL.LU.64 R26, [R1+0x25c8] ;  /* 0x0025c800011a7983 */ /* 0x001ee80000300a00 */
[----:B------:R-:W3:Y:S04]  /*19d10*/  LDL.LU.64 R24, [R1+0x25c0] ;  /* 0x0025c00001187983 */ /* 0x000ee80000300a00 */
[----:B------:R0:W-:Y:S02]  /*19d20*/  STL.64 [R1+0x2528], R6 ;  /* 0x0025280601007387 */ /* 0x0001e40000100a00 */
[----:B0-----:R-:W-:-:S02]  /*19d30*/  MOV R6, R14 ;  /* 0x0000000e00067202 */ /* 0x001fc40000000f00 */
[----:B------:R-:W-:Y:S01]  /*19d40*/  MOV R7, R15 ;  /* 0x0000000f00077202 */ /* 0x000fe20000000f00 */
[----:B------:R-:W5:Y:S04]  /*19d50*/  LDL.LU R14, [R1+0x25bc] ;  /* 0x0025bc00010e7983 */ /* 0x000f680000300800 */
[----:B------:R-:W2:Y:S04]  /*19d60*/  LDL.LU R15, [R1+0x25b8] ;  /* 0x0025b800010f7983 */ /* 0x000ea80000300800 */
[----:B------:R0:W-:Y:S02]  /*19d70*/  STL.64 [R1+0x2540], R6 ;  /* 0x0025400601007387 */ /* 0x0001e40000100a00 */
[----:B0-----:R-:W-:Y:S01]  /*19d80*/  IMAD.MOV.U32 R6, RZ, RZ, R11 ;  /* 0x000000ffff067224 */ /* 0x001fe200078e000b */
[----:B------:R-:W-:-:S05]  /*19d90*/  MOV R7, R10 ;  /* 0x0000000a00077202 */ /* 0x000fca0000000f00 */
[----:B------:R0:W-:Y:S02]  /*19da0*/  STL.64 [R1+0x2558], R6 ;  /* 0x0025580601007387 */ /* 0x0001e40000100a00 */
[----:B0-----:R-:W-:Y:S01]  /*19db0*/  MOV R6, R9 ;  /* 0x0000000900067202 */ /* 0x001fe20000000f00 */
[----:B------:R-:W-:-:S05]  /*19dc0*/  IMAD.MOV.U32 R7, RZ, RZ, R8 ;  /* 0x000000ffff077224 */ /* 0x000fca00078e0008 */
[----:B------:R-:W-:Y:S01]  /*19dd0*/  STL.64 [R1+0x2570], R6 ;  /* 0x0025700601007387 */ /* 0x000fe20000100a00 */
[----:B---3--:R-:W-:Y:S11]  /*19de0*/  HMMA.16816.F32.BF16 R8, R20, R18, R24 ;  /* 0x000000121408723c */ /* 0x008ff60000041818 */
[----:B------:R-:W-:Y:S11]  /*19df0*/  @!UPT UIADD3 URZ, URZ, URZ, URZ ;  /* 0x0000003f3f3ff290 */ /* 0x000ff6000fffe03f */
[----:B------:R-:W-:Y:S01]  /*19e00*/  @!UPT UIADD3 URZ, URZ, URZ, URZ ;  /* 0x0000003f3f3ff290 */ /* 0x000fe2000fffe03f */
[----:B------:R0:W-:Y:S04]  /*19e10*/  STL.64 [R1+0x170], R8 ;  /* 0x0001700801007387 */ /* 0x0001e80000100a00 */
[----:B------:R1:W-:Y:S04]  /*19e20*/  STL.64 [R1+0x178], R10 ;  /* 0x0001780a01007387 */ /* 0x0003e80000100a00 */
[----:B------:R-:W3:Y:S04]  /*19e30*/  LDL.LU R24, [R1+0xd0] ;  /* 0x0000d00001187983 */ /* 0x000ee80000300800 */
[----:B------:R-:W3:Y:S04]  /*19e40*/  LDL.LU R25, [R1+0xd4] ;  /* 0x0000d40001197983 */ /* 0x000ee80000300800 */
[----:B------:R-:W3:Y:S04]  /*19e50*/  LDL.LU R26, [R1+0xd8] ;  /* 0x0000d800011a7983 */ /* 0x000ee80000300800 */
[----:B------:R-:W3:Y:S04]  /*19e60*/  LDL.LU R27, [R1+0xdc] ;  /* 0x0000dc00011b7983 */ /* 0x000ee80000300800 */
[----:B0-----:R-:W2:Y:S04]  /*19e70*/  LDL.LU R8, [R1+0xe0] ;  /* 0x0000e00001087983 */ /* 0x001ea80000300800 */
[----:B------:R-:W2:Y:S04]  /*19e80*/  LDL.LU R9, [R1+0xe4] ;  /* 0x0000e40001097983 */ /* 0x000ea80000300800 */
[----:B-1----:R-:W2:Y:S04]  /*19e90*/  LDL.LU R10, [R1+0xe8] ;  /* 0x0000e800010a7983 */ /* 0x002ea80000300800 */
[----:B------:R-:W2:Y:S04]  /*19ea0*/  LDL.LU R11, [R1+0xec] ;  /* 0x0000ec00010b7983 */ /* 0x000ea80000300800 */
[----:B------:R-:W-:Y:S04]  /*19eb0*/  STL.64 [R1+0x2520], R18 ;  /* 0x0025201201007387 */ /* 0x000fe80000100a00 */
[----:B----4-:R0:W-:Y:S04]  /*19ec0*/  STL.64 [R1+0x2518], R16 ;  /* 0x0025181001007387 */ /* 0x0101e80000100a00 */
[----:B0-----:R-:W4:Y:S04]  /*19ed0*/  LDL.LU R16, [R1+0x70] ;  /* 0x0000700001107983 */ /* 0x001f280000300800 */
[----:B------:R-:W4:Y:S04]  /*19ee0*/  LDL.LU R17, [R1+0x74] ;  /* 0x0000740001117983 */ /* 0x000f280000300800 */
[----:B------:R-:W2:Y:S04]  /*19ef0*/  LDL.LU R18, [R1+0x78] ;  /* 0x0000780001127983 */ /* 0x000ea80000300800 */
[----:B------:R-:W2:Y:S04]  /*19f00*/  LDL.LU R19, [R1+0x7c] ;  /* 0x00007c0001137983 */ /* 0x000ea80000300800 */
[----:B--2---:R-:W-:Y:S04]  /*19f10*/  STL.64 [R1+0x2538], R18 ;  /* 0x0025381201007387 */ /* 0x004fe80000100a00 */
[----:B----4-:R0:W-:Y:S04]  /*19f20*/  STL.64 [R1+0x2530], R16 ;  /* 0x0025301001007387 */ /* 0x0101e80000100a00 */
[----:B0-----:R-:W2:Y:S04]  /*19f30*/  LDL.LU R16, [R1+0x80] ;  /* 0x0000800001107983 */ /* 0x001ea80000300800 */
[----:B------:R-:W2:Y:S01]  /*19f40*/  LDL.LU R17, [R1+0x84] ;  /* 0x0000840001117983 */ /* 0x000ea20000300800 */
[----:B------:R-:W-:Y:S01]  /*19f50*/  IMAD.MOV.U32 R18, RZ, RZ, R15 ;  /* 0x000000ffff127224 */ /* 0x000fe200078e000f */
[----:B-----5:R-:W-:-:S02]  /*19f60*/  MOV R19, R14 ;  /* 0x0000000e00137202 */ /* 0x020fc40000000f00 */
[----:B------:R-:W4:Y:S04]  /*19f70*/  LDL.LU R15, [R1+0x25b4] ;  /* 0x0025b400010f7983 */ /* 0x000f280000300800 */
[----:B------:R-:W5:Y:S04]  /*19f80*/  LDL.LU R14, [R1+0x25b0] ;  /* 0x0025b000010e7983 */ /* 0x000f680000300800 */
[----:B------:R-:W-:Y:S04]  /*19f90*/  STL.64 [R1+0x2550], R18 ;  /* 0x0025501201007387 */ /* 0x000fe80000100a00 */
[----:B--2---:R0:W-:Y:S04]  /*19fa0*/  STL.64 [R1+0x2548], R16 ;  /* 0x0025481001007387 */ /* 0x0041e80000100a00 */
[----:B0-----:R-:W2:Y:S04]  /*19fb0*/  LDL.LU R16, [R1+0x90] ;  /* 0x0000900001107983 */ /* 0x001ea80000300800 */
[----:B------:R-:W2:Y:S04]  /*19fc0*/  LDL.LU R17, [R1+0x94] ;  /* 0x0000940001117983 */ /* 0x000ea80000300800 */
[----:B------:R-:W2:Y:S04]  /*19fd0*/  LDL.LU R18, [R1+0x98] ;  /* 0x0000980001127983 */ /* 0x000ea80000300800 */
[----:B------:R-:W2:Y:S04]  /*19fe0*/  LDL.LU R19, [R1+0x9c] ;  /* 0x00009c0001137983 */ /* 0x000ea80000300800 */
[----:B--2---:R5:W-:Y:S04]  /*19ff0*/  STL.64 [R1+0x2568], R18 ;  /* 0x0025681201007387 */ /* 0x004be80000100a00 */
[----:B------:R0:W-:Y:S01]  /*1a000*/  STL.64 [R1+0x2560], R16 ;  /* 0x0025601001007387 */ /* 0x0001e20000100a00 */
[----:B-----5:R-:W-:Y:S01]  /*1a010*/  MOV R18, R14 ;  /* 0x0000000e00127202 */ /* 0x020fe20000000f00 */
[----:B----4-:R-:W-:-:S02]  /*1a020*/  IMAD.MOV.U32 R19, RZ, RZ, R15 ;  /* 0x000000ffff137224 */ /* 0x010fc400078e000f */
[----:B0-----:R-:W2:Y:S04]  /*1a030*/  LDL.LU R16, [R1+0xa0] ;  /* 0x0000a00001107983 */ /* 0x001ea80000300800 */
[----:B------:R-:W2:Y:S04]  /*1a040*/  LDL.LU R17, [R1+0xa4] ;  /* 0x0000a40001117983 */ /* 0x000ea80000300800 */
[----:B------:R-:W4:Y:S04]  /*1a050*/  LDL.LU R14, [R1+0x25ac] ;  /* 0x0025ac00010e7983 */ /* 0x000f280000300800 */
[----:B------:R-:W4:Y:S04]  /*1a060*/  LDL.LU R15, [R1+0x25a8] ;  /* 0x0025a800010f7983 */ /* 0x000f280000300800 */
[----:B------:R-:W-:Y:S01]  /*1a070*/  STL.64 [R1+0x2580], R18 ;  /* 0x0025801201007387 */ /* 0x000fe20000100a00 */
[----:B----4-:R-:W-:Y:S03]  /*1a080*/  HMMA.16816.F32.BF16 R8, R20, R14, R8 ;  /* 0x0000000e1408723c */ /* 0x010fe60000041808 */
[----:B--2---:R0:W-:Y:S04]  /*1a090*/  STL.64 [R1+0x2578], R16 ;  /* 0x0025781001007387 */ /* 0x0041e80000100a00 */
[----:B0-----:R-:W2:Y:S04]  /*1a0a0*/  LDL.LU R16, [R1+0xc0] ;  /* 0x0000c00001107983 */ /* 0x001ea80000300800 */
[----:B------:R-:W2:Y:S04]  /*1a0b0*/  LDL.LU R17, [R1+0xc4] ;  /* 0x0000c40001117983 */ /* 0x000ea80000300800 */
[----:B------:R-:W2:Y:S04]  /*1a0c0*/  LDL.LU R18, [R1+0xc8] ;  /* 0x0000c80001127983 */ /* 0x000ea80000300800 */
[----:B------:R-:W2:Y:S04]  /*1a0d0*/  LDL.LU R19, [R1+0xcc] ;  /* 0x0000cc0001137983 */ /* 0x000ea80000300800 */
[----:B------:R-:W-:Y:S04]  /*1a0e0*/  STL.64 [R1+0x160], R8 ;  /* 0x0001600801007387 */ /* 0x000fe80000100a00 */
[----:B------:R0:W-:Y:S04]  /*1a0f0*/  STL.64 [R1+0x168], R10 ;  /* 0x0001680a01007387 */ /* 0x0001e80000100a00 */
[----:B0-----:R-:W3:Y:S01]  /*1a100*/  LDL.LU.64 R10, [R1+0x25a0] ;  /* 0x0025a000010a7983 */ /* 0x001ee20000300a00 */
[----:B------:R-:W-:-:S02]  /*1a110*/  MOV R6, R5 ;  /* 0x0000000500067202 */ /* 0x000fc40000000f00 */
[----:B------:R-:W-:Y:S01]  /*1a120*/  MOV R7, R4 ;  /* 0x0000000400077202 */ /* 0x000fe20000000f00 */
[----:B---3--:R-:W-:Y:S01]  /*1a130*/  HMMA.16816.F32.BF16 R20, R20, R10, R24 ;  /* 0x0000000a1414723c */ /* 0x008fe20000041818 */
[----:B------:R-:W2:Y:S04]  /*1a140*/  LDL.LU.64 R26, [R1+0x2598] ;  /* 0x00259800011a7983 */ /* 0x000ea80000300a00 */
[----:B------:R-:W2:Y:S11]  /*1a150*/  LDL.LU.64 R24, [R1+0x2590] ;  /* 0x0025900001187983 */ /* 0x000eb60000300a00 */
[----:B------:R-:W-:Y:S07]  /*1a160*/  @!UPT UIADD3 URZ, URZ, URZ, URZ ;  /* 0x0000003f3f3ff290 */ /* 0x000fee000fffe03f */
[----:B------:R0:W-:Y:S04]  /*1a170*/  STL.64 [R1+0x150], R20 ;  /* 0x0001501401007387 */ /* 0x0001e80000100a00 */
[----:B------:R1:W-:Y:S04]  /*1a180*/  STL.64 [R1+0x158], R22 ;  /* 0x0001581601007387 */ /* 0x0003e80000100a00 */
[----:B0-----:R-:W3:Y:S01]  /*1a190*/  LDL.LU R20, [R1+0x60] ;  /* 0x0000600001147983 */ /* 0x001ee20000300800 */
[----:B------:R-:W-:-:S03]  /*1a1a0*/  MOV R21, R0 ;  /* 0x0000000000157202 */ /* 0x000fc60000000f00 */
[----:B------:R-:W4:Y:S01]  /*1a1b0*/  LDL.LU R0, [R1+0x258c] ;  /* 0x00258c0001007983 */ /* 0x000f220000300800 */
[----:B-1----:R-:W-:-:S03]  /*1a1c0*/  MOV R22, R3 ;  /* 0x0000000300167202 */ /* 0x002fc60000000f00 */
        /* <DEDUP_REMOVED lines=28> */
[----:B0-----:R-:W2:Y:S01]  /*1a390*/  LDL.LU.64 R6, [R1+0x2528] ;  /* 0x0025280001067983 */ /* 0x001ea20000300a00 */
[----:B------:R-:W-:Y:S01]  /*1a3a0*/  IMAD.MOV.U32 R23, RZ, RZ, R2 ;  /* 0x000000ffff177224 */ /* 0x000fe200078e0002 */
[C---:B--2---:R-:W-:Y:S02]  /*1a3b0*/  HMMA.16816.F32.BF16 R4, R24.reuse, R6, R16 ;  /* 0x000000061804723c */ /* 0x044fe40000041810 */
[----:B------:R-:W3:Y:S04]  /*1a3c0*/  LDL.LU.64 R18, [R1+0x2520] ;  /* 0x0025200001127983 */ /* 0x000ee80000300a00 */
[----:B------:R-:W2:Y:S11]  /*1a3d0*/  LDL.LU.64 R16, [R1+0x2518] ;  /* 0x0025180001107983 */ /* 0x000eb60000300a00 */
[----:B------:R-:W-:Y:S06]  /*1a3e0*/  @!UPT UIADD3 URZ, URZ, URZ, URZ ;  /* 0x0000003f3f3ff290 */ /* 0x000fec000fffe03f */
[----:B------:R-:W-:Y:S04]  /*1a3f0*/  STL.64 [R1+0x100], R4 ;  /* 0x0001000401007387 */ /* 0x000fe80000100a00 */
[----:B------:R0:W-:Y:S04]  /*1a400*/  STL.64 [R1+0x108], R6 ;  /* 0x0001080601007387 */ /* 0x0001e80000100a00 */
[----:B0-----:R-:W5:Y:S04]  /*1a410*/  LDL.LU.64 R6, [R1+0x2510] ;  /* 0x0025100001067983 */ /* 0x001f680000300a00 */
[----:B------:R-:W5:Y:S04]  /*1a420*/  LDL.LU.64 R4, [R1+0x2508] ;  /* 0x0025080001047983 */ /* 0x000f680000300a00 */
[----:B------:R-:W0:Y:S02]  /*1a430*/  S2R R2, SR_TID.X ;  /* 0x0000000000027919 */ /* 0x000e240000002100 */
[----:B0-----:R-:W-:Y:S01]  /*1a440*/  SHF.L.U32 R2, R2, 0x1, RZ ;  /* 0x0000000102027819 */ /* 0x001fe200000006ff */
[----:B---3--:R-:W-:Y:S07]  /*1a450*/  HMMA.16816.F32.BF16 R20, R24, R18, R20 ;  /* 0x000000121814723c */ /* 0x008fee0000041814 */
[----:B------:R-:W-:Y:S01]  /*1a460*/  MOV R18, R13 ;  /* 0x0000000d00127202 */ /* 0x000fe20000000f00 */
[----:B------:R-:W-:-:S07]  /*1a470*/  IMAD.MOV.U32 R19, RZ, RZ, R12 ;  /* 0x000000ffff137224 */ /* 0x000fce00078e000c */
[----:B--2---:R-:W-:Y:S01]  /*1a480*/  HMMA.16816.F32.BF16 R12, R24, R14, R16 ;  /* 0x0000000e180c723c */ /* 0x004fe20000041810 */
[----:B----4-:R-:W-:Y:S07]  /*1a490*/  LDSM.16.MT88.4 R16, [R0+0x18000] ;  /* 0x018000000010783b */ /* 0x010fee0000004200 */
[----:B------:R-:W-:Y:S04]  /*1a4a0*/  STL.64 [R1+0xf0], R20 ;  /* 0x0000f01401007387 */ /* 0x000fe80000100a00 */
[----:B------:R5:W-:Y:S02]  /*1a4b0*/  STL.64 [R1+0xf8], R22 ;  /* 0x0000f81601007387 */ /* 0x000be40000100a00 */
[----:B-----5:R-:W-:-:S09]  /*1a4c0*/  LOP3.LUT R23, R3, 0x30, R2, 0x78, !PT ;  /* 0x0000003003177812 */ /* 0x020fd200078e7802 */
[----:B------:R-:W-:Y:S04]  /*1a4d0*/  STL.64 [R1+0xe0], R12 ;  /* 0x0000e00c01007387 */ /* 0x000fe80000100a00 */
[----:B------:R-:W-:Y:S04]  /*1a4e0*/  STL.64 [R1+0xe8], R14 ;  /* 0x0000e80e01007387 */ /* 0x000fe80000100a00 */
[----:B------:R-:W0:Y:S01]  /*1a4f0*/  LDSM.16.M88.4 R12, [R23+0x20180] ;  /* 0x02018000170c783b */ /* 0x000e220000000200 */
[----:B------:R-:W-:Y:S03]  /*1a500*/  HMMA.16816.F32.BF16 R4, R24, R10, R4 ;  /* 0x0000000a1804723c */ /* 0x000fe60000041804 */
[----:B------:R-:W-:Y:S04]  /*1a510*/  LDSM.16.M88.4 R8, [R23+0x23180] ;  /* 0x023180001708783b */ /* 0x000fe80000000200 */
[----:B------:R-:W-:Y:S11]  /*1a520*/  LDSM.16.MT88.4 R24, [R0+0x18100] ;  /* 0x018100000018783b */ /* 0x000ff60000004200 */
[----:B------:R-:W-:Y:S05]  /*1a530*/  @!UPT UIADD3 URZ, URZ, URZ, URZ ;  /* 0x0000003f3f3ff290 */ /* 0x000fea000fffe03f */
[----:B------:R-:W-:Y:S04]  /*1a540*/  STL.64 [R1+0x60], R4 ;  /* 0x0000600401007387 */ /* 0x000fe80000100a00 */
[----:B------:R-:W-:Y:S04]  /*1a550*/  STL.64 [R1+0x68], R6 ;  /* 0x0000680601007387 */ /* 0x000fe80000100a00 */
[----:B------:R-:W1:Y:S04]  /*1a560*/  LDSM.16.M88.4 R4, [R23+0x21180] ;  /* 0x021180001704783b */ /* 0x000e680000000200 */
[----:B0-----:R-:W-:Y:S01]  /*1a570*/  STL.64 [R1+0x40], R12 ;  /* 0x0000400c01007387 */ /* 0x001fe20000100a00 */
[----:B------:R-:W-:-:S02]  /*1a580*/  MOV R3, R12 ;  /* 0x0000000c00037202 */ /* 0x000fc40000000f00 */
[----:B------:R-:W-:Y:S01]  /*1a590*/  MOV R2, R13 ;  /* 0x0000000d00027202 */ /* 0x000fe20000000f00 */
[----:B------:R-:W-:Y:S04]  /*1a5a0*/  STL.64 [R1+0x48], R14 ;  /* 0x0000480e01007387 */ /* 0x000fe80000100a00 */
[----:B------:R-:W0:Y:S04]  /*1a5b0*/  LDSM.16.M88.4 R12, [R23+0x22180] ;  /* 0x02218000170c783b */ /* 0x000e280000000200 */
[----:B-1----:R-:W-:Y:S04]  /*1a5c0*/  STL.64 [R1+0x30], R4 ;  /* 0x0000300401007387 */ /* 0x002fe80000100a00 */
[----:B------:R-:W-:Y:S04]  /*1a5d0*/  STL.64 [R1+0x38], R6 ;  /* 0x0000380601007387 */ /* 0x000fe80000100a00 */
[----:B------:R-:W-:Y:S04]  /*1a5e0*/  LDSM.16.M88.4 R4, [R23+0x24180] ;  /* 0x024180001704783b */ /* 0x000fe80000000200 */
[----:B0-----:R-:W-:Y:S04]  /*1a5f0*/  STL.64 [R1+0x20], R12 ;  /* 0x0000200c01007387 */ /* 0x001fe80000100a00 */
[----:B------:R-:W-:Y:S04]  /*1a600*/  STL.64 [R1+0x28], R14 ;  /* 0x0000280e01007387 */ /* 0x000fe80000100a00 */
[----:B------:R-:W0:Y:S04]  /*1a610*/  LDSM.16.M88.4 R12, [R23+0x25180] ;  /* 0x02518000170c783b */ /* 0x000e280000000200 */
[----:B------:R-:W-:Y:S04]  /*1a620*/  STL.64 [R1+0x10], R8 ;  /* 0x0000100801007387 */ /* 0x000fe80000100a00 */
[----:B------:R-:W-:Y:S04]  /*1a630*/  STL.64 [R1+0x18], R10 ;  /* 0x0000180a01007387 */ /* 0x000fe80000100a00 */
[----:B------:R-:W1:Y:S04]  /*1a640*/  LDSM.16.M88.4 R8, [R23+0x26180] ;  /* 0x026180001708783b */ /* 0x000e680000000200 */
[----:B0-----:R0:W-:Y:S04]  /*1a650*/  STL.64 [R1+0x2498], R14 ;  /* 0x0024980e01007387 */ /* 0x0011e80000100a00 */
[----:B------:R-:W-:Y:S04]  /*1a660*/  STL.64 [R1], R4 ;  /* 0x0000000401007387 */ /* 0x000fe80000100a00 */
[----:B------:R-:W-:Y:S04]  /*1a670*/  STL.64 [R1+0x8], R6 ;  /* 0x0000080601007387 */ /* 0x000fe80000100a00 */
[----:B------:R2:W-:Y:S04]  /*1a680*/  STL.64 [R1+0x2490], R12 ;  /* 0x0024900c01007387 */ /* 0x0005e80000100a00 */
[----:B-1----:R-:W-:Y:S04]  /*1a690*/  STL.64 [R1+0x2488], R10 ;  /* 0x0024880a01007387 */ /* 0x002fe80000100a00 */
[----:B------:R1:W-:Y:S01]  /*1a6a0*/  STL.64 [R1+0x2480], R8 ;  /* 0x0024800801007387 */ /* 0x0003e20000100a00 */
[----:B0-----:R-:W-:-:S03]  /*1a6b0*/  MOV R14, R29 ;  /* 0x0000001d000e7202 */ /* 0x001fc60000000f00 */
[----:B------:R-:W0:Y:S01]  /*1a6c0*/  LDSM.16.M88.4 R4, [R23+0x27180] ;  /* 0x027180001704783b */ /* 0x000e220000000200 */
[----:B--2---:R-:W-:-:S03]  /*1a6d0*/  IMAD.MOV.U32 R13, RZ, RZ, R28 ;  /* 0x000000ffff0d7224 */ /* 0x004fc600078e001c */
[----:B------:R-:W2:Y:S04]  /*1a6e0*/  LDSM.16.MT88.4 R20, [R0+0x1a000] ;  /* 0x01a000000014783b */ /* 0x000ea80000004200 */
[----:B-1----:R-:W3:Y:S04]  /*1a6f0*/  LDL.LU R8, [R1+0x170] ;  /* 0x0001700001087983 */ /* 0x002ee80000300800 */
[----:B------:R-:W3:Y:S04]  /*1a700*/  LDL.LU R9, [R1+0x174] ;  /* 0x0001740001097983 */ /* 0x000ee80000300800 */
[----:B------:R-:W4:Y:S04]  /*1a710*/  LDL.LU R10, [R1+0x178] ;  /* 0x00017800010a7983 */ /* 0x000f280000300800 */
[----:B------:R-:W4:Y:S04]  /*1a720*/  LDL.LU R11, [R1+0x17c] ;  /* 0x00017c00010b7983 */ /* 0x000f280000300800 */
[----:B----4-:R-:W-:Y:S04]  /*1a730*/  STL.64 [R1+0x24a8], R10 ;  /* 0x0024a80a01007387 */ /* 0x010fe80000100a00 */
[----:B---3--:R1:W-:Y:S04]  /*1a740*/  STL.64 [R1+0x24a0], R8 ;  /* 0x0024a00801007387 */ /* 0x0083e80000100a00 */
[----:B-1----:R-:W3:Y:S04]  /*1a750*/  LDL.LU R8, [R1+0x190] ;  /* 0x0001900001087983 */ /* 0x002ee80000300800 */
[----:B------:R-:W3:Y:S04]  /*1a760*/  LDL.LU R9, [R1+0x194] ;  /* 0x0001940001097983 */ /* 0x000ee80000300800 */
[----:B------:R-:W4:Y:S04]  /*1a770*/  LDL.LU R10, [R1+0x198] ;  /* 0x00019800010a7983 */ /* 0x000f280000300800 */
[----:B------:R-:W4:Y:S04]  /*1a780*/  LDL.LU R11, [R1+0x19c] ;  /* 0x00019c00010b7983 */ /* 0x000f280000300800 */
[----:B----4-:R-:W-:Y:S04]  /*1a790*/  STL.64 [R1+0x24c8], R10 ;  /* 0x0024c80a01007387 */ /* 0x010fe80000100a00 */
[----:B---3--:R1:W-:Y:S04]  /*1a7a0*/  STL.64 [R1+0x24c0], R8 ;  /* 0x0024c00801007387 */ /* 0x0083e80000100a00 */
[----:B-1----:R-:W3:Y:S04]  /*1a7b0*/  LDL.LU.64 R8, [R1+0x20] ;  /* 0x0000200001087983 */ /* 0x002ee80000300a00 */
[----:B---3--:R1:W-:Y:S04]  /*1a7c0*/  STL.64 [R1+0x24d8], R8 ;  /* 0x0024d80801007387 */ /* 0x0083e80000100a00 */
        /* <DEDUP_REMOVED lines=8> */
[----:B------:R-:W3:Y:S04]  /*1a850*/  LDL.LU R10, [R1+0x1b8] ;  /* 0x0001b800010a7983 */ /* 0x000ee80000300800 */
[----:B------:R-:W3:Y:S04]  /*1a860*/  LDL.LU R11, [R1+0x1bc] ;  /* 0x0001bc00010b7983 */ /* 0x000ee80000300800 */
[----:B------:R-:W4:Y:S04]  /*1a870*/  LDL.LU R12, [R1+0x180] ;  /* 0x00018000010c7983 */ /* 0x000f280000300800 */
[----:B------:R-:W5:Y:S04]  /*1a880*/  LDL.LU R28, [R1+0x2504] ;  /* 0x00250400011c7983 */ /* 0x000f680000300800 */
[----:B------:R-:W2:Y:S04]  /*1a890*/  LDL.LU R29, [R1+0x2500] ;  /* 0x00250000011d7983 */ /* 0x000ea80000300800 */
[----:B------:R-:W2:Y:S04]  /*1a8a0*/  LDL.LU R15, [R1+0x18c] ;  /* 0x00018c00010f7983 */ /* 0x000ea80000300800 */
[----:B--2---:R-:W-:Y:S04]  /*1a8b0*/  STL.64 [R1+0x24b8], R14 ;  /* 0x0024b80e01007387 */ /* 0x004fe80000100a00 */
[----:B----4-:R1:W-:Y:S04]  /*1a8c0*/  STL.64 [R1+0x24b0], R12 ;  /* 0x0024b00c01007387 */ /* 0x0103e80000100a00 */
[----:B-1----:R-:W2:Y:S01]  /*1a8d0*/  LDL.LU.64 R12, [R1+0x10] ;  /* 0x00001000010c7983 */ /* 0x002ea20000300a00 */
[----:B------:R-:W-:Y:S01]  /*1a8e0*/  MOV R14, R29 ;  /* 0x0000001d000e7202 */ /* 0x000fe20000000f00 */
[----:B-----5:R-:W-:-:S02]  /*1a8f0*/  IMAD.MOV.U32 R15, RZ, RZ, R28 ;  /* 0x000000ffff0f7224 */ /* 0x020fc400078e001c */
[----:B--2---:R1:W-:Y:S04]  /*1a900*/  STL.64 [R1+0x24d0], R12 ;  /* 0x0024d00c01007387 */ /* 0x0043e80000100a00 */
[----:B-1----:R-:W2:Y:S04]  /*1a910*/  LDL.LU R12, [R1+0xb0] ;  /* 0x0000b000010c7983 */ /* 0x002ea80000300800 */
[----:B------:R-:W2:Y:S04]  /*1a920*/  LDL.LU R13, [R1+0xb4] ;  /* 0x0000b400010d7983 */ /* 0x000ea80000300800 */
[----:B------:R-:W-:Y:S04]  /*1a930*/  STL.64 [R1+0x24e8], R14 ;  /* 0x0024e80e01007387 */ /* 0x000fe80000100a00 */
[----:B--2---:R1:W-:Y:S04]  /*1a940*/  STL.64 [R1+0x24e0], R12 ;  /* 0x0024e00c01007387 */ /* 0x0043e80000100a00 */
[----:B-1----:R-:W2:Y:S04]  /*1a950*/  LDL.LU.64 R12, [R1+0x30] ;  /* 0x00003000010c7983 */ /* 0x002ea80000300a00 */
[----:B0-----:R-:W-:Y:S04]  /*1a960*/  STL [R1+0x247c], R6 ;  /* 0x00247c0601007387 */ /* 0x001fe80000100800 */
[----:B------:R-:W-:Y:S04]  /*1a970*/  STL [R1+0x2478], R7 ;  /* 0x0024780701007387 */ /* 0x000fe80000100800 */
[----:B------:R-:W-:Y:S04]  /*1a980*/  STL.64 [R1+0x2470], R26 ;  /* 0x0024701a01007387 */ /* 0x000fe80000100a00 */
[----:B------:R0:W-:Y:S04]  /*1a990*/  STL.64 [R1+0x2468], R24 ;  /* 0x0024681801007387 */ /* 0x0001e80000100a00 */
[----:B------:R-:W-:Y:S04]  /*1a9a0*/  STL [R1+0x23a4], R20 ;  /* 0x0023a41401007387 */ /* 0x000fe80000100800 */
[----:B------:R1:W-:Y:S01]  /*1a9b0*/  STL [R1+0x23a0], R21 ;  /* 0x0023a01501007387 */ /* 0x0003e20000100800 */
[----:B0-----:R-:W-:-:S02]  /*1a9c0*/  MOV R24, R3 ;  /* 0x0000000300187202 */ /* 0x001fc40000000f00 */
[----:B------:R-:W-:Y:S01]  /*1a9d0*/  MOV R25, R2 ;  /* 0x0000000200197202 */ /* 0x000fe20000000f00 */
[----:B------:R-:W-:Y:S04]  /*1a9e0*/  STL [R1+0x239c], R22 ;  /* 0x00239c1601007387 */ /* 0x000fe80000100800 */
[----:B------:R-:W-:Y:S02]  /*1a9f0*/  STL [R1+0x2398], R23 ;  /* 0x0023981701007387 */ /* 0x000fe40000100800 */
[C---:B---3--:R-:W-:Y:S02]  /*1aa00*/  HMMA.16816.F32.BF16 R24, R16.reuse, R24, R8 ;  /* 0x000000181018723c */ /* 0x048fe40000041808 */
[----:B-1----:R-:W3:Y:S04]  /*1aa10*/  LDL.LU.64 R20, [R1] ;  /* 0x0000000001147983 */ /* 0x002ee80000300a00 */
[----:B------:R-:W4:Y:S04]  /*1aa20*/  LDL.LU.64 R10, [R1+0x24f8] ;  /* 0x0024f800010a7983 */ /* 0x000f280000300a00 */
[----:B------:R-:W4:Y:S11]  /*1aa30*/  LDL.LU.64 R8, [R1+0x24f0] ;  /* 0x0024f00001087983 */ /* 0x000f360000300a00 */
[----:B------:R-:W-:Y:S02]  /*1aa40*/  @!UPT UIADD3 URZ, URZ, URZ, URZ ;  /* 0x0000003f3f3ff290 */ /* 0x000fe4000fffe03f */
[----:B------:R2:W-:Y:S04]  /*1aa50*/  STL.64 [R1+0xd0], R24 ;  /* 0x0000d01801007387 */ /* 0x0005e80000100a00 */
[----:B------:R0:W-:Y:S04]  /*1aa60*/  STL.64 [R1+0xd8], R26 ;  /* 0x0000d81a01007387 */ /* 0x0001e80000100a00 */
[----:B------:R-:W5:Y:S01]  /*1aa70*/  LDL.LU.64 R14, [R1+0x24e8] ;  /* 0x0024e800010e7983 */ /* 0x000f620000300a00 */
[----:B--2---:R-:W-:Y:S01]  /*1aa80*/  IMAD.MOV.U32 R25, RZ, RZ, R12 ;  /* 0x000000ffff197224 */ /* 0x004fe200078e000c */
[----:B------:R-:W-:Y:S01]  /*1aa90*/  MOV R24, R13 ;  /* 0x0000000d00187202 */ /* 0x000fe20000000f00 */
[----:B----4-:R-:W-:Y:S01]  /*1aaa0*/  HMMA.16816.F32.BF16 R8, R16, R12, R8 ;  /* 0x0000000c1008723c */ /* 0x010fe20000041808 */
[----:B------:R-:W5:Y:S11]  /*1aab0*/  LDL.LU.64 R12, [R1+0x24e0] ;  /* 0x0024e000010c7983 */ /* 0x000f760000300a00 */
[----:B------:R-:W-:Y:S11]  /*1aac0*/  @!UPT UIADD3 URZ, URZ, URZ, URZ ;  /* 0x0000003f3f3ff290 */ /* 0x000ff6000fffe03f */
[----:B------:R-:W-:Y:S01]  /*1aad0*/  @!UPT UIADD3 URZ, URZ, URZ, URZ ;  /* 0x0000003f3f3ff290 */ /* 0x000fe2000fffe03f */
[----:B------:R-:W-:Y:S01]  /*1aae0*/  MOV R28, R8 ;  /* 0x00000008001c7202 */ /* 0x000fe20000000f00 */
[----:B------:R-:W-:Y:S02]  /*1aaf0*/  IMAD.MOV.U32 R3, RZ, RZ, R9 ;  /* 0x000000ffff037224 */ /* 0x000fe400078e0009 */
[----:B------:R-:W5:Y:S01]  /*1ab00*/  LDL.LU.64 R8, [R1+0x24d8] ;  /* 0x0024d80001087983 */ /* 0x000f620000300a00 */
[----:B------:R-:W-:Y:S02]  /*1ab10*/  MOV R0, R11 ;  /* 0x0000000b00007202 */ /* 0x000fe40000000f00 */
[----:B------:R-:W-:-:S03]  /*1ab20*/  MOV R2, R10 ;  /* 0x0000000a00027202 */ /* 0x000fc60000000f00 */
[----:B------:R-:W-:Y:S04]  /*1ab30*/  STL [R1+0x23b4], R0 ;  /* 0x0023b40001007387 */ /* 0x000fe80000100800 */
[----:B------:R-:W-:Y:S04]  /*1ab40*/  STL [R1+0x23b0], R2 ;  /* 0x0023b00201007387 */ /* 0x000fe80000100800 */
[----:B------:R-:W-:Y:S04]  /*1ab50*/  STL [R1+0x23ac], R3 ;  /* 0x0023ac0301007387 */ /* 0x000fe80000100800 */
[----:B------:R-:W-:Y:S01]  /*1ab60*/  STL [R1+0x23a8], R28 ;  /* 0x0023a81c01007387 */ /* 0x000fe20000100800 */
[C---:B-----5:R-:W-:Y:S01]  /*1ab70*/  HMMA.16816.F32.BF16 R12, R16.reuse, R8, R12 ;  /* 0x00000008100c723c */ /* 0x060fe2000004180c */
[----:B0-----:R-:W-:Y:S01]  /*1ab80*/  IMAD.MOV.U32 R27, RZ, RZ, R8 ;  /* 0x000000ffff1b7224 */ /* 0x001fe200078e0008 */
[----:B------:R-:W-:Y:S11]  /*1ab90*/  MOV R26, R9 ;  /* 0x00000009001a7202 */ /* 0x000ff60000000f00 */
[----:B------:R-:W-:Y:S10]  /*1aba0*/  @!UPT UIADD3 URZ, URZ, URZ, URZ ;  /* 0x0000003f3f3ff290 */ /* 0x000ff4000fffe03f */
[----:B------:R0:W-:Y:S04]  /*1abb0*/  STL.64 [R1+0xb0], R12 ;  /* 0x0000b00c01007387 */ /* 0x0001e80000100a00 */
[----:B------:R1:W-:Y:S04]  /*1abc0*/  STL.64 [R1+0xb8], R14 ;  /* 0x0000b80e01007387 */ /* 0x0003e80000100a00 */
[----:B0-----:R-:W2:Y:S04]  /*1abd0*/  LDL.LU.64 R12, [R1+0x24d0] ;  /* 0x0024d000010c7983 */ /* 0x001ea80000300a00 */
[----:B------:R-:W4:Y:S04]  /*1abe0*/  LDL.LU.64 R10, [R1+0x24c8] ;  /* 0x0024c800010a7983 */ /* 0x000f280000300a00 */
[----:B------:R-:W4:Y:S04]  /*1abf0*/  LDL.LU.64 R8, [R1+0x24c0] ;  /* 0x0024c00001087983 */ /* 0x000f280000300a00 */
[----:B-1----:R-:W3:Y:S01]  /*1ac00*/  LDL.LU.64 R14, [R1+0x24b8] ;  /* 0x0024b800010e7983 */ /* 0x002ee20000300a00 */
[----:B--2---:R-:W-:Y:S01]  /*1ac10*/  MOV R6, R12 ;  /* 0x0000000c00067202 */ /* 0x004fe20000000f00 */
[----:B------:R-:W-:Y:S01]  /*1ac20*/  IMAD.MOV.U32 R7, RZ, RZ, R13 ;  /* 0x000000ffff077224 */ /* 0x000fe200078e000d */
[----:B----4-:R-:W-:Y:S01]  /*1ac30*/  HMMA.16816.F32.BF16 R8, R16, R12, R8 ;  /* 0x0000000c1008723c */ /* 0x010fe20000041808 */
[----:B------:R-:W3:Y:S11]  /*1ac40*/  LDL.LU.64 R12, [R1+0x24b0] ;  /* 0x0024b000010c7983 */ /* 0x000ef60000300a00 */
[----:B------:R-:W-:Y:S11]  /*1ac50*/  @!UPT UIADD3 URZ, URZ, URZ, URZ ;  /* 0x0000003f3f3ff290 */ /* 0x000ff6000fffe03f */
[----:B------:R-:W-:Y:S01]  /*1ac60*/  STL.64 [R1+0xa0], R8 ;  /* 0x0000a00801007387 */ /* 0x000fe20000100a00 */
[----:B------:R-:W-:-:S03]  /*1ac70*/  MOV R0, R11 ;  /* 0x0000000b00007202 */ /* 0x000fc60000000f00 */
[----:B------:R0:W-:Y:S04]  /*1ac80*/  STL [R1+0xa8], R10 ;  /* 0x0000a80a01007387 */ /* 0x0001e80000100800 */
[----:B0-----:R-:W2:Y:S04]  /*1ac90*/  LDL.LU.64 R10, [R1+0x24a8] ;  /* 0x0024a800010a7983 */ /* 0x001ea80000300a00 */
[----:B------:R-:W2:Y:S04]  /*1aca0*/  LDL.LU.64 R8, [R1+0x24a0] ;  /* 0x0024a00001087983 */ /* 0x000ea80000300a00 */
[----:B------:R-:W-:Y:S01]  /*1acb0*/  STL [R1+0x23b8], R0 ;  /* 0x0023b80001007387 */ /* 0x000fe20000100800 */
[C---:B---3--:R-:W-:Y:S11]  /*1acc0*/  HMMA.16816.F32.BF16 R12, R16.reuse, R20, R12 ;  /* 0x00000014100c723c */ /* 0x048ff6000004180c */
[----:B------:R-:W-:Y:S11]  /*1acd0*/  @!UPT UIADD3 URZ, URZ, URZ, URZ ;  /* 0x0000003f3f3ff290 */ /* 0x000ff6000fffe03f */
[----:B------:R-:W-:Y:S01]  /*1ace0*/  @!UPT UIADD3 URZ, URZ, URZ, URZ ;  /* 0x0000003f3f3ff290 */ /* 0x000fe2000fffe03f */
[----:B------:R-:W-:Y:S04]  /*1acf0*/  STL.64 [R1+0x90], R12 ;  /* 0x0000900c01007387 */ /* 0x000fe80000100a00 */
[----:B------:R0:W-:Y:S04]  /*1ad00*/  STL.64 [R1+0x98], R14 ;  /* 0x0000980e01007387 */ /* 0x0001e80000100a00 */
[----:B0-----:R-:W3:Y:S04]  /*1ad10*/  LDL.LU.64 R14, [R1+0x2498] ;  /* 0x00249800010e7983 */ /* 0x001ee80000300a00 */
[----:B------:R-:W2:Y:S01]  /*1ad20*/  LDL.LU.64 R12, [R1+0x2490] ;  /* 0x00249000010c7983 */ /* 0x000ea20000300a00 */
[----:B------:R-:W-:Y:S01]  /*1ad30*/  IMAD.MOV.U32 R0, RZ, RZ, R21 ;  /* 0x000000ffff007224 */ /* 0x000fe200078e0015 */
[----:B------:R-:W-:Y:S01]  /*1ad40*/  MOV R2, R20 ;  /* 0x0000001400027202 */ /* 0x000fe20000000f00 */
        /* <DEDUP_REMOVED lines=13> */
[----:B------:R0:W-:Y:S04]  /*1ae20*/  STL.64 [R1+0x2408], R12 ;  /* 0x0024080c01007387 */ /* 0x0001e80000100a00 */
[----:B0-----:R-:W4:Y:S04]  /*1ae30*/  LDL.LU R12, [R1+0x160] ;  /* 0x00016000010c7983 */ /* 0x001f280000300800 */
[----:B------:R-:W4:Y:S04]  /*1ae40*/  LDL.LU R13, [R1+0x164] ;  /* 0x00016400010d7983 */ /* 0x000f280000300800 */
[----:B------:R-:W4:Y:S04]  /*1ae50*/  LDL.LU R14, [R1+0x168] ;  /* 0x00016800010e7983 */ /* 0x000f280000300800 */
[----:B------:R-:W4:Y:S04]  /*1ae60*/  LDL.LU R15, [R1+0x16c] ;  /* 0x00016c00010f7983 */ /* 0x000f280000300800 */
[----:B------:R-:W-:Y:S04]  /*1ae70*/  STL [R1+0x23c4], R23 ;  /* 0x0023c41701007387 */ /* 0x000fe80000100800 */
[----:B------:R-:W-:Y:S04]  /*1ae80*/  STL [R1+0x23c0], R22 ;  /* 0x0023c01601007387 */ /* 0x000fe80000100800 */
[----:B------:R-:W-:Y:S01]  /*1ae90*/  STL [R1+0x23bc], R21 ;  /* 0x0023bc1501007387 */ /* 0x000fe20000100800 */
[----:B----4-:R-:W-:Y:S11]  /*1aea0*/  HMMA.16816.F32.BF16 R12, R16, R8, R12 ;  /* 0x00000008100c723c */ /* 0x010ff6000004180c */
[----:B------:R-:W-:Y:S11]  /*1aeb0*/  @!UPT UIADD3 URZ, URZ, URZ, URZ ;  /* 0x0000003f3f3ff290 */ /* 0x000ff6000fffe03f */
[----:B------:R-:W-:Y:S02]  /*1aec0*/  @!UPT UIADD3 URZ, URZ, URZ, URZ ;  /* 0x0000003f3f3ff290 */ /* 0x000fe4000fffe03f */
[----:B------:R-:W-:Y:S02]  /*1aed0*/  MOV R2, R12 ;  /* 0x0000000c00027202 */ /* 0x000fe40000000f00 */
[----:B------:R-:W-:Y:S01]  /*1aee0*/  MOV R3, R13 ;  /* 0x0000000d00037202 */ /* 0x000fe20000000f00 */
[----:B------:R-:W-:Y:S01]  /*1aef0*/  IMAD.MOV.U32 R13, RZ, RZ, R7 ;  /* 0x000000ffff0d7224 */ /* 0x000fe200078e0007 */
[----:B------:R-:W-:Y:S02]  /*1af00*/  MOV R12, R6 ;  /* 0x00000006000c7202 */ /* 0x000fe40000000f00 */
[----:B------:R-:W3:Y:S04]  /*1af10*/  LDL.LU R6, [R1+0x247c] ;  /* 0x00247c0001067983 */ /* 0x000ee80000300800 */
[----:B------:R-:W3:Y:S04]  /*1af20*/  LDL.LU R7, [R1+0x2478] ;  /* 0x0024780001077983 */ /* 0x000ee80000300800 */
[----:B------:R0:W-:Y:S02]  /*1af30*/  STL.64 [R1+0x2420], R12 ;  /* 0x0024200c01007387 */ /* 0x0001e40000100a00 */
[----:B0-----:R-:W-:-:S02]  /*1af40*/  MOV R12, R27 ;  /* 0x0000001b000c7202 */ /* 0x001fc40000000f00 */
[----:B------:R-:W-:-:S05]  /*1af50*/  MOV R13, R26 ;  /* 0x0000001a000d7202 */ /* 0x000fca0000000f00 */
[----:B------:R-:W-:Y:S04]  /*1af60*/  STL.64 [R1+0x2438], R12 ;  /* 0x0024380c01007387 */ /* 0x000fe80000100a00 */
[----:B--2---:R-:W-:Y:S04]  /*1af70*/  STL.64 [R1+0x23e0], R10 ;  /* 0x0023e00a01007387 */ /* 0x004fe80000100a00 */
[----:B------:R0:W-:Y:S04]  /*1af80*/  STL.64 [R1+0x23d8], R8 ;  /* 0x0023d80801007387 */ /* 0x0001e80000100a00 */
[----:B0-----:R-:W2:Y:S04]  /*1af90*/  LDL.LU R8, [R1+0xf0] ;  /* 0x0000f00001087983 */ /* 0x001ea80000300800 */
[----:B------:R-:W2:Y:S04]  /*1afa0*/  LDL.LU R9, [R1+0xf4] ;  /* 0x0000f40001097983 */ /* 0x000ea80000300800 */
[----:B------:R-:W4:Y:S04]  /*1afb0*/  LDL.LU R10, [R1+0xf8] ;  /* 0x0000f800010a7983 */ /* 0x000f280000300800 */
[----:B------:R-:W4:Y:S01]  /*1afc0*/  LDL.LU R11, [R1+0xfc] ;  /* 0x0000fc00010b7983 */ /* 0x000f220000300800 */
[----:B------:R-:W-:Y:S01]  /*1afd0*/  IMAD.MOV.U32 R12, RZ, RZ, R25 ;  /* 0x000000ffff0c7224 */ /* 0x000fe200078e0019 */
[----:B------:R-:W-:-:S02]  /*1afe0*/  MOV R13, R24 ;  /* 0x00000018000d7202 */ /* 0x000fc40000000f00 */
[----:B------:R-:W5:Y:S04]  /*1aff0*/  LDL.LU R24, [R1+0x150] ;  /* 0x0001500001187983 */ /* 0x000f680000300800 */
[----:B------:R-:W5:Y:S04]  /*1b000*/  LDL.LU R25, [R1+0x154] ;  /* 0x0001540001197983 */ /* 0x000f680000300800 */
[----:B------:R-:W5:Y:S04]  /*1b010*/  LDL.LU R26, [R1+0x158] ;  /* 0x00015800011a7983 */ /* 0x000f680000300800 */
[----:B------:R-:W5:Y:S04]  /*1b020*/  LDL.LU R27, [R1+0x15c] ;  /* 0x00015c00011b7983 */ /* 0x000f680000300800 */
[----:B------:R-:W-:Y:S04]  /*1b030*/  STL.64 [R1+0x2450], R12 ;  /* 0x0024500c01007387 */ /* 0x000fe80000100a00 */
[----:B----4-:R-:W-:Y:S04]  /*1b040*/  STL.64 [R1+0x2400], R10 ;  /* 0x0024000a01007387 */ /* 0x010fe80000100a00 */
[----:B--2---:R0:W-:Y:S04]  /*1b050*/  STL.64 [R1+0x23f8], R8 ;  /* 0x0023f80801007387 */ /* 0x0041e80000100a00 */
[----:B0-----:R-:W2:Y:S04]  /*1b060*/  LDL.LU R8, [R1+0x100] ;  /* 0x0001000001087983 */ /* 0x001ea80000300800 */
[----:B------:R-:W2:Y:S04]  /*1b070*/  LDL.LU R9, [R1+0x104] ;  /* 0x0001040001097983 */ /* 0x000ea80000300800 */
[----:B------:R-:W4:Y:S04]  /*1b080*/  LDL.LU R10, [R1+0x108] ;  /* 0x00010800010a7983 */ /* 0x000f280000300800 */
[----:B------:R-:W4:Y:S04]  /*1b090*/  LDL.LU R11, [R1+0x10c] ;  /* 0x00010c00010b7983 */ /* 0x000f280000300800 */
[----:B------:R-:W2:Y:S04]  /*1b0a0*/  LDL.LU R12, [R1+0x40] ;  /* 0x00004000010c7983 */ /* 0x000ea80000300800 */
[----:B------:R-:W3:Y:S04]  /*1b0b0*/  LDL.LU R13, [R1+0x44] ;  /* 0x00004400010d7983 */ /* 0x000ee80000300800 */
        /* <DEDUP_REMOVED lines=18> */
[----:B-----5:R-:W-:Y:S03]  /*1b1e0*/  HMMA.16816.F32.BF16 R16, R16, R4, R24 ;  /* 0x000000041010723c */ /* 0x020fe60000041818 */
[----:B----4-:R-:W-:Y:S04]  /*1b1f0*/  STL.64 [R1+0x2460], R10 ;  /* 0x0024600a01007387 */ /* 0x010fe80000100a00 */
[----:B--2---:R0:W-:Y:S04]  /*1b200*/  STL.64 [R1+0x2458], R8 ;  /* 0x0024580801007387 */ /* 0x0041e80000100a00 */
[----:B0-----:R-:W2:Y:S04]  /*1b210*/  LDL.LU R8, [R1+0x140] ;  /* 0x0001400001087983 */ /* 0x001ea80000300800 */
[----:B------:R-:W2:Y:S04]  /*1b220*/  LDL.LU R9, [R1+0x144] ;  /* 0x0001440001097983 */ /* 0x000ea80000300800 */
[----:B------:R-:W2:Y:S04]  /*1b230*/  LDL.LU R10, [R1+0x148] ;  /* 0x00014800010a7983 */ /* 0x000ea80000300800 */
[----:B------:R-:W2:Y:S04]  /*1b240*/  LDL.LU R11, [R1+0x14c] ;  /* 0x00014c00010b7983 */ /* 0x000ea80000300800 */
[----:B------:R-:W2:Y:S04]  /*1b250*/  LDL.LU.64 R26, [R1+0x2470] ;  /* 0x00247000011a7983 */ /* 0x000ea80000300a00 */
[----:B------:R-:W2:Y:S01]  /*1b260*/  LDL.LU.64 R24, [R1+0x2468] ;  /* 0x0024680001187983 */ /* 0x000ea20000300a00 */
[----:B------:R-:W-:Y:S01]  /*1b270*/  IMAD.MOV.U32 R28, RZ, RZ, R14 ;  /* 0x000000ffff1c7224 */ /* 0x000fe200078e000e */
[----:B------:R-:W-:-:S02]  /*1b280*/  MOV R20, R15 ;  /* 0x0000000f00147202 */ /* 0x000fc40000000f00 */
[----:B---3--:R-:W-:Y:S04]  /*1b290*/  STL.64 [R1+0x23d0], R6 ;  /* 0x0023d00601007387 */ /* 0x008fe80000100a00 */
[----:B------:R0:W-:Y:S01]  /*1b2a0*/  STL.64 [R1+0x23c8], R4 ;  /* 0x0023c80401007387 */ /* 0x0001e20000100a00 */
[----:B------:R-:W-:Y:S01]  /*1b2b0*/  MOV R23, R16 ;  /* 0x0000001000177202 */ /* 0x000fe20000000f00 */
[----:B------:R-:W-:Y:S01]  /*1b2c0*/  IMAD.MOV.U32 R22, RZ, RZ, R17 ;  /* 0x000000ffff167224 */ /* 0x000fe200078e0011 */
[----:B------:R-:W-:Y:S02]  /*1b2d0*/  MOV R21, R18 ;  /* 0x0000001200157202 */ /* 0x000fe40000000f00 */
[----:B------:R-:W-:Y:S01]  /*1b2e0*/  MOV R0, R19 ;  /* 0x0000001300007202 */ /* 0x000fe20000000f00 */
[----:B0-----:R-:W3:Y:S04]  /*1b2f0*/  LDL.LU R4, [R1+0xe0] ;  /* 0x0000e00001047983 */ /* 0x001ee80000300800 */
[----:B------:R-:W3:Y:S04]  /*1b300*/  LDL.LU R5, [R1+0xe4] ;  /* 0x0000e40001057983 */ /* 0x000ee80000300800 */
[----:B------:R-:W3:Y:S04]  /*1b310*/  LDL.LU R6, [R1+0xe8] ;  /* 0x0000e80001067983 */ /* 0x000ee80000300800 */
[----:B------:R-:W3:Y:S04]  /*1b320*/  LDL.LU R7, [R1+0xec] ;  /* 0x0000ec0001077983 */ /* 0x000ee80000300800 */
[----:B------:R-:W4:Y:S04]  /*1b330*/  LDL.LU R16, [R1+0x60] ;  /* 0x0000600001107983 */ /* 0x000f280000300800 */
[----:B------:R-:W4:Y:S04]  /*1b340*/  LDL.LU R17, [R1+0x64] ;  /* 0x0000640001117983 */ /* 0x000f280000300800 */
[----:B------:R-:W4:Y:S04]  /*1b350*/  LDL.LU R18, [R1+0x68] ;  /* 0x0000680001127983 */ /* 0x000f280000300800 */
[----:B------:R-:W4:Y:S01]  /*1b360*/  LDL.LU R19, [R1+0x6c] ;  /* 0x00006c0001137983 */ /* 0x000f220000300800 */
[C---:B--2---:R-:W-:Y:S03]  /*1b370*/  HMMA.16816.F32.BF16 R12, R24.reuse, R12, R8 ;  /* 0x0000000c180c723c */ /* 0x044fe60000041808 */
[----:B------:R-:W2:Y:S04]  /*1b380*/  LDL.LU.64 R10, [R1+0x2460] ;  /* 0x00246000010a7983 */ /* 0x000ea80000300a00 */
[----:B------:R-:W2:Y:S11]  /*1b390*/  LDL.LU.64 R8, [R1+0x2458] ;  /* 0x0024580001087983 */ /* 0x000eb60000300a00 */
[----:B------:R-:W-:Y:S05]  /*1b3a0*/  @!UPT UIADD3 URZ, URZ, URZ, URZ ;  /* 0x0000003f3f3ff290 */ /* 0x000fea000fffe03f */
        /* <DEDUP_REMOVED lines=30> */
[----:B0-----:R-:W5:Y:S04]  /*1b590*/  LDL.LU.64 R14, [R1+0x23f0] ;  /* 0x0023f000010e7983 */ /* 0x001f680000300a00 */
[----:B------:R-:W2:Y:S02]  /*1b5a0*/  LDL.LU.64 R12, [R1+0x23e8] ;  /* 0x0023e800010c7983 */ /* 0x000ea40000300a00 */
[C---:B--2---:R-:W-:Y:S11]  /*1b5b0*/  HMMA.16816.F32.BF16 R8, R24.reuse, R12, R8 ;  /* 0x0000000c1808723c */ /* 0x044ff60000041808 */
[----:B------:R-:W-:Y:S11]  /*1b5c0*/  @!UPT UIADD3 URZ, URZ, URZ, URZ ;  /* 0x0000003f3f3ff290 */ /* 0x000ff6000fffe03f */
[----:B------:R-:W-:Y:S01]  /*1b5d0*/  @!UPT UIADD3 URZ, URZ, URZ, URZ ;  /* 0x0000003f3f3ff290 */ /* 0x000fe2000fffe03f */
[----:B------:R-:W-:Y:S04]  /*1b5e0*/  STL.64 [R1+0x180], R8 ;  /* 0x0001800801007387 */ /* 0x000fe80000100a00 */
[----:B------:R0:W-:Y:S04]  /*1b5f0*/  STL.64 [R1+0x188], R10 ;  /* 0x0001880a01007387 */ /* 0x0001e80000100a00 */
[----:B0-----:R-:W2:Y:S04]  /*1b600*/  LDL.LU.64 R10, [R1+0x23e0] ;  /* 0x0023e000010a7983 */ /* 0x001ea80000300a00 */
[----:B------:R-:W3:Y:S02]  /*1b610*/  LDL.LU.64 R8, [R1+0x23d8] ;  /* 0x0023d80001087983 */ /* 0x000ee40000300a00 */
[C---:B---3--:R-:W-:Y:S11]  /*1b620*/  HMMA.16816.F32.BF16 R4, R24.reuse, R8, R4 ;  /* 0x000000081804723c */ /* 0x048ff60000041804 */
[----:B------:R-:W-:Y:S11]  /*1b630*/  @!UPT UIADD3 URZ, URZ, URZ, URZ ;  /* 0x0000003f3f3ff290 */ /* 0x000ff6000fffe03f */
[----:B------:R-:W-:Y:S01]  /*1b640*/  @!UPT UIADD3 URZ, URZ, URZ, URZ ;  /* 0x0000003f3f3ff290 */ /* 0x000fe2000fffe03f */
[----:B------:R0:W-:Y:S01]  /*1b650*/  STL.64 [R1+0x170], R4 ;  /* 0x0001700401007387 */ /* 0x0001e20000100a00 */
[----:B------:R-:W-:Y:S01]  /*1b660*/  IMAD.MOV.U32 R9, RZ, RZ, R6 ;  /* 0x000000ffff097224 */ /* 0x000fe200078e0006 */
[----:B------:R-:W-:Y:S02]  /*1b670*/  MOV R8, R7 ;  /* 0x0000000700087202 */ /* 0x000fe40000000f00 */
[----:B------:R-:W3:Y:S04]  /*1b680*/  LDL.LU.64 R6, [R1+0x23d0] ;  /* 0x0023d00001067983 */ /* 0x000ee80000300a00 */
[----:B0-----:R-:W4:Y:S04]  /*1b690*/  LDL.LU.64 R4, [R1+0x23c8] ;  /* 0x0023c80001047983 */ /* 0x001f280000300a00 */
[----:B------:R-:W-:Y:S04]  /*1b6a0*/  STL [R1+0x22ec], R8 ;  /* 0x0022ec0801007387 */ /* 0x000fe80000100800 */
[----:B------:R-:W-:Y:S04]  /*1b6b0*/  STL [R1+0x22e8], R9 ;  /* 0x0022e80901007387 */ /* 0x000fe80000100800 */
[----:B--2---:R-:W-:Y:S01]  /*1b6c0*/  STL.64 [R1+0x2358], R10 ;  /* 0x0023580a01007387 */ /* 0x004fe20000100a00 */
[----:B----4-:R-:W-:Y:S11]  /*1b6d0*/  HMMA.16816.F32.BF16 R16, R24, R4, R16 ;  /* 0x000000041810723c */ /* 0x010ff60000041810 */
[----:B------:R-:W-:Y:S11]  /*1b6e0*/  @!UPT UIADD3 URZ, URZ, URZ, URZ ;  /* 0x0000003f3f3ff290 */ /* 0x000ff6000fffe03f */
[----:B------:R-:W-:Y:S02]  /*1b6f0*/  @!UPT UIADD3 URZ, URZ, URZ, URZ ;  /* 0x0000003f3f3ff290 */ /* 0x000fe4000fffe03f */
[----:B------:R-:W-:Y:S01]  /*1b700*/  MOV R13, R18 ;  /* 0x00000012000d7202 */ /* 0x000fe20000000f00 */
[----:B------:R-:W-:Y:S01]  /*1b710*/  IMAD.MOV.U32 R12, RZ, RZ, R19 ;  /* 0x000000ffff0c7224 */ /* 0x000fe200078e0013 */
[----:B------:R-:W-:Y:S04]  /*1b720*/  STL.64 [R1+0x150], R16 ;  /* 0x0001501001007387 */ /* 0x000fe80000100a00 */
[----:B---3--:R-:W-:Y:S04]  /*1b730*/  STL.64 [R1+0x2370], R6 ;  /* 0x0023700601007387 */ /* 0x008fe80000100a00 */
[----:B-----5:R-:W-:Y:S04]  /*1b740*/  STL.64 [R1+0x2330], R14 ;  /* 0x0023300e01007387 */ /* 0x020fe80000100a00 */
[----:B------:R-:W-:Y:S04]  /*1b750*/  STL.64 [R1+0x2328], R12 ;  /* 0x0023280c01007387 */ /* 0x000fe80000100a00 */
[----:B------:R-:W2:Y:S01]  /*1b760*/  LDL R27, [R1+0x74c] ;  /* 0x00074c00011b7983 */ /* 0x000ea20000100800 */
[----:B------:R-:W-:Y:S01]  /*1b770*/  MOV R24, R23 ;  /* 0x0000001700187202 */ /* 0x000fe20000000f00 */
[----:B------:R-:W-:Y:S01]  /*1b780*/  IMAD.MOV.U32 R26, RZ, RZ, R21 ;  /* 0x000000ffff1a7224 */ /* 0x000fe200078e0015 */
[----:B------:R-:W-:Y:S01]  /*1b790*/  MOV R25, R22 ;  /* 0x0000001600197202 */ /* 0x000fe20000000f00 */
[----:B--2---:R-:W-:Y:S01]  /*1b7a0*/  STL [R1+0x2300], R27 ;  /* 0x0023001b01007387 */ /* 0x004fe20000100800 */
[----:B------:R-:W2:Y:S03]  /*1b7b0*/  LDL.LU R23, [R1+0x23c4] ;  /* 0x0023c40001177983 */ /* 0x000ea60000300800 */
[----:B------:R0:W1:Y:S01]  /*1b7c0*/  LDSM.16.MT88.4 R16, [R27+0x1a100] ;  /* 0x01a100001b10783b */ /* 0x0000620000004200 */
[----:B------:R-:W3:Y:S02]  /*1b7d0*/  LDL.LU R22, [R1+0x23c0] ;  /* 0x0023c00001167983 */ /* 0x000ee40000300800 */
[----:B------:R-:W4:Y:S01]  /*1b7e0*/  LDL.LU R21, [R1+0x23bc] ;  /* 0x0023bc0001157983 */ /* 0x000f220000300800 */
[----:B0-----:R-:W-:-:S02]  /*1b7f0*/  MOV R27, R0 ;  /* 0x00000000001b7202 */ /* 0x001fc40000000f00 */
[----:B------:R-:W5:Y:S01]  /*1b800*/  LDL.LU R0, [R1+0x23b8] ;  /* 0x0023b80001007983 */ /* 0x000f620000300800 */
[----:B------:R-:W2:Y:S02]  /*1b810*/  LDL.LU R12, [R1+0x90] ;  /* 0x00009000010c7983 */ /* 0x000ea40000300800 */
[----:B------:R-:W2:Y:S02]  /*1b820*/  LDL.LU R13, [R1+0x94] ;  /* 0x00009400010d7983 */ /* 0x000ea40000300800 */
[----:B------:R-:W2:Y:S01]  /*1b830*/  LDL.LU R14, [R1+0x98] ;  /* 0x00009800010e7983 */ /* 0x000ea20000300800 */
[----:B------:R-:W2:Y:S01]  /*1b840*/  LDL.LU R15, [R1+0x9c] ;  /* 0x00009c00010f7983 */ /* 0x000ea20000300800 */
[----:B------:R-:W2:Y:S02]  /*1b850*/  LDL.LU R8, [R1+0xa0] ;  /* 0x0000a00001087983 */ /* 0x000ea40000300800 */
[----:B------:R-:W2:Y:S02]  /*1b860*/  LDL.LU R9, [R1+0xa4] ;  /* 0x0000a40001097983 */ /* 0x000ea40000300800 */
[----:B------:R-:W2:Y:S01]  /*1b870*/  LDL.LU R10, [R1+0xa8] ;  /* 0x0000a800010a7983 */ /* 0x000ea20000300800 */
[----:B-----5:R-:W-:-:S02]  /*1b880*/  MOV R11, R0 ;  /* 0x00000000000b7202 */ /* 0x020fc40000000f00 */
[----:B------:R-:W5:Y:S01]  /*1b890*/  LDL.LU R0, [R1+0x23b4] ;  /* 0x0023b40001007983 */ /* 0x000f620000300800 */
[----:B------:R-:W2:Y:S02]  /*1b8a0*/  LDL.LU R4, [R1+0xb0] ;  /* 0x0000b00001047983 */ /* 0x000ea40000300800 */
[----:B------:R-:W2:Y:S02]  /*1b8b0*/  LDL.LU R5, [R1+0xb4] ;  /* 0x0000b40001057983 */ /* 0x000ea40000300800 */
[----:B------:R-:W2:Y:S01]  /*1b8c0*/  LDL.LU R6, [R1+0xb8] ;  /* 0x0000b80001067983 */ /* 0x000ea20000300800 */
[----:B------:R-:W2:Y:S04]  /*1b8d0*/  LDL.LU R7, [R1+0xbc] ;  /* 0x0000bc0001077983 */ /* 0x000ea80000300800 */
[----:B--2---:R0:W-:Y:S01]  /*1b8e0*/  STL.64 [R1+0x2380], R6 ;  /* 0x0023800601007387 */ /* 0x0041e20000100a00 */
[----:B------:R-:W-:Y:S03]  /*1b8f0*/  STL.64 [R1+0x2378], R4 ;  /* 0x0023780401007387 */ /* 0x000fe60000100a00 */
[----:B0-----:R-:W2:Y:S04]  /*1b900*/  LDL.LU.64 R6, [R1+0x38] ;  /* 0x0000380001067983 */ /* 0x001ea80000300a00 */
[----:B--2---:R0:W-:Y:S04]  /*1b910*/  STL.64 [R1+0x2388], R6 ;  /* 0x0023880601007387 */ /* 0x0041e80000100a00 */
[----:B0-----:R-:W2:Y:S04]  /*1b920*/  LDL R6, [R1+0x48] ;  /* 0x0000480001067983 */ /* 0x001ea80000100800 */
[----:B------:R-:W2:Y:S01]  /*1b930*/  LDL R7, [R1+0x4c] ;  /* 0x00004c0001077983 */ /* 0x000ea20000100800 */
[----:B------:R0:W-:Y:S02]  /*1b940*/  STL.64 [R1+0x2368], R10 ;  /* 0x0023680a01007387 */ /* 0x0001e40000100a00 */
[----:B------:R1:W-:Y:S01]  /*1b950*/  STL.64 [R1+0x2360], R8 ;  /* 0x0023600801007387 */ /* 0x0003e20000100a00 */
[----:B0-----:R-:W2:Y:S04]  /*1b960*/  LDL R10, [R1+0x28] ;  /* 0x00002800010a7983 */ /* 0x001ea80000100800 */
[----:B------:R-:W2:Y:S04]  /*1b970*/  LDL R11, [R1+0x2c] ;  /* 0x00002c00010b7983 */ /* 0x000ea80000100800 */
[----:B--2---:R0:W-:Y:S01]  /*1b980*/  STL.64 [R1+0x2390], R10 ;  /* 0x0023900a01007387 */ /* 0x0041e20000100a00 */
[----:B-1----:R-:W2:Y:S02]  /*1b990*/  LDL.LU R8, [R1+0xd0] ;  /* 0x0000d00001087983 */ /* 0x002ea40000300800 */
[----:B------:R-:W2:Y:S01]  /*1b9a0*/  LDL.LU R9, [R1+0xd4] ;  /* 0x0000d40001097983 */ /* 0x000ea20000300800 */
[----:B0-----:R-:W2:Y:S01]  /*1b9b0*/  LDL.LU R10, [R1+0xd8] ;  /* 0x0000d800010a7983 */ /* 0x001ea20000300800 */
[----:B------:R-:W2:Y:S02]  /*1b9c0*/  LDL.LU R11, [R1+0xdc] ;  /* 0x0000dc00010b7983 */ /* 0x000ea40000300800 */
[----:B------:R0:W-:Y:S02]  /*1b9d0*/  STL.64 [R1+0x2350], R14 ;  /* 0x0023500e01007387 */ /* 0x0001e40000100a00 */
[----:B------:R-:W-:Y:S01]  /*1b9e0*/  STL.64 [R1+0x2348], R12 ;  /* 0x0023480c01007387 */ /* 0x000fe20000100a00 */
[----:B0-----:R-:W2:Y:S01]  /*1b9f0*/  LDL.LU.64 R14, [R1+0x18] ;  /* 0x00001800010e7983 */ /* 0x001ea20000300a00 */
[----:B------:R0:W-:Y:S02]  /*1ba00*/  STL.64 [R1+0x2310], R26 ;  /* 0x0023101a01007387 */ /* 0x0001e40000100a00 */
[----:B------:R1:W-:Y:S01]  /*1ba10*/  STL.64 [R1+0x2308], R24 ;  /* 0x0023081801007387 */ /* 0x0003e20000100a00 */
[----:B0-----:R-:W-:Y:S01]  /*1ba20*/  MOV R26, R28 ;  /* 0x0000001c001a7202 */ /* 0x001fe20000000f00 */
[----:B-1----:R-:W-:-:S02]  /*1ba30*/  IMAD.MOV.U32 R24, RZ, RZ, R2 ;  /* 0x000000ffff187224 */ /* 0x002fc400078e0002 */
[----:B------:R-:W-:Y:S01]  /*1ba40*/  IMAD.MOV.U32 R27, RZ, RZ, R20 ;  /* 0x000000ffff1b7224 */ /* 0x000fe200078e0014 */
[----:B------:R-:W2:Y:S01]  /*1ba50*/  LDL.LU R2, [R1+0x23b0] ;  /* 0x0023b00001027983 */ /* 0x000ea20000300800 */
[----:B------:R-:W-:Y:S02]  /*1ba60*/  MOV R25, R3 ;  /* 0x0000000300197202 */ /* 0x000fe40000000f00 */
[----:B------:R-:W2:Y:S02]  /*1ba70*/  LDL.LU R3, [R1+0x23ac] ;  /* 0x0023ac0001037983 */ /* 0x000ea40000300800 */
[----:B------:R-:W2:Y:S01]  /*1ba80*/  LDL.LU R28, [R1+0x23a8] ;  /* 0x0023a800011c7983 */ /* 0x000ea20000300800 */
[----:B------:R-:W2:Y:S01]  /*1ba90*/  LDL.LU R20, [R1+0x23a4] ;  /* 0x0023a40001147983 */ /* 0x000ea20000300800 */
[----:B------:R-:W-:Y:S02]  /*1baa0*/  STL.64 [R1+0x2320], R26 ;  /* 0x0023201a01007387 */ /* 0x000fe40000100a00 */
[----:B------:R4:W-:Y:S02]  /*1bab0*/  STL.64 [R1+0x2318], R24 ;  /* 0x0023181801007387 */ /* 0x0009e40000100a00 */
[----:B----4-:R-:W-:-:S02]  /*1bac0*/  MOV R24, R21 ;  /* 0x0000001500187202 */ /* 0x010fc40000000f00 */
[----:B---3--:R-:W-:Y:S01]  /*1bad0*/  MOV R25, R22 ;  /* 0x0000001600197202 */ /* 0x008fe20000000f00 */
[----:B------:R-:W2:Y:S01]  /*1bae0*/  LDL.LU R21, [R1+0x23a0] ;  /* 0x0023a00001157983 */ /* 0x000ea20000300800 */
[----:B------:R-:W2:Y:S02]  /*1baf0*/  LDL.LU R22, [R1+0x239c] ;  /* 0x00239c0001167983 */ /* 0x000ea40000300800 */
[----:B------:R-:W-:Y:S02]  /*1bb00*/  IMAD.MOV.U32 R26, RZ, RZ, R23 ;  /* 0x000000ffff1a7224 */ /* 0x000fe400078e0017 */
[----:B------:R-:W2:Y:S01]  /*1bb10*/  LDL.LU R23, [R1+0x2398] ;  /* 0x0023980001177983 */ /* 0x000ea20000300800 */
[----:B------:R-:W-:-:S05]  /*1bb20*/  MOV R27, R29 ;  /* 0x0000001d001b7202 */ /* 0x000fca0000000f00 */
[----:B------:R0:W-:Y:S01]  /*1bb30*/  STL.64 [R1+0x2340], R26 ;  /* 0x0023401a01007387 */ /* 0x0001e20000100a00 */
[----:B------:R-:W-:Y:S03]  /*1bb40*/  STL.64 [R1+0x2338], R24 ;  /* 0x0023381801007387 */ /* 0x000fe60000100a00 */
[----:B0-----:R-:W3:Y:S01]  /*1bb50*/  LDL.LU.64 R26, [R1+0x8] ;  /* 0x00000800011a7983 */ /* 0x001ee20000300a00 */
[----:B------:R-:W-:Y:S02]  /*1bb60*/  STL [R1+0x22fc], R16 ;  /* 0x0022fc1001007387 */ /* 0x000fe40000100800 */
[----:B------:R-:W-:Y:S02]  /*1bb70*/  STL [R1+0x22f8], R17 ;  /* 0x0022f81101007387 */ /* 0x000fe40000100800 */
[----:B------:R-:W-:Y:S01]  /*1bb80*/  STL [R1+0x22f4], R18 ;  /* 0x0022f41201007387 */ /* 0x000fe20000100800 */
[----:B------:R-:W-:Y:S01]  /*1bb90*/  STL [R1+0x22f0], R19 ;  /* 0x0022f01301007387 */ /* 0x000fe20000100800 */
[----:B--2---:R-:W-:Y:S03]  /*1bba0*/  HMMA.16816.F32.BF16 R4, R20, R6, R8 ;  /* 0x000000061404723c */ /* 0x004fe60000041808 */
[----:B------:R-:W2:Y:S11]  /*1bbb0*/  LDL.LU.64 R10, [R1+0x2390] ;  /* 0x00239000010a7983 */ /* 0x000eb60000300a00 */
[----:B------:R-:W-:Y:S09]  /*1bbc0*/  @!UPT UIADD3 URZ, URZ, URZ, URZ ;  /* 0x0000003f3f3ff290 */ /* 0x000ff2000fffe03f */
[----:B------:R-:W-:Y:S01]  /*1bbd0*/  STL.64 [R1+0x140], R4 ;  /* 0x0001400401007387 */ /* 0x000fe20000100a00 */
[----:B------:R0:W-:Y:S03]  /*1bbe0*/  STL.64 [R1+0x148], R6 ;  /* 0x0001480601007387 */ /* 0x0001e60000100a00 */
[----:B0-----:R-:W4:Y:S01]  /*1bbf0*/  LDL.LU.64 R6, [R1+0x2388] ;  /* 0x0023880001067983 */ /* 0x001f220000300a00 */
[----:B------:R-:W-:Y:S01]  /*1bc00*/  MOV R16, R28 ;  /* 0x0000001c00107202 */ /* 0x000fe20000000f00 */
[----:B------:R-:W-:Y:S01]  /*1bc10*/  IMAD.MOV.U32 R17, RZ, RZ, R3 ;  /* 0x000000ffff117224 */ /* 0x000fe200078e0003 */
[----:B------:R-:W-:Y:S02]  /*1bc20*/  MOV R18, R2 ;  /* 0x0000000200127202 */ /* 0x000fe40000000f00 */
[----:B-----5:R-:W-:-:S07]  /*1bc30*/  MOV R19, R0 ;  /* 0x0000000000137202 */ /* 0x020fce0000000f00 */
[C---:B----4-:R-:W-:Y:S11]  /*1bc40*/  HMMA.16816.F32.BF16 R16, R20.reuse, R6, R16 ;  /* 0x000000061410723c */ /* 0x050ff60000041810 */
[----:B------:R-:W-:Y:S11]  /*1bc50*/  @!UPT UIADD3 URZ, URZ, URZ, URZ ;  /* 0x0000003f3f3ff290 */ /* 0x000ff6000fffe03f */
[----:B------:R-:W-:Y:S01]  /*1bc60*/  @!UPT UIADD3 URZ, URZ, URZ, URZ ;  /* 0x0000003f3f3ff290 */ /* 0x000fe2000fffe03f */
[----:B------:R0:W-:Y:S01]  /*1bc70*/  STL.64 [R1+0x130], R16 ;  /* 0x0001301001007387 */ /* 0x0001e20000100a00 */
[----:B------:R-:W-:Y:S02]  /*1bc80*/  STL.64 [R1+0x138], R18 ;  /* 0x0001381201007387 */ /* 0x000fe40000100a00 */
[----:B0-----:R-:W-:Y:S01]  /*1bc90*/  IMAD.MOV.U32 R16, RZ, RZ, R6 ;  /* 0x000000ffff107224 */ /* 0x001fe200078e0006 */
[----:B------:R-:W-:Y:S02]  /*1bca0*/  MOV R17, R7 ;  /* 0x0000000700117202 */ /* 0x000fe40000000f00 */
[----:B------:R-:W2:Y:S01]  /*1bcb0*/  LDL.LU.64 R6, [R1+0x2380] ;  /* 0x0023800001067983 */ /* 0x000ea20000300a00 */
[----:B------:R-:W2:Y:S02]  /*1bcc0*/  LDL.LU.64 R4, [R1+0x2378] ;  /* 0x0023780001047983 */ /* 0x000ea40000300a00 */
[C---:B--2---:R-:W-:Y:S01]  /*1bcd0*/  HMMA.16816.F32.BF16 R8, R20.reuse, R10, R4 ;  /* 0x0000000a1408723c */ /* 0x044fe20000041804 */
[----:B------:R-:W2:Y:S11]  /*1bce0*/  LDL.LU.64 R6, [R1+0x2370] ;  /* 0x0023700001067983 */ /* 0x000eb60000300a00 */
[----:B------:R-:W-:Y:S11]  /*1bcf0*/  @!UPT UIADD3 URZ, URZ, URZ, URZ ;  /* 0x0000003f3f3ff290 */ /* 0x000ff6000fffe03f */
[----:B------:R0:W-:Y:S01]  /*1bd00*/  STL.64 [R1+0x128], R10 ;  /* 0x0001280a01007387 */ /* 0x0001e20000100a00 */
[----:B------:R-:W-:Y:S01]  /*1bd10*/  MOV R4, R8 ;  /* 0x0000000800047202 */ /* 0x000fe20000000f00 */
[----:B------:R-:W-:Y:S02]  /*1bd20*/  IMAD.MOV.U32 R5, RZ, RZ, R9 ;  /* 0x000000ffff057224 */ /* 0x000fe400078e0009 */
[----:B0-----:R-:W4:Y:S01]  /*1bd30*/  LDL.LU.64 R10, [R1+0x2368] ;  /* 0x00236800010a7983 */ /* 0x001f220000300a00 */
[----:B------:R-:W4:Y:S02]  /*1bd40*/  LDL.LU.64 R8, [R1+0x2360] ;  /* 0x0023600001087983 */ /* 0x000f240000300a00 */
[----:B------:R-:W-:Y:S02]  /*1bd50*/  STL [R1+0x2240], R5 ;  /* 0x0022400501007387 */ /* 0x000fe40000100800 */
[----:B------:R-:W-:Y:S01]  /*1bd60*/  STL [R1+0x223c], R4 ;  /* 0x00223c0401007387 */ /* 0x000fe20000100800 */
[C---:B----4-:R-:W-:Y:S11]  /*1bd70*/  HMMA.16816.F32.BF16 R8, R20.reuse, R14, R8 ;  /* 0x0000000e1408723c */ /* 0x050ff60000041808 */
[----:B------:R-:W-:Y:S11]  /*1bd80*/  @!UPT UIADD3 URZ, URZ, URZ, URZ ;  /* 0x0000003f3f3ff290 */ /* 0x000ff6000fffe03f */
[----:B------:R-:W-:Y:S01]  /*1bd90*/  @!UPT UIADD3 URZ, URZ, URZ, URZ ;  /* 0x0000003f3f3ff290 */ /* 0x000fe2000fffe03f */
[----:B------:R0:W-:Y:S01]  /*1bda0*/  STL.64 [R1+0x110], R8 ;  /* 0x0001100801007387 */ /* 0x0001e20000100a00 */
[----:B------:R1:W-:Y:S01]  /*1bdb0*/  STL.64 [R1+0x118], R10 ;  /* 0x0001180a01007387 */ /* 0x0003e20000100a00 */
[----:B0-----:R-:W-:Y:S02]  /*1bdc0*/  MOV R8, R14 ;  /* 0x0000000e00087202 */ /* 0x001fe40000000f00 */
[----:B-1----:R-:W4:Y:S01]  /*1bdd0*/  LDL.LU.64 R10, [R1+0x2358] ;  /* 0x00235800010a7983 */ /* 0x002f220000300a00 */
[----:B------:R-:W-:Y:S02]  /*1bde0*/  MOV R9, R15 ;  /* 0x0000000f00097202 */ /* 0x000fe40000000f00 */
[----:B------:R-:W5:Y:S02]  /*1bdf0*/  LDL.LU.64 R14, [R1+0x2350] ;  /* 0x00235000010e7983 */ /* 0x000f640000300a00 */
[----:B------:R-:W5:Y:S02]  /*1be00*/  LDL.LU.64 R12, [R1+0x2348] ;  /* 0x00234800010c7983 */ /* 0x000f640000300a00 */
[----:B---3--:R-:W-:Y:S01]  /*1be10*/  IMAD.MOV.U32 R18, RZ, RZ, R26 ;  /* 0x000000ffff127224 */ /* 0x008fe200078e001a */
[----:B------:R-:W-:Y:S01]  /*1be20*/  MOV R19, R27 ;  /* 0x0000001b00137202 */ /* 0x000fe20000000f00 */
[C---:B-----5:R-:W-:Y:S01]  /*1be30*/  HMMA.16816.F32.BF16 R12, R20.reuse, R26, R12 ;  /* 0x0000001a140c723c */ /* 0x060fe2000004180c */
[----:B------:R-:W3:Y:S01]  /*1be40*/  LDL.LU.64 R26, [R1+0x2340] ;  /* 0x00234000011a7983 */ /* 0x000ee20000300a00 */
[----:B------:R-:W3:Y:S11]  /*1be50*/  LDL.LU.64 R24, [R1+0x2338] ;  /* 0x0023380001187983 */ /* 0x000ef60000300a00 */
[----:B------:R-:W-:Y:S10]  /*1be60*/  @!UPT UIADD3 URZ, URZ, URZ, URZ ;  /* 0x0000003f3f3ff290 */ /* 0x000ff4000fffe03f */
[----:B------:R-:W-:Y:S01]  /*1be70*/  STL.64 [R1+0x100], R12 ;  /* 0x0001000c01007387 */ /* 0x000fe20000100a00 */
[----:B------:R0:W-:Y:S01]  /*1be80*/  STL [R1+0x108], R14 ;  /* 0x0001080e01007387 */ /* 0x0001e20000100800 */
[----:B------:R-:W-:Y:S02]  /*1be90*/  MOV R3, R15 ;  /* 0x0000000f00037202 */ /* 0x000fe40000000f00 */
[----:B0-----:R-:W3:Y:S01]  /*1bea0*/  LDL.LU.64 R14, [R1+0x2330] ;  /* 0x00233000010e7983 */ /* 0x001ee20000300a00 */
[----:B------:R-:W5:Y:S02]  /*1beb0*/  LDL.LU.64 R12, [R1+0x2328] ;  /* 0x00232800010c7983 */ /* 0x000f640000300a00 */
[----:B------:R-:W-:Y:S01]  /*1bec0*/  STL [R1+0x2238], R3 ;  /* 0x0022380301007387 */ /* 0x000fe20000100800 */
[C---:B---3--:R-:W-:Y:S11]  /*1bed0*/  HMMA.16816.F32.BF16 R24, R20.reuse, R14, R24 ;  /* 0x0000000e1418723c */ /* 0x048ff60000041818 */
[----:B------:R-:W-:Y:S11]  /*1bee0*/  @!UPT UIADD3 URZ, URZ, URZ, URZ ;  /* 0x0000003f3f3ff290 */ /* 0x000ff6000fffe03f */
[----:B------:R-:W-:Y:S01]  /*1bef0*/  @!UPT UIADD3 URZ, URZ, URZ, URZ ;  /* 0x0000003f3f3ff290 */ /* 0x000fe2000fffe03f */
[----:B------:R-:W-:Y:S01]  /*1bf00*/  STL.64 [R1+0xe0], R24 ;  /* 0x0000e01801007387 */ /* 0x000fe20000100a00 */
[----:B------:R0:W-:Y:S03]  /*1bf10*/  STL.64 [R1+0xe8], R26 ;  /* 0x0000e81a01007387 */ /* 0x0001e60000100a00 */
[----:B0-----:R-:W4:Y:S01]  /*1bf20*/  LDL.LU.64 R26, [R1+0x2320] ;  /* 0x00232000011a7983 */ /* 0x001f220000300a00 */
[----:B------:R-:W4:Y:S02]  /*1bf30*/  LDL.LU.64 R24, [R1+0x2318] ;  /* 0x0023180001187983 */ /* 0x000f240000300a00 */
[----:B------:R-:W-:Y:S01]  /*1bf40*/  STL.64 [R1+0x22a8], R14 ;  /* 0x0022a80e01007387 */ /* 0x000fe20000100a00 */
[C---:B----4-:R-:W-:Y:S11]  /*1bf50*/  HMMA.16816.F32.BF16 R24, R20.reuse, R10, R24 ;  /* 0x0000000a1418723c */ /* 0x050ff60000041818 */
[----:B------:R-:W-:Y:S11]  /*1bf60*/  @!UPT UIADD3 URZ, URZ, URZ, URZ ;  /* 0x0000003f3f3ff290 */ /* 0x000ff6000fffe03f */
[----:B------:R-:W-:Y:S01]  /*1bf70*/  @!UPT UIADD3 URZ, URZ, URZ, URZ ;  /* 0x0000003f3f3ff290 */ /* 0x000fe2000fffe03f */
[----:B------:R-:W-:Y:S01]  /*1bf80*/  STL.64 [R1+0xc0], R24 ;  /* 0x0000c01801007387 */ /* 0x000fe20000100a00 */
[----:B------:R0:W-:Y:S01]  /*1bf90*/  STL [R1+0xc8], R26 ;  /* 0x0000c81a01007387 */ /* 0x0001e20000100800 */
[----:B------:R-:W-:Y:S02]  /*1bfa0*/  MOV R3, R27 ;  /* 0x0000001b00037202 */ /* 0x000fe40000000f00 */
[----:B0-----:R-:W2:Y:S01]  /*1bfb0*/  LDL.LU.64 R26, [R1+0x2310] ;  /* 0x00231000011a7983 */ /* 0x001ea20000300a00 */
[----:B------:R-:W2:Y:S02]  /*1bfc0*/  LDL.LU.64 R24, [R1+0x2308] ;  /* 0x0023080001187983 */ /* 0x000ea40000300a00 */
[----:B------:R-:W-:Y:S01]  /*1bfd0*/  STL [R1+0x2244], R3 ;  /* 0x0022440301007387 */ /* 0x000fe20000100800 */
[----:B--2---:R-:W-:Y:S01]  /*1bfe0*/  HMMA.16816.F32.BF16 R20, R20, R6, R24 ;  /* 0x000000061414723c */ /* 0x004fe20000041818 */
[----:B------:R-:W2:Y:S04]  /*1bff0*/  LDL.LU R27, [R1+0x2300] ;  /* 0x00230000011b7983 */ /* 0x000ea80000300800 */
[----:B------:R-:W0:Y:S04]  /*1c000*/  S2R R0, SR_TID.X ;  /* 0x0000000000007919 */ /* 0x000e280000002100 */
[----:B------:R-:W1:Y:S11]  /*1c010*/  S2R R2, SR_TID.X ;  /* 0x0000000000027919 */ /* 0x000e760000002100 */
[----:B------:R-:W-:Y:S03]  /*1c020*/  @!UPT UIADD3 URZ, URZ, URZ, URZ ;  /* 0x0000003f3f3ff290 */ /* 0x000fe6000fffe03f */
[----:B------:R-:W-:Y:S01]  /*1c030*/  STL.64 [R1+0x90], R20 ;  /* 0x0000901401007387 */ /* 0x000fe20000100a00 */
[----:B------:R-:W-:Y:S01]  /*1c040*/  STL.64 [R1+0x98], R22 ;  /* 0x0000981601007387 */ /* 0x000fe20000100a00 */
[----:B0-----:R-:W-:Y:S01]  /*1c050*/  LOP3.LUT R0, R0, 0x7, RZ, 0xc0, !PT ;  /* 0x0000000700007812 */ /* 0x001fe200078ec0ff */
[----:B-1----:R-:W-:-:S04]  /*1c060*/  IMAD.SHL.U32 R2, R2, 0x2, RZ ;  /* 0x0000000202027824 */ /* 0x002fc800078e00ff */
[----:B------:R-:W-:-:S05]  /*1c070*/  IMAD R0, R0, 0x210, RZ ;  /* 0x0000021000007824 */ /* 0x000fca00078e02ff */
[----:B------:R-:W-:-:S04]  /*1c080*/  LOP3.LUT R26, R0, 0x30, R2, 0x78, !PT ;  /* 0x00000030001a7812 */ /* 0x000fc800078e7802 */
[----:B------:R-:W-:Y:S01]  /*1c090*/  LOP3.LUT R26, R26, 0x40, RZ, 0x3c, !PT ;  /* 0x000000401a1a7812 */ /* 0x000fe200078e3cff */
[----:B--2---:R-:W0:Y:S04]  /*1c0a0*/  LDSM.16.MT88.4 R20, [R27+0x1c000] ;  /* 0x01c000001b14783b */ /* 0x004e280000004200 */
[----:B0-----:R-:W-:Y:S01]  /*1c0b0*/  STL.64 [R1+0x2258], R22 ;  /* 0x0022581601007387 */ /* 0x001fe20000100a00 */
[----:B------:R-:W-:Y:S02]  /*1c0c0*/  STL.64 [R1+0x2250], R20 ;  /* 0x0022501401007387 */ /* 0x000fe40000100a00 */
[----:B------:R-:W0:Y:S02]  /*1c0d0*/  LDSM.16.M88.4 R20, [R26+0x20180] ;  /* 0x020180001a14783b */ /* 0x000e240000000200 */
[----:B0-----:R-:W-:Y:S02]  /*1c0e0*/  STL.64 [R1+0x1d0], R20 ;  /* 0x0001d01401007387 */ /* 0x001fe40000100a00 */
[----:B------:R-:W-:Y:S02]  /*1c0f0*/  STL.64 [R1+0x1d8], R22 ;  /* 0x0001d81601007387 */ /* 0x000fe40000100a00 */
[----:B------:R-:W0:Y:S02]  /*1c100*/  LDSM.16.M88.4 R20, [R26+0x21180] ;  /* 0x021180001a14783b */ /* 0x000e240000000200 */
[----:B0-----:R-:W-:Y:S01]  /*1c110*/  MOV R2, R22 ;  /* 0x0000001600027202 */ /* 0x001fe20000000f00 */
[----:B------:R-:W-:Y:S01]  /*1c120*/  STL.64 [R1+0x50], R20 ;  /* 0x0000501401007387 */ /* 0x000fe20000100a00 */
[----:B------:R-:W-:-:S02]  /*1c130*/  IMAD.MOV.U32 R0, RZ, RZ, R23 ;  /* 0x000000ffff007224 */ /* 0x000fc400078e0017 */
[----:B------:R-:W0:Y:S01]  /*1c140*/  LDSM.16.M88.4 R20, [R26+0x22180] ;  /* 0x022180001a14783b */ /* 0x000e220000000200 */
[----:B------:R-:W-:Y:S01]  /*1c150*/  STL [R1+0x2248], R2 ;  /* 0x0022480201007387 */ /* 0x000fe20000100800 */
[----:B0-----:R-:W-:-:S03]  /*1c160*/  MOV R29, R22 ;  /* 0x00000016001d7202 */ /* 0x001fc60000000f00 */
[----:B------:R-:W-:Y:S01]  /*1c170*/  STL.64 [R1+0x60], R20 ;  /* 0x0000601401007387 */ /* 0x000fe20000100a00 */
[----:B------:R-:W-:Y:S02]  /*1c180*/  MOV R28, R23 ;  /* 0x00000017001c7202 */ /* 0x000fe40000000f00 */
[----:B------:R-:W0:Y:S03]  /*1c190*/  LDSM.16.M88.4 R20, [R26+0x23180] ;  /* 0x023180001a14783b */ /* 0x000e260000000200 */
[----:B------:R-:W-:Y:S01]  /*1c1a0*/  STL [R1+0x216c], R28 ;  /* 0x00216c1c01007387 */ /* 0x000fe20000100800 */
[----:B------:R-:W-:Y:S03]  /*1c1b0*/  STL [R1+0x2168], R29 ;  /* 0x0021681d01007387 */ /* 0x000fe60000100800 */
[----:B0-----:R-:W-:Y:S01]  /*1c1c0*/  STL.64 [R1+0xa0], R20 ;  /* 0x0000a01401007387 */ /* 0x001fe20000100a00 */
[----:B------:R-:W-:Y:S02]  /*1c1d0*/  STL.64 [R1+0xa8], R22 ;  /* 0x0000a81601007387 */ /* 0x000fe40000100a00 */
[----:B------:R-:W0:Y:S02]  /*1c1e0*/  LDSM.16.M88.4 R20, [R26+0x24180] ;  /* 0x024180001a14783b */ /* 0x000e240000000200 */
[----:B0-----:R-:W-:Y:S02]  /*1c1f0*/  STL.64 [R1+0xb0], R20 ;  /* 0x0000b01401007387 */ /* 0x001fe40000100a00 */
[----:B------:R-:W-:Y:S02]  /*1c200*/  STL.64 [R1+0xb8], R22 ;  /* 0x0000b81601007387 */ /* 0x000fe40000100a00 */
[----:B------:R-:W0:Y:S02]  /*1c210*/  LDSM.16.M88.4 R20, [R26+0x25180] ;  /* 0x025180001a14783b */ /* 0x000e240000000200 */
[----:B0-----:R-:W-:Y:S02]  /*1c220*/  STL.64 [R1+0xf0], R20 ;  /* 0x0000f01401007387 */ /* 0x001fe40000100a00 */
[----:B------:R-:W-:Y:S02]  /*1c230*/  STL.64 [R1+0xf8], R22 ;  /* 0x0000f81601007387 */ /* 0x000fe40000100a00 */
[----:B------:R-:W0:Y:S02]  /*1c240*/  LDSM.16.M88.4 R20, [R26+0x26180] ;  /* 0x026180001a14783b */ /* 0x000e240000000200 */
[----:B0-----:R-:W-:Y:S02]  /*1c250*/  STL.64 [R1+0x1e0], R20 ;  /* 0x0001e01401007387 */ /* 0x001fe40000100a00 */
[----:B------:R-:W-:-:S02]  /*1c260*/  IMAD.MOV.U32 R5, RZ, RZ, R20 ;  /* 0x000000ffff057224 */ /* 0x000fc400078e0014 */
[----:B------:R-:W-:Y:S01]  /*1c270*/  STL.64 [R1+0x1e8], R22 ;  /* 0x0001e81601007387 */ /* 0x000fe20000100a00 */
[----:B------:R-:W-:Y:S02]  /*1c280*/  MOV R4, R21 ;  /* 0x0000001500047202 */ /* 0x000fe40000000f00 */
[----:B------:R-:W0:Y:S04]  /*1c290*/  LDSM.16.M88.4 R20, [R26+0x27180] ;  /* 0x027180001a14783b */ /* 0x000e280000000200 */
[----:B------:R-:W-:Y:S01]  /*1c2a0*/  STL.64 [R1+0x2268], R6 ;  /* 0x0022680601007387 */ /* 0x000fe20000100a00 */
[----:B------:R-:W-:Y:S02]  /*1c2b0*/  STL.64 [R1+0x2260], R4 ;  /* 0x0022600401007387 */ /* 0x000fe40000100a00 */
[----:B------:R-:W1:Y:S01]  /*1c2c0*/  LDSM.16.MT88.4 R24, [R27+0x1c100] ;  /* 0x01c100001b18783b */ /* 0x000e620000004200 */
[----:B0-----:R0:W-:Y:S01]  /*1c2d0*/  STL.64 [R1+0x1f0], R20 ;  /* 0x0001f01401007387 */ /* 0x0011e20000100a00 */
[----:B------:R-:W-:-:S02]  /*1c2e0*/  MOV R2, R20 ;  /* 0x0000001400027202 */ /* 0x000fc40000000f00 */
[----:B------:R5:W-:Y:S02]  /*1c2f0*/  STL.64 [R1+0x1f8], R22 ;  /* 0x0001f81601007387 */ /* 0x000be40000100a00 */
[----:B------:R-:W-:Y:S01]  /*1c300*/  IMAD.MOV.U32 R3, RZ, RZ, R21 ;  /* 0x000000ffff037224 */ /* 0x000fe200078e0015 */
[----:B0-----:R-:W2:Y:S01]  /*1c310*/  LDL.LU R20, [R1+0x150] ;  /* 0x0001500001147983 */ /* 0x001ea20000300800 */
[----:B------:R-:W2:Y:S01]  /*1c320*/  LDL.LU R21, [R1+0x154] ;  /* 0x0001540001157983 */ /* 0x000ea20000300800 */
[----:B-----5:R-:W-:Y:S02]  /*1c330*/  MOV R23, R12 ;  /* 0x0000000c00177202 */ /* 0x020fe40000000f00 */
[----:B------:R-:W-:Y:S01]  /*1c340*/  MOV R22, R13 ;  /* 0x0000000d00167202 */ /* 0x000fe20000000f00 */
[----:B------:R-:W3:Y:S01]  /*1c350*/  LDL.LU R12, [R1+0x1a0] ;  /* 0x0001a000010c7983 */ /* 0x000ee20000300800 */
[----:B------:R-:W3:Y:S02]  /*1c360*/  LDL.LU R13, [R1+0x1a4] ;  /* 0x0001a400010d7983 */ /* 0x000ee40000300800 */
[----:B------:R-:W4:Y:S02]  /*1c370*/  LDL.LU R14, [R1+0x1a8] ;  /* 0x0001a800010e7983 */ /* 0x000f240000300800 */
[----:B------:R-:W4:Y:S02]  /*1c380*/  LDL.LU R15, [R1+0x1ac] ;  /* 0x0001ac00010f7983 */ /* 0x000f240000300800 */
[----:B----4-:R0:W-:Y:S01]  /*1c390*/  STL.64 [R1+0x22b8], R14 ;  /* 0x0022b80e01007387 */ /* 0x0101e20000100a00 */
[----:B---3--:R-:W-:Y:S03]  /*1c3a0*/  STL.64 [R1+0x22b0], R12 ;  /* 0x0022b00c01007387 */ /* 0x008fe60000100a00 */
[----:B0-----:R-:W3:Y:S01]  /*1c3b0*/  LDL.LU R14, [R1+0x28] ;  /* 0x00002800010e7983 */ /* 0x001ee20000300800 */
[----:B------:R-:W3:Y:S03]  /*1c3c0*/  LDL.LU R15, [R1+0x2c] ;  /* 0x00002c00010f7983 */ /* 0x000ee60000300800 */
[----:B---3--:R0:W-:Y:S04]  /*1c3d0*/  STL.64 [R1+0x22c8], R14 ;  /* 0x0022c80e01007387 */ /* 0x0081e80000100a00 */
[----:B0-----:R-:W3:Y:S01]  /*1c3e0*/  LDL.LU R14, [R1+0x48] ;  /* 0x00004800010e7983 */ /* 0x001ee20000300800 */
[----:B------:R-:W3:Y:S03]  /*1c3f0*/  LDL.LU R15, [R1+0x4c] ;  /* 0x00004c00010f7983 */ /* 0x000ee60000300800 */
[----:B---3--:R-:W-:Y:S01]  /*1c400*/  STL.64 [R1+0x22e0], R14 ;  /* 0x0022e00e01007387 */ /* 0x008fe20000100a00 */
[----:B------:R-:W-:Y:S02]  /*1c410*/  STL.64 [R1+0x2278], R22 ;  /* 0x0022781601007387 */ /* 0x000fe40000100a00 */
[----:B--2---:R0:W-:Y:S02]  /*1c420*/  STL.64 [R1+0x2270], R20 ;  /* 0x0022701401007387 */ /* 0x0041e40000100a00 */
[----:B0-----:R-:W2:Y:S01]  /*1c430*/  LDL.LU R20, [R1+0x180] ;  /* 0x0001800001147983 */ /* 0x001ea20000300800 */
[----:B------:R-:W2:Y:S02]  /*1c440*/  LDL.LU R21, [R1+0x184] ;  /* 0x0001840001157983 */ /* 0x000ea40000300800 */
[----:B------:R-:W3:Y:S02]  /*1c450*/  LDL.LU R22, [R1+0x188] ;  /* 0x0001880001167983 */ /* 0x000ee40000300800 */
[----:B------:R-:W3:Y:S02]  /*1c460*/  LDL.LU R23, [R1+0x18c] ;  /* 0x00018c0001177983 */ /* 0x000ee40000300800 */
[----:B------:R-:W-:Y:S01]  /*1c470*/  IMAD.MOV.U32 R14, RZ, RZ, R16 ;  /* 0x000000ffff0e7224 */ /* 0x000fe200078e0010 */
[----:B------:R-:W-:Y:S01]  /*1c480*/  MOV R15, R17 ;  /* 0x00000011000f7202 */ /* 0x000fe20000000f00 */
[----:B------:R-:W4:Y:S01]  /*1c490*/  LDL.LU R16, [R1+0x22fc] ;  /* 0x0022fc0001107983 */ /* 0x000f220000300800 */
[----:B------:R-:W4:Y:S03]  /*1c4a0*/  LDL.LU R17, [R1+0x22f8] ;  /* 0x0022f80001117983 */ /* 0x000f260000300800 */
[----:B---3--:R0:W-:Y:S01]  /*1c4b0*/  STL.64 [R1+0x2288], R22 ;  /* 0x0022881601007387 */ /* 0x0081e20000100a00 */
[----:B--2---:R-:W-:Y:S01]  /*1c4c0*/  STL.64 [R1+0x2280], R20 ;  /* 0x0022801401007387 */ /* 0x004fe20000100a00 */
[----:B0-----:R-:W-:Y:S01]  /*1c4d0*/  MOV R22, R18 ;  /* 0x0000001200167202 */ /* 0x001fe20000000f00 */
[----:B------:R-:W-:Y:S01]  /*1c4e0*/  IMAD.MOV.U32 R23, RZ, RZ, R19 ;  /* 0x000000ffff177224 */ /* 0x000fe200078e0013 */
[----:B------:R-:W4:Y:S01]  /*1c4f0*/  LDL.LU R18, [R1+0x22f4] ;  /* 0x0022f40001127983 */ /* 0x000f220000300800 */
[----:B------:R-:W4:Y:S03]  /*1c500*/  LDL.LU R19, [R1+0x22f0] ;  /* 0x0022f00001137983 */ /* 0x000f260000300800 */
[----:B------:R0:W-:Y:S02]  /*1c510*/  STL.64 [R1+0x22a0], R22 ;  /* 0x0022a01601007387 */ /* 0x0001e40000100a00 */
[----:B0-----:R-:W-:-:S02]  /*1c520*/  MOV R22, R8 ;  /* 0x0000000800167202 */ /* 0x001fc40000000f00 */
[----:B------:R-:W-:Y:S01]  /*1c530*/  MOV R23, R9 ;  /* 0x0000000900177202 */ /* 0x000fe20000000f00 */
[----:B------:R-:W2:Y:S01]  /*1c540*/  LDL.LU R8, [R1+0x22ec] ;  /* 0x0022ec0001087983 */ /* 0x000ea20000300800 */
[----:B------:R-:W3:Y:S03]  /*1c550*/  LDL.LU R9, [R1+0x22e8] ;  /* 0x0022e80001097983 */ /* 0x000ee60000300800 */
[----:B------:R0:W-:Y:S01]  /*1c560*/  STL.64 [R1+0x22c0], R22 ;  /* 0x0022c01601007387 */ /* 0x0001e20000100a00 */
[----:B------:R-:W5:Y:S02]  /*1c570*/  LDL.LU R20, [R1+0x1b0] ;  /* 0x0001b00001147983 */ /* 0x000f640000300800 */
[----:B------:R-:W5:Y:S01]  /*1c580*/  LDL.LU R21, [R1+0x1b4] ;  /* 0x0001b40001157983 */ /* 0x000f620000300800 */
[----:B0-----:R-:W2:Y:S01]  /*1c590*/  LDL.LU R22, [R1+0x1b8] ;  /* 0x0001b80001167983 */ /* 0x001ea20000300800 */
[----:B------:R-:W2:Y:S03]  /*1c5a0*/  LDL.LU R23, [R1+0x1bc] ;  /* 0x0001bc0001177983 */ /* 0x000ea60000300800 */
[----:B--2---:R-:W-:Y:S01]  /*1c5b0*/  STL.64 [R1+0x22d8], R22 ;  /* 0x0022d81601007387 */ /* 0x004fe20000100a00 */
[----:B-----5:R0:W-:Y:S03]  /*1c5c0*/  STL.64 [R1+0x22d0], R20 ;  /* 0x0022d01401007387 */ /* 0x0201e60000100a00 */
[----:B0-----:R-:W2:Y:S01]  /*1c5d0*/  LDL.LU R20, [R1+0x1c0] ;  /* 0x0001c00001147983 */ /* 0x001ea20000300800 */
[----:B------:R-:W2:Y:S02]  /*1c5e0*/  LDL.LU R21, [R1+0x1c4] ;  /* 0x0001c40001157983 */ /* 0x000ea40000300800 */
[----:B------:R-:W2:Y:S02]  /*1c5f0*/  LDL.LU R22, [R1+0x1c8] ;  /* 0x0001c80001167983 */ /* 0x000ea40000300800 */
[----:B------:R-:W2:Y:S01]  /*1c600*/  LDL.LU R23, [R1+0x1cc] ;  /* 0x0001cc0001177983 */ /* 0x000ea20000300800 */
[----:B------:R-:W5:Y:S01]  /*1c610*/  LDL.LU R4, [R1+0x170] ;  /* 0x0001700001047983 */ /* 0x000f620000300800 */
[----:B------:R-:W5:Y:S02]  /*1c620*/  LDL.LU R5, [R1+0x174] ;  /* 0x0001740001057983 */ /* 0x000f640000300800 */
[----:B---3--:R-:W-:Y:S01]  /*1c630*/  IMAD.MOV.U32 R6, RZ, RZ, R9 ;  /* 0x000000ffff067224 */ /* 0x008fe200078e0009 */
[----:B------:R-:W-:-:S05]  /*1c640*/  MOV R7, R8 ;  /* 0x0000000800077202 */ /* 0x000fca0000000f00 */
[----:B------:R-:W-:Y:S04]  /*1c650*/  STL.64 [R1+0x2298], R6 ;  /* 0x0022980601007387 */ /* 0x000fe80000100a00 */
[----:B-----5:R0:W-:Y:S04]  /*1c660*/  STL.64 [R1+0x2290], R4 ;  /* 0x0022900401007387 */ /* 0x0201e80000100a00 */
[----:B0-----:R-:W3:Y:S01]  /*1c670*/  LDL.LU R4, [R1+0x190] ;  /* 0x0001900001047983 */ /* 0x001ee20000300800 */
[----:B------:R-:W3:Y:S02]  /*1c680*/  LDL.LU R5, [R1+0x194] ;  /* 0x0001940001057983 */ /* 0x000ee40000300800 */
[----:B------:R-:W3:Y:S02]  /*1c690*/  LDL.LU R6, [R1+0x198] ;  /* 0x0001980001067983 */ /* 0x000ee40000300800 */
[----:B------:R-:W3:Y:S01]  /*1c6a0*/  LDL.LU R7, [R1+0x19c] ;  /* 0x00019c0001077983 */ /* 0x000ee20000300800 */
[----:B-1----:R-:W-:Y:S01]  /*1c6b0*/  STL.64 [R1+0x21a0], R26 ;  /* 0x0021a01a01007387 */ /* 0x002fe20000100a00 */
[----:B------:R0:W-:Y:S03]  /*1c6c0*/  STL.64 [R1+0x2198], R24 ;  /* 0x0021981801007387 */ /* 0x0001e60000100a00 */
[----:B0-----:R-:W4:Y:S01]  /*1c6d0*/  LDL.LU R24, [R1+0x160] ;  /* 0x0001600001187983 */ /* 0x001f220000300800 */
[----:B------:R-:W4:Y:S02]  /*1c6e0*/  LDL.LU R25, [R1+0x164] ;  /* 0x0001640001197983 */ /* 0x000f240000300800 */
[----:B------:R-:W4:Y:S02]  /*1c6f0*/  LDL.LU R26, [R1+0x168] ;  /* 0x00016800011a7983 */ /* 0x000f240000300800 */
[----:B------:R-:W4:Y:S02]  /*1c700*/  LDL.LU R27, [R1+0x16c] ;  /* 0x00016c00011b7983 */ /* 0x000f240000300800 */
[C---:B----4-:R-:W-:Y:S11]  /*1c710*/  HMMA.16816.F32.BF16 R12, R16.reuse, R14, R24 ;  /* 0x0000000e100c723c */ /* 0x050ff60000041818 */
[----:B------:R-:W-:Y:S11]  /*1c720*/  @!UPT UIADD3 URZ, URZ, URZ, URZ ;  /* 0x0000003f3f3ff290 */ /* 0x000ff6000fffe03f */
[----:B------:R-:W-:Y:S02]  /*1c730*/  @!UPT UIADD3 URZ, URZ, URZ, URZ ;  /* 0x0000003f3f3ff290 */ /* 0x000fe4000fffe03f */
[----:B------:R-:W-:Y:S02]  /*1c740*/  MOV R25, R14 ;  /* 0x0000000e00197202 */ /* 0x000fe40000000f00 */
[----:B------:R-:W-:Y:S02]  /*1c750*/  MOV R24, R15 ;  /* 0x0000000f00187202 */ /* 0x000fe40000000f00 */
[----:B------:R-:W2:Y:S01]  /*1c760*/  LDL.LU.64 R14, [R1+0x22e0] ;  /* 0x0022e000010e7983 */ /* 0x000ea20000300a00 */
[----:B------:R-:W-:Y:S01]  /*1c770*/  MOV R8, R12 ;  /* 0x0000000c00087202 */ /* 0x000fe20000000f00 */
[----:B------:R-:W-:Y:S02]  /*1c780*/  IMAD.MOV.U32 R9, RZ, RZ, R13 ;  /* 0x000000ffff097224 */ /* 0x000fe400078e000d */
[C---:B--2---:R-:W-:Y:S01]  /*1c790*/  HMMA.16816.F32.BF16 R12, R16.reuse, R14, R20 ;  /* 0x0000000e100c723c */ /* 0x044fe20000041814 */
[----:B------:R-:W2:Y:S01]  /*1c7a0*/  LDL.LU.64 R22, [R1+0x22d8] ;  /* 0x0022d80001167983 */ /* 0x000ea20000300a00 */
[----:B------:R-:W2:Y:S11]  /*1c7b0*/  LDL.LU.64 R20, [R1+0x22d0] ;  /* 0x0022d00001147983 */ /* 0x000eb60000300a00 */
[----:B------:R-:W-:Y:S10]  /*1c7c0*/  @!UPT UIADD3 URZ, URZ, URZ, URZ ;  /* 0x0000003f3f3ff290 */ /* 0x000ff4000fffe03f */
[----:B------:R-:W-:Y:S01]  /*1c7d0*/  STL.64 [R1+0xd0], R12 ;  /* 0x0000d00c01007387 */ /* 0x000fe20000100a00 */
[----:B------:R0:W-:Y:S03]  /*1c7e0*/  STL.64 [R1+0xd8], R14 ;  /* 0x0000d80e01007387 */ /* 0x0001e60000100a00 */
[----:B0-----:R-:W2:Y:S02]  /*1c7f0*/  LDL.LU.64 R14, [R1+0x22c8] ;  /* 0x0022c800010e7983 */ /* 0x001ea40000300a00 */
[C---:B--2---:R-:W-:Y:S02]  /*1c800*/  HMMA.16816.F32.BF16 R12, R16.reuse, R14, R20 ;  /* 0x0000000e100c723c */ /* 0x044fe40000041814 */
[----:B------:R-:W2:Y:S11]  /*1c810*/  LDL.LU.64 R22, [R1+0x22c0] ;  /* 0x0022c00001167983 */ /* 0x000eb60000300a00 */
[----:B------:R-:W-:Y:S10]  /*1c820*/  @!UPT UIADD3 URZ, URZ, URZ, URZ ;  /* 0x0000003f3f3ff290 */ /* 0x000ff4000fffe03f */
[----:B------:R-:W-:Y:S01]  /*1c830*/  STL.64 [R1+0x80], R12 ;  /* 0x0000800c01007387 */ /* 0x000fe20000100a00 */
[----:B------:R0:W-:Y:S03]  /*1c840*/  STL.64 [R1+0x88], R14 ;  /* 0x0000880e01007387 */ /* 0x0001e60000100a00 */
[----:B0-----:R-:W2:Y:S01]  /*1c850*/  LDL.LU.64 R14, [R1+0x22b8] ;  /* 0x0022b800010e7983 */ /* 0x001ea20000300a00 */
[----:B------:R-:W2:Y:S02]  /*1c860*/  LDL.LU.64 R12, [R1+0x22b0] ;  /* 0x0022b000010c7983 */ /* 0x000ea40000300a00 */
[C---:B--2---:R-:W-:Y:S01]  /*1c870*/  HMMA.16816.F32.BF16 R20, R16.reuse, R22, R12 ;  /* 0x000000161014723c */ /* 0x044fe2000004180c */
[----:B------:R-:W2:Y:S11]  /*1c880*/  LDL.LU.64 R14, [R1+0x22a8] ;  /* 0x0022a800010e7983 */ /* 0x000eb60000300a00 */
[----:B------:R-:W-:Y:S11]  /*1c890*/  @!UPT UIADD3 URZ, URZ, URZ, URZ ;  /* 0x0000003f3f3ff290 */ /* 0x000ff6000fffe03f */
[----:B------:R-:W-:Y:S01]  /*1c8a0*/  @!UPT UIADD3 URZ, URZ, URZ, URZ ;  /* 0x0000003f3f3ff290 */ /* 0x000fe2000fffe03f */
[----:B------:R-:W-:Y:S01]  /*1c8b0*/  MOV R13, R22 ;  /* 0x00000016000d7202 */ /* 0x000fe20000000f00 */
[----:B------:R-:W-:Y:S02]  /*1c8c0*/  IMAD.MOV.U32 R12, RZ, RZ, R23 ;  /* 0x000000ffff0c7224 */ /* 0x000fe400078e0017 */
[----:B------:R-:W3:Y:S01]  /*1c8d0*/  LDL.LU.64 R22, [R1+0x22a0] ;  /* 0x0022a00001167983 */ /* 0x000ee20000300a00 */
[----:B------:R-:W-:Y:S01]  /*1c8e0*/  IMAD.MOV.U32 R28, RZ, RZ, R20 ;  /* 0x000000ffff1c7224 */ /* 0x000fe200078e0014 */
[----:B------:R-:W-:Y:S01]  /*1c8f0*/  MOV R29, R21 ;  /* 0x00000015001d7202 */ /* 0x000fe20000000f00 */
[----:B------:R-:W-:Y:S01]  /*1c900*/  STL [R1+0x217c], R12 ;  /* 0x00217c0c01007387 */ /* 0x000fe20000100800 */
[----:B------:R-:W-:Y:S03]  /*1c910*/  STL [R1+0x2178], R13 ;  /* 0x0021780d01007387 */ /* 0x000fe60000100800 */
[----:B------:R-:W-:Y:S02]  /*1c920*/  STL [R1+0x2174], R29 ;  /* 0x0021741d01007387 */ /* 0x000fe40000100800 */
[----:B------:R-:W-:Y:S01]  /*1c930*/  STL [R1+0x2170], R28 ;  /* 0x0021701c01007387 */ /* 0x000fe20000100800 */
[C---:B---3--:R-:W-:Y:S01]  /*1c940*/  HMMA.16816.F32.BF16 R20, R16.reuse, R22, R4 ;  /* 0x000000161014723c */ /* 0x048fe20000041804 */
[----:B------:R-:W3:Y:S01]  /*1c950*/  LDL.LU.64 R6, [R1+0x2298] ;  /* 0x0022980001067983 */ /* 0x000ee20000300a00 */
[----:B------:R-:W3:Y:S11]  /*1c960*/  LDL.LU.64 R4, [R1+0x2290] ;  /* 0x0022900001047983 */ /* 0x000ef60000300a00 */
[----:B------:R-:W-:Y:S10]  /*1c970*/  @!UPT UIADD3 URZ, URZ, URZ, URZ ;  /* 0x0000003f3f3ff290 */ /* 0x000ff4000fffe03f */
[----:B------:R-:W-:Y:S01]  /*1c980*/  STL.64 [R1+0x40], R20 ;  /* 0x0000401401007387 */ /* 0x000fe20000100a00 */
[----:B------:R0:W-:Y:S03]  /*1c990*/  STL.64 [R1+0x48], R22 ;  /* 0x0000481601007387 */ /* 0x0001e60000100a00 */
[----:B0-----:R-:W2:Y:S01]  /*1c9a0*/  LDL.LU.64 R22, [R1+0x2288] ;  /* 0x0022880001167983 */ /* 0x001ea20000300a00 */
[----:B------:R-:W2:Y:S01]  /*1c9b0*/  LDL.LU.64 R20, [R1+0x2280] ;  /* 0x0022800001147983 */ /* 0x000ea20000300a00 */
[C---:B---3--:R-:W-:Y:S08]  /*1c9c0*/  HMMA.16816.F32.BF16 R4, R16.reuse, R10, R4 ;  /* 0x0000000a1004723c */ /* 0x048ff00000041804 */
[C---:B--2---:R-:W-:Y:S11]  /*1c9d0*/  HMMA.16816.F32.BF16 R20, R16.reuse, R14, R20 ;  /* 0x0000000e1014723c */ /* 0x044ff60000041814 */
[----:B------:R-:W-:Y:S11]  /*1c9e0*/  @!UPT UIADD3 URZ, URZ, URZ, URZ ;  /* 0x0000003f3f3ff290 */ /* 0x000ff6000fffe03f */
[----:B------:R-:W-:Y:S02]  /*1c9f0*/  @!UPT UIADD3 URZ, URZ, URZ, URZ ;  /* 0x0000003f3f3ff290 */ /* 0x000fe4000fffe03f */
[----:B------:R-:W-:Y:S01]  /*1ca00*/  MOV R14, R23 ;  /* 0x00000017000e7202 */ /* 0x000fe20000000f00 */
[----:B------:R-:W-:Y:S01]  /*1ca10*/  IMAD.MOV.U32 R15, RZ, RZ, R22 ;  /* 0x000000ffff0f7224 */ /* 0x000fe200078e0016 */
[----:B------:R-:W-:Y:S02]  /*1ca20*/  MOV R29, R20 ;  /* 0x00000014001d7202 */ /* 0x000fe40000000f00 */
[----:B------:R-:W-:Y:S01]  /*1ca30*/  MOV R28, R21 ;  /* 0x00000015001c7202 */ /* 0x000fe20000000f00 */
[----:B------:R-:W2:Y:S01]  /*1ca40*/  LDL.LU.64 R22, [R1+0x2278] ;  /* 0x0022780001167983 */ /* 0x000ea20000300a00 */
[----:B------:R-:W2:Y:S02]  /*1ca50*/  LDL.LU.64 R20, [R1+0x2270] ;  /* 0x0022700001147983 */ /* 0x000ea40000300a00 */
[----:B------:R0:W-:Y:S02]  /*1ca60*/  STL [R1+0x218c], R14 ;  /* 0x00218c0e01007387 */ /* 0x0001e40000100800 */
[----:B------:R1:W-:Y:S01]  /*1ca70*/  STL [R1+0x2188], R15 ;  /* 0x0021880f01007387 */ /* 0x0003e20000100800 */
[----:B------:R-:W3:Y:S01]  /*1ca80*/  LDL.LU R12, [R1+0x140] ;  /* 0x00014000010c7983 */ /* 0x000ee20000300800 */
[----:B------:R-:W3:Y:S03]  /*1ca90*/  LDL.LU R13, [R1+0x144] ;  /* 0x00014400010d7983 */ /* 0x000ee60000300800 */
[----:B0-----:R-:W3:Y:S01]  /*1caa0*/  LDL.LU R14, [R1+0x148] ;  /* 0x00014800010e7983 */ /* 0x001ee20000300800 */
[----:B-1----:R-:W3:Y:S02]  /*1cab0*/  LDL.LU R15, [R1+0x14c] ;  /* 0x00014c00010f7983 */ /* 0x002ee40000300800 */
[----:B------:R-:W-:Y:S02]  /*1cac0*/  STL [R1+0x2184], R28 ;  /* 0x0021841c01007387 */ /* 0x000fe40000100800 */
[----:B------:R-:W-:Y:S01]  /*1cad0*/  STL [R1+0x2180], R29 ;  /* 0x0021801d01007387 */ /* 0x000fe20000100800 */
[----:B------:R-:W-:Y:S01]  /*1cae0*/  STL.64 [R1+0x160], R4 ;  /* 0x0001600401007387 */ /* 0x000fe20000100a00 */
[----:B------:R0:W-:Y:S03]  /*1caf0*/  STL.64 [R1+0x168], R6 ;  /* 0x0001680601007387 */ /* 0x0001e60000100a00 */
[----:B0-----:R-:W2:Y:S01]  /*1cb00*/  LDL.LU.64 R6, [R1+0x2268] ;  /* 0x0022680001067983 */ /* 0x001ea20000300a00 */
[----:B------:R-:W4:Y:S01]  /*1cb10*/  LDL.LU.64 R4, [R1+0x2260] ;  /* 0x0022600001047983 */ /* 0x000f220000300a00 */
[----:B--2---:R-:W-:Y:S02]  /*1cb20*/  HMMA.16816.F32.BF16 R16, R16, R6, R20 ;  /* 0x000000061010723c */ /* 0x004fe40000041814 */
[----:B------:R-:W3:Y:S01]  /*1cb30*/  LDL.LU.64 R22, [R1+0x2258] ;  /* 0x0022580001167983 */ /* 0x000ee20000300a00 */
[----:B------:R-:W3:Y:S11]  /*1cb40*/  LDL.LU.64 R20, [R1+0x2250] ;  /* 0x0022500001147983 */ /* 0x000ef60000300a00 */
[----:B------:R-:W-:Y:S09]  /*1cb50*/  @!UPT UIADD3 URZ, URZ, URZ, URZ ;  /* 0x0000003f3f3ff290 */ /* 0x000ff2000fffe03f */
[----:B------:R0:W-:Y:S01]  /*1cb60*/  STL.64 [R1+0x150], R16 ;  /* 0x0001501001007387 */ /* 0x0001e20000100a00 */
[----:B------:R-:W-:Y:S03]  /*1cb70*/  STL.64 [R1+0x158], R18 ;  /* 0x0001581201007387 */ /* 0x000fe60000100a00 */
[----:B0-----:R-:W3:Y:S01]  /*1cb80*/  LDL.LU.64 R16, [R1+0x1d0] ;  /* 0x0001d00001107983 */ /* 0x001ee20000300a00 */
[----:B------:R-:W-:Y:S02]  /*1cb90*/  MOV R10, R25 ;  /* 0x00000019000a7202 */ /* 0x000fe40000000f00 */
[----:B------:R-:W-:Y:S01]  /*1cba0*/  MOV R11, R24 ;  /* 0x00000018000b7202 */ /* 0x000fe20000000f00 */
[----:B------:R-:W-:Y:S01]  /*1cbb0*/  IMAD.MOV.U32 R24, RZ, RZ, R2 ;  /* 0x000000ffff187224 */ /* 0x000fe200078e0002 */
[----:B------:R-:W-:Y:S01]  /*1cbc0*/  MOV R25, R3 ;  /* 0x0000000300197202 */ /* 0x000fe20000000f00 */
[----:B---3--:R-:W-:Y:S11]  /*1cbd0*/  HMMA.16816.F32.BF16 R12, R20, R16, R12 ;  /* 0x00000010140c723c */ /* 0x008ff6000004180c */
[----:B------:R-:W-:Y:S11]  /*1cbe0*/  @!UPT UIADD3 URZ, URZ, URZ, URZ ;  /* 0x0000003f3f3ff290 */ /* 0x000ff6000fffe03f */
[----:B------:R-:W-:Y:S01]  /*1cbf0*/  @!UPT UIADD3 URZ, URZ, URZ, URZ ;  /* 0x0000003f3f3ff290 */ /* 0x000fe2000fffe03f */
[----:B------:R-:W-:Y:S01]  /*1cc00*/  STL.64 [R1+0x140], R12 ;  /* 0x0001400c01007387 */ /* 0x000fe20000100a00 */
[----:B------:R-:W-:Y:S02]  /*1cc10*/  STL.64 [R1+0x148], R14 ;  /* 0x0001480e01007387 */ /* 0x000fe40000100a00 */
[----:B------:R-:W-:Y:S02]  /*1cc20*/  STL.64 [R1+0x21b0], R10 ;  /* 0x0021b00a01007387 */ /* 0x000fe40000100a00 */
[----:B------:R0:W-:Y:S01]  /*1cc30*/  STL.64 [R1+0x21a8], R8 ;  /* 0x0021a80801007387 */ /* 0x0001e20000100a00 */
[----:B------:R-:W2:Y:S01]  /*1cc40*/  LDL.LU R2, [R1+0x2248] ;  /* 0x0022480001027983 */ /* 0x000ea20000300800 */
[----:B------:R-:W3:Y:S02]  /*1cc50*/  LDL.LU R3, [R1+0x2244] ;  /* 0x0022440001037983 */ /* 0x000ee40000300800 */
[----:B------:R4:W-:Y:S01]  /*1cc60*/  STL.64 [R1+0x21b8], R24 ;  /* 0x0021b81801007387 */ /* 0x0009e20000100a00 */
[----:B0-----:R-:W5:Y:S01]  /*1cc70*/  LDL.LU R8, [R1+0x90] ;  /* 0x0000900001087983 */ /* 0x001f620000300800 */
[----:B------:R-:W5:Y:S02]  /*1cc80*/  LDL.LU R9, [R1+0x94] ;  /* 0x0000940001097983 */ /* 0x000f640000300800 */
[----:B------:R-:W2:Y:S02]  /*1cc90*/  LDL.LU R10, [R1+0x98] ;  /* 0x00009800010a7983 */ /* 0x000ea40000300800 */
[----:B------:R-:W2:Y:S01]  /*1cca0*/  LDL.LU R11, [R1+0x9c] ;  /* 0x00009c00010b7983 */ /* 0x000ea20000300800 */
[----:B----4-:R-:W-:Y:S01]  /*1ccb0*/  MOV R24, R5 ;  /* 0x0000000500187202 */ /* 0x010fe20000000f00 */
[----:B------:R-:W-:Y:S01]  /*1ccc0*/  IMAD.MOV.U32 R25, RZ, RZ, R4 ;  /* 0x000000ffff197224 */ /* 0x000fe200078e0004 */
[----:B--2---:R-:W-:Y:S01]  /*1ccd0*/  STL.64 [R1+0x21c8], R10 ;  /* 0x0021c80a01007387 */ /* 0x004fe20000100a00 */
[----:B-----5:R-:W-:Y:S02]  /*1cce0*/  STL.64 [R1+0x21c0], R8 ;  /* 0x0021c00801007387 */ /* 0x020fe40000100a00 */
[----:B------:R-:W2:Y:S02]  /*1ccf0*/  LDL.LU R5, [R1+0x2240] ;  /* 0x0022400001057983 */ /* 0x000ea40000300800 */
[----:B------:R-:W2:Y:S01]  /*1cd00*/  LDL.LU R4, [R1+0x223c] ;  /* 0x00223c0001047983 */ /* 0x000ea20000300800 */
[----:B------:R0:W-:Y:S04]  /*1cd10*/  STL.64 [R1+0x21d0], R24 ;  /* 0x0021d01801007387 */ /* 0x0001e80000100a00 */
[----:B0-----:R-:W4:Y:S01]  /*1cd20*/  LDL.LU.64 R24, [R1+0xf0] ;  /* 0x0000f00001187983 */ /* 0x001f220000300a00 */
[----:B---3--:R-:W-:-:S02]  /*1cd30*/  MOV R11, R3 ;  /* 0x00000003000b7202 */ /* 0x008fc40000000f00 */
[----:B------:R-:W-:Y:S01]  /*1cd40*/  MOV R14, R16 ;  /* 0x00000010000e7202 */ /* 0x000fe20000000f00 */
[----:B------:R-:W-:Y:S01]  /*1cd50*/  IMAD.MOV.U32 R15, RZ, RZ, R17 ;  /* 0x000000ffff0f7224 */ /* 0x000fe200078e0011 */
[----:B----4-:R-:W-:Y:S01]  /*1cd60*/  STL.64 [R1+0x21e8], R24 ;  /* 0x0021e81801007387 */ /* 0x010fe20000100a00 */
[----:B------:R-:W3:Y:S02]  /*1cd70*/  LDL.LU R8, [R1+0xc0] ;  /* 0x0000c00001087983 */ /* 0x000ee40000300800 */
[----:B------:R-:W3:Y:S02]  /*1cd80*/  LDL.LU R9, [R1+0xc4] ;  /* 0x0000c40001097983 */ /* 0x000ee40000300800 */
[----:B------:R-:W4:Y:S01]  /*1cd90*/  LDL.LU R10, [R1+0xc8] ;  /* 0x0000c800010a7983 */ /* 0x000f220000300800 */
[----:B------:R-:W5:Y:S01]  /*1cda0*/  LDL.LU R3, [R1+0x2238] ;  /* 0x0022380001037983 */ /* 0x000f620000300800 */
[----:B------:R-:W2:Y:S02]  /*1cdb0*/  LDL.LU.64 R16, [R1+0x50] ;  /* 0x0000500001107983 */ /* 0x000ea40000300a00 */
[----:B------:R-:W2:Y:S02]  /*1cdc0*/  LDL.LU R6, [R1+0x128] ;  /* 0x0001280001067983 */ /* 0x000ea40000300800 */
[----:B------:R-:W2:Y:S02]  /*1cdd0*/  LDL.LU R7, [R1+0x12c] ;  /* 0x00012c0001077983 */ /* 0x000ea40000300800 */
[----:B--2---:R-:W-:Y:S01]  /*1cde0*/  STL.64 [R1+0x2230], R6 ;  /* 0x0022300601007387 */ /* 0x004fe20000100a00 */
[----:B------:R0:W-:Y:S03]  /*1cdf0*/  STL.64 [R1+0x2228], R4 ;  /* 0x0022280401007387 */ /* 0x0001e60000100a00 */
[----:B0-----:R-:W2:Y:S01]  /*1ce00*/  LDL.LU R4, [R1+0x130] ;  /* 0x0001300001047983 */ /* 0x001ea20000300800 */
[----:B------:R-:W2:Y:S02]  /*1ce10*/  LDL.LU R5, [R1+0x134] ;  /* 0x0001340001057983 */ /* 0x000ea40000300800 */
[----:B------:R-:W2:Y:S02]  /*1ce20*/  LDL.LU R6, [R1+0x138] ;  /* 0x0001380001067983 */ /* 0x000ea40000300800 */
[----:B------:R-:W2:Y:S01]  /*1ce30*/  LDL.LU R7, [R1+0x13c] ;  /* 0x00013c0001077983 */ /* 0x000ea20000300800 */
[----:B------:R-:W2:Y:S04]  /*1ce40*/  LDL.LU.64 R24, [R1+0xb0] ;  /* 0x0000b00001187983 */ /* 0x000ea80000300a00 */
[----:B--2---:R0:W-:Y:S04]  /*1ce50*/  STL.64 [R1+0x2200], R24 ;  /* 0x0022001801007387 */ /* 0x0041e80000100a00 */
[----:B0-----:R-:W2:Y:S01]  /*1ce60*/  LDL.LU R24, [R1+0x110] ;  /* 0x0001100001187983 */ /* 0x001ea20000300800 */
[----:B------:R-:W2:Y:S02]  /*1ce70*/  LDL.LU R25, [R1+0x114] ;  /* 0x0001140001197983 */ /* 0x000ea40000300800 */
[----:B------:R-:W2:Y:S02]  /*1ce80*/  LDL.LU R26, [R1+0x118] ;  /* 0x00011800011a7983 */ /* 0x000ea40000300800 */
[----:B------:R-:W2:Y:S02]  /*1ce90*/  LDL.LU R27, [R1+0x11c] ;  /* 0x00011c00011b7983 */ /* 0x000ea40000300800 */
[----:B--2---:R-:W-:Y:S01]  /*1cea0*/  STL.64 [R1+0x2220], R26 ;  /* 0x0022201a01007387 */ /* 0x004fe20000100a00 */
[----:B------:R0:W-:Y:S03]  /*1ceb0*/  STL.64 [R1+0x2218], R24 ;  /* 0x0022181801007387 */ /* 0x0001e60000100a00 */
[----:B0-----:R-:W2:Y:S01]  /*1cec0*/  LDL.LU.64 R24, [R1+0x60] ;  /* 0x0000600001187983 */ /* 0x001ea20000300a00 */
[----:B----4-:R-:W-:Y:S02]  /*1ced0*/  STL.64 [R1+0x21e0], R10 ;  /* 0x0021e00a01007387 */ /* 0x010fe40000100a00 */
[----:B---3--:R0:W-:Y:S02]  /*1cee0*/  STL.64 [R1+0x21d8], R8 ;  /* 0x0021d80801007387 */ /* 0x0081e40000100a00 */
[----:B0-----:R-:W3:Y:S01]  /*1cef0*/  LDL.LU R8, [R1+0xe0] ;  /* 0x0000e00001087983 */ /* 0x001ee20000300800 */
[----:B------:R-:W3:Y:S02]  /*1cf00*/  LDL.LU R9, [R1+0xe4] ;  /* 0x0000e40001097983 */ /* 0x000ee40000300800 */
[----:B------:R-:W4:Y:S02]  /*1cf10*/  LDL.LU R10, [R1+0xe8] ;  /* 0x0000e800010a7983 */ /* 0x000f240000300800 */
[----:B------:R-:W4:Y:S01]  /*1cf20*/  LDL.LU R11, [R1+0xec] ;  /* 0x0000ec00010b7983 */ /* 0x000f220000300800 */
[C---:B------:R-:W-:Y:S01]  /*1cf30*/  HMMA.16816.F32.BF16 R4, R20.reuse, R16, R4 ;  /* 0x000000101404723c */ /* 0x040fe20000041804 */
[----:B----4-:R-:W-:Y:S01]  /*1cf40*/  STL.64 [R1+0x21f8], R10 ;  /* 0x0021f80a01007387 */ /* 0x010fe20000100a00 */
[----:B---3--:R0:W-:Y:S03]  /*1cf50*/  STL.64 [R1+0x21f0], R8 ;  /* 0x0021f00801007387 */ /* 0x0081e60000100a00 */
[----:B0-----:R-:W3:Y:S01]  /*1cf60*/  LDL.LU R8, [R1+0x100] ;  /* 0x0001000001087983 */ /* 0x001ee20000300800 */
[----:B------:R-:W3:Y:S02]  /*1cf70*/  LDL.LU R9, [R1+0x104] ;  /* 0x0001040001097983 */ /* 0x000ee40000300800 */
[----:B------:R-:W4:Y:S01]  /*1cf80*/  LDL.LU R10, [R1+0x108] ;  /* 0x00010800010a7983 */ /* 0x000f220000300800 */
[----:B-----5:R-:W-:Y:S01]  /*1cf90*/  MOV R11, R3 ;  /* 0x00000003000b7202 */ /* 0x020fe20000000f00 */
[----:B------:R-:W-:Y:S11]  /*1cfa0*/  MOV R3, R17 ;  /* 0x0000001100037202 */ /* 0x000ff60000000f00 */
[----:B------:R-:W-:Y:S03]  /*1cfb0*/  @!UPT UIADD3 URZ, URZ, URZ, URZ ;  /* 0x0000003f3f3ff290 */ /* 0x000fe6000fffe03f */
[----:B------:R-:W-:Y:S02]  /*1cfc0*/  MOV R17, R6 ;  /* 0x0000000600117202 */ /* 0x000fe40000000f00 */
[----:B------:R-:W-:Y:S01]  /*1cfd0*/  MOV R13, R4 ;  /* 0x00000004000d7202 */ /* 0x000fe20000000f00 */
[----:B------:R-:W-:Y:S01]  /*1cfe0*/  IMAD.MOV.U32 R18, RZ, RZ, R5 ;  /* 0x000000ffff127224 */ /* 0x000fe200078e0005 */
[----:B----4-:R0:W-:Y:S01]  /*1cff0*/  STL.64 [R1+0x2210], R10 ;  /* 0x0022100a01007387 */ /* 0x0101e20000100a00 */
[----:B---3--:R1:W-:Y:S02]  /*1d000*/  STL.64 [R1+0x2208], R8 ;  /* 0x0022080801007387 */ /* 0x0083e40000100a00 */
[----:B0-----:R-:W-:Y:S01]  /*1d010*/  IMAD.MOV.U32 R10, RZ, RZ, R16 ;  /* 0x000000ffff0a7224 */ /* 0x001fe200078e0010 */
[----:B-1----:R-:W3:Y:S01]  /*1d020*/  LDL.LU.64 R8, [R1+0xa0] ;  /* 0x0000a00001087983 */ /* 0x002ee20000300a00 */
[----:B------:R-:W-:Y:S02]  /*1d030*/  MOV R16, R7 ;  /* 0x0000000700107202 */ /* 0x000fe40000000f00 */
[----:B------:R-:W4:Y:S02]  /*1d040*/  LDL.LU.64 R6, [R1+0x2230] ;  /* 0x0022300001067983 */ /* 0x000f240000300a00 */
[----:B------:R-:W4:Y:S01]  /*1d050*/  LDL.LU.64 R4, [R1+0x2228] ;  /* 0x0022280001047983 */ /* 0x000f220000300a00 */
[----:B------:R-:W-:Y:S01]  /*1d060*/  STL [R1+0x2194], R18 ;  /* 0x0021941201007387 */ /* 0x000fe20000100800 */
[----:B------:R-:W-:Y:S02]  /*1d070*/  STL [R1+0x2190], R13 ;  /* 0x0021900d01007387 */ /* 0x000fe40000100800 */
[----:B--2---:R-:W-:Y:S01]  /*1d080*/  IMAD.MOV.U32 R12, RZ, RZ, R24 ;  /* 0x000000ffff0c7224 */ /* 0x004fe200078e0018 */
[----:B------:R-:W-:Y:S01]  /*1d090*/  MOV R19, R25 ;  /* 0x0000001900137202 */ /* 0x000fe20000000f00 */
[----:B------:R-:W2:Y:S01]  /*1d0a0*/  LDL.LU.64 R26, [R1+0x2220] ;  /* 0x00222000011a7983 */ /* 0x000ea20000300a00 */
[C---:B----4-:R-:W-:Y:S03]  /*1d0b0*/  HMMA.16816.F32.BF16 R4, R20.reuse, R24, R4 ;  /* 0x000000181404723c */ /* 0x050fe60000041804 */
[----:B------:R-:W2:Y:S01]  /*1d0c0*/  LDL.LU.64 R24, [R1+0x2218] ;  /* 0x0022180001187983 */ /* 0x000ea20000300a00 */
[----:B---3--:R-:W-:Y:S01]  /*1d0d0*/  IMAD.MOV.U32 R28, RZ, RZ, R8 ;  /* 0x000000ffff1c7224 */ /* 0x008fe200078e0008 */
[----:B------:R-:W-:Y:S11]  /*1d0e0*/  MOV R29, R9 ;  /* 0x00000009001d7202 */ /* 0x000ff60000000f00 */
[----:B------:R-:W-:Y:S07]  /*1d0f0*/  @!UPT UIADD3 URZ, URZ, URZ, URZ ;  /* 0x0000003f3f3ff290 */ /* 0x000fee000fffe03f */
[----:B------:R-:W-:Y:S01]  /*1d100*/  STL.64 [R1+0x20e8], R6 ;  /* 0x0020e80601007387 */ /* 0x000fe20000100a00 */
[----:B------:R0:W-:Y:S02]  /*1d110*/  STL.64 [R1+0x20e0], R4 ;  /* 0x0020e00401007387 */ /* 0x0001e40000100a00 */
[----:B0-----:R-:W-:Y:S02]  /*1d120*/  MOV R4, R10 ;  /* 0x0000000a00047202 */ /* 0x001fe40000000f00 */
[----:B------:R-:W-:Y:S01]  /*1d130*/  MOV R7, R0 ;  /* 0x0000000000077202 */ /* 0x000fe20000000f00 */
[----:B------:R-:W3:Y:S01]  /*1d140*/  LDL.LU.64 R10, [R1+0x2210] ;  /* 0x00221000010a7983 */ /* 0x000ee20000300a00 */
[----:B--2---:R-:W-:Y:S03]  /*1d150*/  HMMA.16816.F32.BF16 R24, R20, R8, R24 ;  /* 0x000000081418723c */ /* 0x004fe60000041818 */
[----:B------:R-:W3:Y:S11]  /*1d160*/  LDL.LU.64 R8, [R1+0x2208] ;  /* 0x0022080001087983 */ /* 0x000ef60000300a00 */
[----:B------:R-:W-:Y:S09]  /*1d170*/  @!UPT UIADD3 URZ, URZ, URZ, URZ ;  /* 0x0000003f3f3ff290 */ /* 0x000ff2000fffe03f */
[----:B------:R0:W-:Y:S01]  /*1d180*/  STL [R1+0x10], R24 ;  /* 0x0000101801007387 */ /* 0x0001e20000100800 */
[----:B------:R-:W-:-:S03]  /*1d190*/  MOV R0, R25 ;  /* 0x0000001900007202 */ /* 0x000fc60000000f00 */
[----:B0-----:R-:W3:Y:S01]  /*1d1a0*/  LDL.LU.64 R24, [R1+0x2200] ;  /* 0x0022000001187983 */ /* 0x001ee20000300a00 */
[----:B------:R-:W-:Y:S02]  /*1d1b0*/  IMAD.MOV.U32 R5, RZ, RZ, R3 ;  /* 0x000000ffff057224 */ /* 0x000fe400078e0003 */
[----:B------:R-:W-:Y:S02]  /*1d1c0*/  IMAD.MOV.U32 R3, RZ, RZ, R26 ;  /* 0x000000ffff037224 */ /* 0x000fe400078e001a */
[----:B------:R-:W-:Y:S03]  /*1d1d0*/  STL [R1+0x20d8], R0 ;  /* 0x0020d80001007387 */ /* 0x000fe60000100800 */
[----:B------:R0:W-:Y:S01]  /*1d1e0*/  STL [R1+0x20d4], R3 ;  /* 0x0020d40301007387 */ /* 0x0001e20000100800 */
[C---:B---3--:R-:W-:Y:S01]  /*1d1f0*/  HMMA.16816.F32.BF16 R8, R20.reuse, R24, R8 ;  /* 0x000000181408723c */ /* 0x048fe20000041808 */
[----:B0-----:R-:W-:Y:S01]  /*1d200*/  MOV R3, R24 ;  /* 0x0000001800037202 */ /* 0x001fe20000000f00 */
[----:B------:R-:W-:Y:S11]  /*1d210*/  IMAD.MOV.U32 R0, RZ, RZ, R25 ;  /* 0x000000ffff007224 */ /* 0x000ff600078e0019 */
[----:B------:R-:W-:Y:S10]  /*1d220*/  @!UPT UIADD3 URZ, URZ, URZ, URZ ;  /* 0x0000003f3f3ff290 */ /* 0x000ff4000fffe03f */
[----:B------:R-:W-:Y:S01]  /*1d230*/  STL.64 [R1+0x100], R8 ;  /* 0x0001000801007387 */ /* 0x000fe20000100a00 */
[----:B------:R0:W-:Y:S03]  /*1d240*/  STL.64 [R1+0x108], R10 ;  /* 0x0001080a01007387 */ /* 0x0001e60000100a00 */
[----:B0-----:R-:W2:Y:S01]  /*1d250*/  LDL.LU.64 R10, [R1+0x21f8] ;  /* 0x0021f800010a7983 */ /* 0x001ea20000300a00 */
[----:B------:R-:W2:Y:S02]  /*1d260*/  LDL.LU.64 R8, [R1+0x21f0] ;  /* 0x0021f00001087983 */ /* 0x000ea40000300a00 */
[----:B------:R-:W2:Y:S02]  /*1d270*/  LDL.LU.64 R24, [R1+0x21e8] ;  /* 0x0021e80001187983 */ /* 0x000ea40000300a00 */
[----:B--2---:R-:W-:Y:S01]  /*1d280*/  HMMA.16816.F32.BF16 R8, R20, R24, R8 ;  /* 0x000000181408723c */ /* 0x004fe20000041808 */
[----:B------:R-:W-:-:S02]  /*1d290*/  MOV R18, R24 ;  /* 0x0000001800127202 */ /* 0x000fc40000000f00 */
[----:B------:R-:W-:Y:S11]  /*1d2a0*/  MOV R13, R25 ;  /* 0x00000019000d7202 */ /* 0x000ff60000000f00 */
[----:B------:R-:W-:Y:S09]  /*1d2b0*/  @!UPT UIADD3 URZ, URZ, URZ, URZ ;  /* 0x0000003f3f3ff290 */ /* 0x000ff2000fffe03f */
[----:B------:R-:W-:Y:S01]  /*1d2c0*/  STL.64 [R1+0xe0], R8 ;  /* 0x0000e00801007387 */ /* 0x000fe20000100a00 */
[----:B------:R0:W-:Y:S03]  /*1d2d0*/  STL.64 [R1+0xe8], R10 ;  /* 0x0000e80a01007387 */ /* 0x0001e60000100a00 */
[----:B0-----:R-:W2:Y:S01]  /*1d2e0*/  LDL.LU.64 R10, [R1+0x21e0] ;  /* 0x0021e000010a7983 */ /* 0x001ea20000300a00 */
[----:B------:R-:W2:Y:S02]  /*1d2f0*/  LDL.LU.64 R8, [R1+0x21d8] ;  /* 0x0021d80001087983 */ /* 0x000ea40000300a00 */
[----:B------:R-:W2:Y:S01]  /*1d300*/  LDL.LU.64 R24, [R1+0x21d0] ;  /* 0x0021d00001187983 */ /* 0x000ea20000300a00 */
[----:B------:R-:W-:Y:S01]  /*1d310*/  MOV R6, R2 ;  /* 0x0000000200067202 */ /* 0x000fe20000000f00 */
[----:B------:R-:W-:Y:S02]  /*1d320*/  MOV R2, R27 ;  /* 0x0000001b00027202 */ /* 0x000fe40000000f00 */
[C---:B--2---:R-:W-:Y:S01]  /*1d330*/  HMMA.16816.F32.BF16 R24, R20.reuse, R24, R8 ;  /* 0x000000181418723c */ /* 0x044fe20000041808 */
[----:B------:R-:W2:Y:S01]  /*1d340*/  LDL.LU.64 R10, [R1+0x21c8] ;  /* 0x0021c800010a7983 */ /* 0x000ea20000300a00 */
[----:B------:R-:W2:Y:S11]  /*1d350*/  LDL.LU.64 R8, [R1+0x21c0] ;  /* 0x0021c00001087983 */ /* 0x000eb60000300a00 */
[----:B------:R-:W-:Y:S10]  /*1d360*/  @!UPT UIADD3 URZ, URZ, URZ, URZ ;  /* 0x0000003f3f3ff290 */ /* 0x000ff4000fffe03f */
[----:B------:R0:W-:Y:S01]  /*1d370*/  STL.64 [R1+0xc0], R24 ;  /* 0x0000c01801007387 */ /* 0x0001e20000100a00 */
[----:B------:R1:W-:Y:S03]  /*1d380*/  STL.64 [R1+0xc8], R26 ;  /* 0x0000c81a01007387 */ /* 0x0003e60000100a00 */
[----:B0-----:R-:W2:Y:S02]  /*1d390*/  LDL.LU.64 R24, [R1+0x21b8] ;  /* 0x0021b80001187983 */ /* 0x001ea40000300a00 */
[----:B--2---:R-:W-:Y:S02]  /*1d3a0*/  HMMA.16816.F32.BF16 R20, R20, R24, R8 ;  /* 0x000000181414723c */ /* 0x004fe40000041808 */
[----:B------:R-:W2:Y:S01]  /*1d3b0*/  LDL.LU.64 R10, [R1+0x21b0] ;  /* 0x0021b000010a7983 */ /* 0x000ea20000300a00 */
[----:B------:R-:W2:Y:S02]  /*1d3c0*/  LDL.LU.64 R8, [R1+0x21a8] ;  /* 0x0021a80001087983 */ /* 0x000ea40000300a00 */
[----:B-1----:R-:W2:Y:S02]  /*1d3d0*/  LDL.LU.64 R26, [R1+0x21a0] ;  /* 0x0021a000011a7983 */ /* 0x002ea40000300a00 */
[----:B------:R-:W2:Y:S01]  /*1d3e0*/  LDL.LU.64 R24, [R1+0x2198] ;  /* 0x0021980001187983 */ /* 0x000ea20000300a00 */
[----:B------:R-:W-:Y:S11]  /*1d3f0*/  STL.64 [R1+0x2100], R6 ;  /* 0x0021000601007387 */ /* 0x000ff60000100a00 */
[----:B------:R-:W-:Y:S04]  /*1d400*/  @!UPT UIADD3 URZ, URZ, URZ, URZ ;  /* 0x0000003f3f3ff290 */ /* 0x000fe8000fffe03f */
[----:B------:R-:W-:Y:S01]  /*1d410*/  STL.64 [R1+0x90], R20 ;  /* 0x0000901401007387 */ /* 0x000fe20000100a00 */
[----:B------:R-:W-:Y:S01]  /*1d420*/  STL.64 [R1+0x98], R22 ;  /* 0x0000981601007387 */ /* 0x000fe20000100a00 */
[----:B--2---:R-:W-:Y:S07]  /*1d430*/  HMMA.16816.F32.BF16 R8, R24, R4, R8 ;  /* 0x000000041808723c */ /* 0x004fee0000041808 */
[----:B------:R-:W-:Y:S01]  /*1d440*/  IMAD.MOV.U32 R4, RZ, RZ, R18 ;  /* 0x000000ffff047224 */ /* 0x000fe200078e0012 */
[----:B------:R-:W-:Y:S01]  /*1d450*/  MOV R5, R13 ;  /* 0x0000000d00057202 */ /* 0x000fe20000000f00 */
[----:B------:R-:W2:Y:S01]  /*1d460*/  LDL.LU R18, [R1+0x2194] ;  /* 0x0021940001127983 */ /* 0x000ea20000300800 */
[----:B------:R-:W3:Y:S03]  /*1d470*/  LDL.LU R13, [R1+0x2190] ;  /* 0x00219000010d7983 */ /* 0x000ee60000300800 */
[----:B------:R0:W-:Y:S02]  /*1d480*/  STL.64 [R1+0x2118], R4 ;  /* 0x0021180401007387 */ /* 0x0001e40000100a00 */
[----:B0-----:R-:W-:Y:S01]  /*1d490*/  MOV R4, R3 ;  /* 0x0000000300047202 */ /* 0x001fe20000000f00 */
[----:B------:R-:W-:-:S05]  /*1d4a0*/  IMAD.MOV.U32 R5, RZ, RZ, R0 ;  /* 0x000000ffff057224 */ /* 0x000fca00078e0000 */
[----:B------:R0:W-:Y:S02]  /*1d4b0*/  STL.64 [R1+0x2130], R4 ;  /* 0x0021300401007387 */ /* 0x0001e40000100a00 */
[----:B0-----:R-:W-:Y:S02]  /*1d4c0*/  MOV R4, R14 ;  /* 0x0000000e00047202 */ /* 0x001fe40000000f00 */
[----:B------:R-:W-:Y:S01]  /*1d4d0*/  MOV R5, R15 ;  /* 0x0000000f00057202 */ /* 0x000fe20000000f00 */
[----:B------:R-:W4:Y:S01]  /*1d4e0*/  LDL.LU R14, [R1+0x218c] ;  /* 0x00218c00010e7983 */ /* 0x000f220000300800 */
[----:B------:R-:W5:Y:S03]  /*1d4f0*/  LDL.LU R15, [R1+0x2188] ;  /* 0x00218800010f7983 */ /* 0x000f660000300800 */
[----:B------:R0:W-:Y:S02]  /*1d500*/  STL.64 [R1+0x2148], R4 ;  /* 0x0021480401007387 */ /* 0x0001e40000100a00 */
[----:B0-----:R-:W-:Y:S01]  /*1d510*/  IMAD.MOV.U32 R4, RZ, RZ, R28 ;  /* 0x000000ffff047224 */ /* 0x001fe200078e001c */
[----:B------:R-:W-:Y:S01]  /*1d520*/  MOV R5, R29 ;  /* 0x0000001d00057202 */ /* 0x000fe20000000f00 */
[----:B------:R-:W5:Y:S01]  /*1d530*/  LDL.LU R28, [R1+0x2184] ;  /* 0x00218400011c7983 */ /* 0x000f620000300800 */
[----:B------:R-:W5:Y:S01]  /*1d540*/  LDL.LU R29, [R1+0x2180] ;  /* 0x00218000011d7983 */ /* 0x000f620000300800 */
[----:B------:R-:W-:-:S02]  /*1d550*/  MOV R20, R12 ;  /* 0x0000000c00147202 */ /* 0x000fc40000000f00 */
[----:B------:R0:W-:Y:S01]  /*1d560*/  STL.64 [R1+0x2160], R4 ;  /* 0x0021600401007387 */ /* 0x0001e20000100a00 */
[----:B------:R-:W5:Y:S02]  /*1d570*/  LDL.LU R12, [R1+0x217c] ;  /* 0x00217c00010c7983 */ /* 0x000f640000300800 */
[----:B------:R-:W-:Y:S01]  /*1d580*/  IMAD.MOV.U32 R21, RZ, RZ, R19 ;  /* 0x000000ffff157224 */ /* 0x000fe200078e0013 */
[----:B0-----:R-:W5:Y:S01]  /*1d590*/  LDL.LU R4, [R1+0x80] ;  /* 0x0000800001047983 */ /* 0x001f620000300800 */
[----:B------:R-:W5:Y:S02]  /*1d5a0*/  LDL.LU R5, [R1+0x84] ;  /* 0x0000840001057983 */ /* 0x000f640000300800 */
[----:B------:R-:W5:Y:S02]  /*1d5b0*/  LDL.LU R6, [R1+0x88] ;  /* 0x0000880001067983 */ /* 0x000f640000300800 */
[----:B------:R-:W5:Y:S01]  /*1d5c0*/  LDL.LU R7, [R1+0x8c] ;  /* 0x00008c0001077983 */ /* 0x000f620000300800 */
[----:B------:R-:W5:Y:S01]  /*1d5d0*/  LDL R19, [R1+0x74c] ;  /* 0x00074c0001137983 */ /* 0x000f620000100800 */
[----:B------:R0:W-:Y:S02]  /*1d5e0*/  STL.64 [R1+0x20f8], R10 ;  /* 0x0020f80a01007387 */ /* 0x0001e40000100a00 */
[----:B------:R2:W-:Y:S02]  /*1d5f0*/  STL.64 [R1+0x20f0], R8 ;  /* 0x0020f00801007387 */ /* 0x0005e40000100a00 */
[----:B0-----:R-:W-:Y:S01]  /*1d600*/  IMAD.MOV.U32 R10, RZ, RZ, R17 ;  /* 0x000000ffff0a7224 */ /* 0x001fe200078e0011 */
[----:B------:R-:W-:-:S02]  /*1d610*/  MOV R11, R16 ;  /* 0x00000010000b7202 */ /* 0x000fc40000000f00 */
[----:B--2---:R-:W-:Y:S02]  /*1d620*/  MOV R9, R18 ;  /* 0x0000001200097202 */ /* 0x004fe40000000f00 */
[----:B---3--:R-:W-:Y:S02]  /*1d630*/  MOV R8, R13 ;  /* 0x0000000d00087202 */ /* 0x008fe40000000f00 */
[----:B------:R-:W2:Y:S01]  /*1d640*/  LDL.LU R13, [R1+0x2178] ;  /* 0x00217800010d7983 */ /* 0x000ea20000300800 */
[----:B------:R4:W-:Y:S02]  /*1d650*/  STL.64 [R1+0x2110], R10 ;  /* 0x0021100a01007387 */ /* 0x0009e40000100a00 */
[----:B------:R0:W-:Y:S01]  /*1d660*/  STL.64 [R1+0x2108], R8 ;  /* 0x0021080801007387 */ /* 0x0001e20000100a00 */
[----:B----4-:R-:W-:Y:S02]  /*1d670*/  MOV R11, R14 ;  /* 0x0000000e000b7202 */ /* 0x010fe40000000f00 */
[----:B-----5:R-:W-:Y:S01]  /*1d680*/  MOV R10, R15 ;  /* 0x0000000f000a7202 */ /* 0x020fe20000000f00 */
[----:B0-----:R-:W-:Y:S01]  /*1d690*/  IMAD.MOV.U32 R9, RZ, RZ, R28 ;  /* 0x000000ffff097224 */ /* 0x001fe200078e001c */
[----:B------:R-:W-:-:S02]  /*1d6a0*/  MOV R8, R29 ;  /* 0x0000001d00087202 */ /* 0x000fc40000000f00 */
[----:B------:R-:W3:Y:S01]  /*1d6b0*/  LDL.LU R29, [R1+0x2174] ;  /* 0x00217400011d7983 */ /* 0x000ee20000300800 */
[----:B------:R-:W4:Y:S02]  /*1d6c0*/  LDL.LU R28, [R1+0x2170] ;  /* 0x00217000011c7983 */ /* 0x000f240000300800 */
[----:B------:R-:W-:Y:S02]  /*1d6d0*/  STL.64 [R1+0x2128], R10 ;  /* 0x0021280a01007387 */ /* 0x000fe40000100a00 */
[----:B------:R0:W-:Y:S02]  /*1d6e0*/  STL.64 [R1+0x2120], R8 ;  /* 0x0021200801007387 */ /* 0x0001e40000100a00 */
[----:B0-----:R-:W5:Y:S01]  /*1d6f0*/  LDL.LU R8, [R1+0x40] ;  /* 0x0000400001087983 */ /* 0x001f620000300800 */
[----:B------:R-:W5:Y:S02]  /*1d700*/  LDL.LU R9, [R1+0x44] ;  /* 0x0000440001097983 */ /* 0x000f640000300800 */
[----:B------:R-:W2:Y:S02]  /*1d710*/  LDL.LU R10, [R1+0x48] ;  /* 0x00004800010a7983 */ /* 0x000ea40000300800 */
[----:B------:R-:W2:Y:S02]  /*1d720*/  LDL.LU R11, [R1+0x4c] ;  /* 0x00004c00010b7983 */ /* 0x000ea40000300800 */
[----:B--2---:R-:W-:Y:S01]  /*1d730*/  STL.64 [R1+0x2140], R10 ;  /* 0x0021400a01007387 */ /* 0x004fe20000100a00 */
[----:B-----5:R0:W-:Y:S03]  /*1d740*/  STL.64 [R1+0x2138], R8 ;  /* 0x0021380801007387 */ /* 0x0201e60000100a00 */
[----:B0-----:R-:W2:Y:S01]  /*1d750*/  LDL.LU R8, [R1+0xd0] ;  /* 0x0000d00001087983 */ /* 0x001ea20000300800 */
[----:B------:R-:W2:Y:S02]  /*1d760*/  LDL.LU R9, [R1+0xd4] ;  /* 0x0000d40001097983 */ /* 0x000ea40000300800 */
[----:B------:R-:W5:Y:S02]  /*1d770*/  LDL.LU R10, [R1+0xd8] ;  /* 0x0000d800010a7983 */ /* 0x000f640000300800 */
[----:B------:R-:W5:Y:S01]  /*1d780*/  LDL.LU R11, [R1+0xdc] ;  /* 0x0000dc00010b7983 */ /* 0x000f620000300800 */
[----:B------:R-:W-:Y:S01]  /*1d790*/  HMMA.16816.F32.BF16 R20, R24, R20, R4 ;  /* 0x000000141814723c */ /* 0x000fe20000041804 */
[----:B-----5:R-:W-:Y:S01]  /*1d7a0*/  STL.64 [R1+0x2158], R10 ;  /* 0x0021580a01007387 */ /* 0x020fe20000100a00 */
[----:B--2---:R4:W-:Y:S02]  /*1d7b0*/  STL.64 [R1+0x2150], R8 ;  /* 0x0021500801007387 */ /* 0x0049e40000100a00 */
[----:B----4-:R-:W-:Y:S01]  /*1d7c0*/  IMAD.MOV.U32 R8, RZ, RZ, R28 ;  /* 0x000000ffff087224 */ /* 0x010fe200078e001c */
[----:B---3--:R-:W-:Y:S01]  /*1d7d0*/  MOV R9, R29 ;  /* 0x0000001d00097202 */ /* 0x008fe20000000f00 */
[----:B------:R-:W2:Y:S01]  /*1d7e0*/  LDL.LU R28, [R1+0x216c] ;  /* 0x00216c00011c7983 */ /* 0x000ea20000300800 */
[----:B------:R-:W3:Y:S02]  /*1d7f0*/  LDL.LU R29, [R1+0x2168] ;  /* 0x00216800011d7983 */ /* 0x000ee40000300800 */
[----:B------:R-:W4:Y:S01]  /*1d800*/  LDL.LU.64 R4, [R1+0x2160] ;  /* 0x0021600001047983 */ /* 0x000f220000300a00 */
[----:B------:R-:W-:Y:S01]  /*1d810*/  MOV R10, R13 ;  /* 0x0000000d000a7202 */ /* 0x000fe20000000f00 */
[----:B------:R-:W-:-:S02]  /*1d820*/  IMAD.MOV.U32 R11, RZ, RZ, R12 ;  /* 0x000000ffff0b7224 */ /* 0x000fc400078e000c */
[----:B------:R-:W0:Y:S02]  /*1d830*/  LDSM.16.MT88.4 R12, [R19+0x1e000] ;  /* 0x01e00000130c783b */ /* 0x000e240000004200 */
[----:B------:R-:W1:Y:S03]  /*1d840*/  LDSM.16.MT88.4 R16, [R19+0x1e100] ;  /* 0x01e100001310783b */ /* 0x000e660000004200 */
[C---:B----4-:R-:W-:Y:S01]  /*1d850*/  HMMA.16816.F32.BF16 R4, R24.reuse, R4, R8 ;  /* 0x000000041804723c */ /* 0x050fe20000041808 */
[----:B------:R-:W4:Y:S01]  /*1d860*/  LDL.LU.64 R10, [R1+0x2158] ;  /* 0x00215800010a7983 */ /* 0x000f220000300a00 */
[----:B------:R-:W4:Y:S11]  /*1d870*/  LDL.LU.64 R8, [R1+0x2150] ;  /* 0x0021500001087983 */ /* 0x000f360000300a00 */
[----:B------:R-:W-:Y:S10]  /*1d880*/  @!UPT UIADD3 URZ, URZ, URZ, URZ ;  /* 0x0000003f3f3ff290 */ /* 0x000ff4000fffe03f */
[----:B------:R4:W-:Y:S01]  /*1d890*/  STL.64 [R1+0x28], R6 ;  /* 0x0000280601007387 */ /* 0x0009e20000100a00 */
[----:B------:R-:W-:Y:S02]  /*1d8a0*/  MOV R0, R4 ;  /* 0x0000000400007202 */ /* 0x000fe40000000f00 */
[----:B------:R-:W-:Y:S02]  /*1d8b0*/  MOV R3, R5 ;  /* 0x0000000500037202 */ /* 0x000fe40000000f00 */
[----:B------:R-:W4:Y:S02]  /*1d8c0*/  LDL.LU.64 R4, [R1+0x2148] ;  /* 0x0021480001047983 */ /* 0x000f240000300a00 */
[C---:B----4-:R-:W-:Y:S02]  /*1d8d0*/  HMMA.16816.F32.BF16 R4, R24.reuse, R4, R8 ;  /* 0x000000041804723c */ /* 0x050fe40000041808 */
[----:B------:R-:W4:Y:S01]  /*1d8e0*/  LDL.LU.64 R10, [R1+0x2140] ;  /* 0x00214000010a7983 */ /* 0x000f220000300a00 */
[----:B------:R-:W4:Y:S11]  /*1d8f0*/  LDL.LU.64 R8, [R1+0x2138] ;  /* 0x0021380001087983 */ /* 0x000f360000300a00 */
[----:B------:R-:W-:Y:S09]  /*1d900*/  @!UPT UIADD3 URZ, URZ, URZ, URZ ;  /* 0x0000003f3f3ff290 */ /* 0x000ff2000fffe03f */
[----:B------:R5:W-:Y:S01]  /*1d910*/  STL.64 [R1+0x70], R4 ;  /* 0x0000700401007387 */ /* 0x000be20000100a00 */
[----:B------:R4:W-:Y:S03]  /*1d920*/  STL.64 [R1+0x78], R6 ;  /* 0x0000780601007387 */ /* 0x0009e60000100a00 */
[----:B-----5:R-:W4:Y:S02]  /*1d930*/  LDL.LU.64 R4, [R1+0x2130] ;  /* 0x0021300001047983 */ /* 0x020f240000300a00 */
[C---:B----4-:R-:W-:Y:S02]  /*1d940*/  HMMA.16816.F32.BF16 R4, R24.reuse, R4, R8 ;  /* 0x000000041804723c */ /* 0x050fe40000041808 */
[----:B------:R-:W4:Y:S01]  /*1d950*/  LDL.LU.64 R10, [R1+0x2128] ;  /* 0x00212800010a7983 */ /* 0x000f220000300a00 */
[----:B------:R-:W4:Y:S11]  /*1d960*/  LDL.LU.64 R8, [R1+0x2120] ;  /* 0x0021200001087983 */ /* 0x000f360000300a00 */
[----:B------:R-:W-:Y:S09]  /*1d970*/  @!UPT UIADD3 URZ, URZ, URZ, URZ ;  /* 0x0000003f3f3ff290 */ /* 0x000ff2000fffe03f */
[----:B------:R5:W-:Y:S01]  /*1d980*/  STL.64 [R1+0x40], R4 ;  /* 0x0000400401007387 */ /* 0x000be20000100a00 */
[----:B------:R4:W-:Y:S03]  /*1d990*/  STL.64 [R1+0x48], R6 ;  /* 0x0000480601007387 */ /* 0x0009e60000100a00 */
[----:B-----5:R-:W4:Y:S02]  /*1d9a0*/  LDL.LU.64 R4, [R1+0x2118] ;  /* 0x0021180001047983 */ /* 0x020f240000300a00 */
[----:B----4-:R-:W-:Y:S02]  /*1d9b0*/  HMMA.16816.F32.BF16 R4, R24, R4, R8 ;  /* 0x000000041804723c */ /* 0x010fe40000041808 */
[----:B------:R-:W0:Y:S01]  /*1d9c0*/  LDL.LU.64 R10, [R1+0x2110] ;  /* 0x00211000010a7983 */ /* 0x000e220000300a00 */
[----:B------:R-:W0:Y:S11]  /*1d9d0*/  LDL.LU.64 R8, [R1+0x2108] ;  /* 0x0021080001087983 */ /* 0x000e360000300a00 */
[----:B------:R-:W-:Y:S09]  /*1d9e0*/  @!UPT UIADD3 URZ, URZ, URZ, URZ ;  /* 0x0000003f3f3ff290 */ /* 0x000ff2000fffe03f */
[----:B------:R-:W-:Y:S01]  /*1d9f0*/  STL.64 [R1+0x30], R4 ;  /* 0x0000300401007387 */ /* 0x000fe20000100a00 */
[----:B------:R4:W-:Y:S03]  /*1da00*/  STL.64 [R1+0x38], R6 ;  /* 0x0000380601007387 */ /* 0x0009e60000100a00 */
[----:B----4-:R-:W0:Y:S01]  /*1da10*/  LDL.LU.64 R6, [R1+0x2100] ;  /* 0x0021000001067983 */ /* 0x010e220000300a00 */
[----:B------:R4:W-:Y:S03]  /*1da20*/  STL.64 [R1+0x2070], R26 ;  /* 0x0020701a01007387 */ /* 0x0009e60000100a00 */
[----:B----4-:R-:W4:Y:S01]  /*1da30*/  LDL R27, [R1+0x750] ;  /* 0x00075000011b7983 */ /* 0x010f220000100800 */
[----:B------:R-:W-:Y:S01]  /*1da40*/  STL.64 [R1+0x2068], R24 ;  /* 0x0020681801007387 */ /* 0x000fe20000100a00 */
[-C--:B0-----:R-:W-:Y:S02]  /*1da50*/  HMMA.16816.F32.BF16 R8, R12, R6.reuse, R8 ;  /* 0x000000060c08723c */ /* 0x081fe40000041808 */
[----:B----4-:R2:W-:Y:S11]  /*1da60*/  STL [R1+0x20d0], R27 ;  /* 0x0020d01b01007387 */ /* 0x0105f60000100800 */
[----:B------:R-:W-:Y:S10]  /*1da70*/  @!UPT UIADD3 URZ, URZ, URZ, URZ ;  /* 0x0000003f3f3ff290 */ /* 0x000ff4000fffe03f */
[----:B------:R-:W-:Y:S01]  /*1da80*/  STL [R1+0x80], R8 ;  /* 0x0000800801007387 */ /* 0x000fe20000100800 */
[----:B--2---:R-:W-:Y:S01]  /*1da90*/  MOV R27, R28 ;  /* 0x0000001c001b7202 */ /* 0x004fe20000000f00 */
[----:B------:R0:W-:Y:S01]  /*1daa0*/  STL.64 [R1+0x88], R10 ;  /* 0x0000880a01007387 */ /* 0x0001e20000100a00 */
[----:B------:R-:W-:Y:S01]  /*1dab0*/  MOV R28, R9 ;  /* 0x00000009001c7202 */ /* 0x000fe20000000f00 */
[----:B0-----:R-:W1:Y:S01]  /*1dac0*/  LDL.LU.64 R10, [R1+0x20f8] ;  /* 0x0020f800010a7983 */ /* 0x001e620000300a00 */
[----:B------:R-:W1:Y:S02]  /*1dad0*/  LDL.LU.64 R8, [R1+0x20f0] ;  /* 0x0020f00001087983 */ /* 0x000e640000300a00 */
[----:B---3--:R-:W-:Y:S01]  /*1dae0*/  IMAD.MOV.U32 R26, RZ, RZ, R29 ;  /* 0x000000ffff1a7224 */ /* 0x008fe200078e001d */
[----:B-1----:R-:W-:Y:S01]  /*1daf0*/  HMMA.16816.F32.BF16 R8, R16, R6, R8 ;  /* 0x000000061008723c */ /* 0x002fe20000041808 */
[----:B------:R-:W2:Y:S01]  /*1db00*/  LDL.LU.64 R6, [R1+0x20e8] ;  /* 0x0020e80001067983 */ /* 0x000ea20000300a00 */
[----:B------:R-:W2:Y:S11]  /*1db10*/  LDL.LU.64 R4, [R1+0x20e0] ;  /* 0x0020e00001047983 */ /* 0x000eb60000300a00 */
[----:B------:R-:W-:Y:S10]  /*1db20*/  @!UPT UIADD3 URZ, URZ, URZ, URZ ;  /* 0x0000003f3f3ff290 */ /* 0x000ff4000fffe03f */
[----:B------:R-:W-:Y:S01]  /*1db30*/  STL [R1+0x50], R8 ;  /* 0x0000500801007387 */ /* 0x000fe20000100800 */
[----:B------:R0:W-:Y:S03]  /*1db40*/  STL.64 [R1+0x58], R10 ;  /* 0x0000580a01007387 */ /* 0x0001e60000100a00 */
[----:B0-----:R-:W3:Y:S01]  /*1db50*/  LDL.LU R10, [R1+0xa8] ;  /* 0x0000a800010a7983 */ /* 0x001ee20000300800 */
[----:B------:R-:W3:Y:S01]  /*1db60*/  LDL.LU R11, [R1+0xac] ;  /* 0x0000ac00010b7983 */ /* 0x000ee20000300800 */
[----:B--2---:R-:W-:Y:S11]  /*1db70*/  HMMA.16816.F32.BF16 R4, R12, R26, R4 ;  /* 0x0000001a0c04723c */ /* 0x004ff60000041804 */
[----:B------:R-:W-:Y:S11]  /*1db80*/  @!UPT UIADD3 URZ, URZ, URZ, URZ ;  /* 0x0000003f3f3ff290 */ /* 0x000ff6000fffe03f */
[----:B------:R-:W-:Y:S01]  /*1db90*/  @!UPT UIADD3 URZ, URZ, URZ, URZ ;  /* 0x0000003f3f3ff290 */ /* 0x000fe2000fffe03f */
[----:B------:R-:W-:Y:S01]  /*1dba0*/  STL.64 [R1+0x20b8], R6 ;  /* 0x0020b80601007387 */ /* 0x000fe20000100a00 */
[----:B------:R0:W-:Y:S02]  /*1dbb0*/  STL.64 [R1+0x20b0], R4 ;  /* 0x0020b00401007387 */ /* 0x0001e40000100a00 */
[----:B0-----:R-:W-:Y:S02]  /*1dbc0*/  MOV R4, R0 ;  /* 0x0000000000047202 */ /* 0x001fe40000000f00 */
[----:B------:R-:W-:Y:S01]  /*1dbd0*/  MOV R5, R3 ;  /* 0x0000000300057202 */ /* 0x000fe20000000f00 */
[----:B------:R-:W2:Y:S01]  /*1dbe0*/  LDL.LU R0, [R1+0x20d8] ;  /* 0x0020d80001007983 */ /* 0x000ea20000300800 */
[----:B------:R-:W4:Y:S02]  /*1dbf0*/  LDL.LU R3, [R1+0x20d4] ;  /* 0x0020d40001037983 */ /* 0x000f240000300800 */
[----:B------:R-:W5:Y:S02]  /*1dc00*/  LDL.LU R6, [R1+0x28] ;  /* 0x0000280001067983 */ /* 0x000f640000300800 */
[----:B------:R-:W5:Y:S02]  /*1dc10*/  LDL.LU R7, [R1+0x2c] ;  /* 0x00002c0001077983 */ /* 0x000f640000300800 */
[----:B-----5:R-:W-:Y:S01]  /*1dc20*/  STL.64 [R1+0x20c8], R6 ;  /* 0x0020c80601007387 */ /* 0x020fe20000100a00 */
[----:B------:R0:W-:Y:S03]  /*1dc30*/  STL.64 [R1+0x20c0], R4 ;  /* 0x0020c00401007387 */ /* 0x0001e60000100a00 */
[----:B0-----:R-:W3:Y:S01]  /*1dc40*/  LDL.LU R4, [R1+0x10] ;  /* 0x0000100001047983 */ /* 0x001ee20000300800 */
[----:B--2---:R-:W-:Y:S01]  /*1dc50*/  IMAD.MOV.U32 R5, RZ, RZ, R0 ;  /* 0x000000ffff057224 */ /* 0x004fe200078e0000 */
[----:B----4-:R-:W-:-:S02]  /*1dc60*/  MOV R6, R3 ;  /* 0x0000000300067202 */ /* 0x010fc40000000f00 */
[----:B------:R-:W-:Y:S01]  /*1dc70*/  MOV R7, R2 ;  /* 0x0000000200077202 */ /* 0x000fe20000000f00 */
[----:B------:R-:W-:Y:S01]  /*1dc80*/  HMMA.16816.F32.BF16 R20, R16, R26, R20 ;  /* 0x0000001a1014723c */ /* 0x000fe20000041814 */
[----:B------:R-:W2:Y:S07]  /*1dc90*/  LDL.LU R27, [R1+0x20d0] ;  /* 0x0020d000011b7983 */ /* 0x000eae0000300800 */
[----:B---3--:R-:W-:Y:S11]  /*1dca0*/  HMMA.16816.F32.BF16 R4, R12, R10, R4 ;  /* 0x0000000a0c04723c */ /* 0x008ff60000041804 */
[----:B------:R-:W-:Y:S11]  /*1dcb0*/  @!UPT UIADD3 URZ, URZ, URZ, URZ ;  /* 0x0000003f3f3ff290 */ /* 0x000ff6000fffe03f */
[----:B------:R-:W-:Y:S01]  /*1dcc0*/  @!UPT UIADD3 URZ, URZ, URZ, URZ ;  /* 0x0000003f3f3ff290 */ /* 0x000fe2000fffe03f */
[----:B------:R0:W-:Y:S01]  /*1dcd0*/  STL [R1], R4 ;  /* 0x0000000401007387 */ /* 0x0001e20000100800 */
[----:B------:R-:W-:Y:S02]  /*1dce0*/  MOV R25, R6 ;  /* 0x0000000600197202 */ /* 0x000fe40000000f00 */
[----:B------:R-:W-:Y:S01]  /*1dcf0*/  MOV R24, R7 ;  /* 0x0000000700187202 */ /* 0x000fe20000000f00 */
[----:B------:R-:W-:Y:S01]  /*1dd00*/  IMAD.MOV.U32 R26, RZ, RZ, R5 ;  /* 0x000000ffff1a7224 */ /* 0x000fe200078e0005 */
[----:B------:R-:W3:Y:S04]  /*1dd10*/  LDL.LU.64 R6, [R1+0x20c8] ;  /* 0x0020c80001067983 */ /* 0x000ee80000300a00 */
[----:B0-----:R-:W3:Y:S01]  /*1dd20*/  LDL.LU.64 R4, [R1+0x20c0] ;  /* 0x0020c00001047983 */ /* 0x001ee20000300a00 */
[----:B------:R-:W-:-:S03]  /*1dd30*/  IMAD.MOV.U32 R29, RZ, RZ, R9 ;  /* 0x000000ffff1d7224 */ /* 0x000fc600078e0009 */
[----:B------:R-:W0:Y:S01]  /*1dd40*/  S2R R0, SR_TID.X ;  /* 0x0000000000007919 */ /* 0x000e220000002100 */
[----:B---3--:R-:W-:Y:S03]  /*1dd50*/  HMMA.16816.F32.BF16 R8, R16, R10, R4 ;  /* 0x0000000a1008723c */ /* 0x008fe60000041804 */
[----:B------:R-:W3:Y:S01]  /*1dd60*/  LDL.LU.64 R6, [R1+0x20b8] ;  /* 0x0020b80001067983 */ /* 0x000ee20000300a00 */
[----:B------:R-:W4:Y:S02]  /*1dd70*/  LDL.LU.64 R4, [R1+0x20b0] ;  /* 0x0020b00001047983 */ /* 0x000f240000300a00 */
[----:B------:R1:W-:Y:S02]  /*1dd80*/  STL.64 [R1+0x20a8], R18 ;  /* 0x0020a81201007387 */ /* 0x0003e40000100a00 */
[----:B-1----:R-:W5:Y:S01]  /*1dd90*/  LDL.LU R18, [R1+0x5c] ;  /* 0x00005c0001127983 */ /* 0x002f620000300800 */
[----:B------:R-:W3:Y:S02]  /*1dda0*/  LDL R19, [R1+0xd04] ;  /* 0x000d040001137983 */ /* 0x000ee40000100800 */
[----:B------:R1:W-:Y:S02]  /*1ddb0*/  STL.64 [R1+0x20a0], R16 ;  /* 0x0020a01001007387 */ /* 0x0003e40000100a00 */
[----:B-1----:R-:W4:Y:S10]  /*1ddc0*/  LDL R17, [R1+0xd00] ;  /* 0x000d000001117983 */ /* 0x002f340000100800 */
[----:B------:R1:W-:Y:S02]  /*1ddd0*/  STL.64 [R1+0x2098], R10 ;  /* 0x0020980a01007387 */ /* 0x0003e40000100a00 */
[----:B-1----:R-:W5:Y:S01]  /*1dde0*/  LDL R10, [R1+0xcfc] ;  /* 0x000cfc00010a7983 */ /* 0x002f620000100800 */
[----:B------:R-:W5:Y:S01]  /*1ddf0*/  LDL.LU R11, [R1+0x8c] ;  /* 0x00008c00010b7983 */ /* 0x000f620000300800 */
[----:B0-----:R-:W-:-:S04]  /*1de00*/  LOP3.LUT R0, R0, 0x3, RZ, 0xc0, !PT ;  /* 0x0000000300007812 */ /* 0x001fc800078ec0ff */
[----:B------:R-:W-:-:S04]  /*1de10*/  LEA R0, P0, R0, UR4, 0x1 ;  /* 0x0000000400007c11 */ /* 0x000fc8000f8008ff */
[----:B------:R-:W-:Y:S01]  /*1de20*/  IADD3 R2, P5, R0, 0x9, RZ ;  /* 0x0000000900027810 */ /* 0x000fe20007fbe0ff */
[----:B------:R-:W-:-:S03]  /*1de30*/  IMAD.X R16, RZ, RZ, UR5, P0 ;  /* 0x00000005ff107e24 */ /* 0x000fc600080e06ff */
[----:B--2---:R-:W-:Y:S02]  /*1de40*/  ISETP.GT.U32.AND P4, PT, R2, R27, PT ;  /* 0x0000001b0200720c */ /* 0x004fe40003f84070 */
[----:B------:R-:W-:Y:S01]  /*1de50*/  IADD3.X R3, RZ, R16, RZ, P5, !PT ;  /* 0x00000010ff037210 */ /* 0x000fe20002ffe4ff */
[----:B------:R-:W-:-:S03]  /*1de60*/  FMUL R28, R28, c[0x0][0x188] ;  /* 0x000062001c1c7a20 */ /* 0x000fc60000400000 */
[----:B------:R-:W-:Y:S01]  /*1de70*/  ISETP.GT.U32.AND.EX P4, PT, R3, RZ, PT, P4 ;  /* 0x000000ff0300720c */ /* 0x000fe20003f84140 */
[----:B------:R0:W-:Y:S01]  /*1de80*/  STL.64 [R1+0x2090], R8 ;  /* 0x0020900801007387 */ /* 0x0001e20000100a00 */
[----:B------:R-:W-:Y:S02]  /*1de90*/  STL [R1+0x60], R16 ;  /* 0x0000601001007387 */ /* 0x000fe40000100800 */
[----:B------:R-:W-:Y:S01]  /*1dea0*/  FMUL R29, R29, c[0x0][0x188] ;  /* 0x000062001d1d7a20 */ /* 0x000fe20000400000 */
[----:B0-----:R-:W-:-:S05]  /*1deb0*/  FSEL R8, R28, -INF , !P4 ;  /* 0xff8000001c087808 */ /* 0x001fca0006000000 */
[----:B------:R0:W-:Y:S01]  /*1dec0*/  STL [R1+0xf4], R8 ;  /* 0x0000f40801007387 */ /* 0x0001e20000100800 */
[----:B---3--:R-:W-:-:S04]  /*1ded0*/  ISETP.GT.U32.AND P1, PT, R2, R19, PT ;  /* 0x000000130200720c */ /* 0x008fc80003f24070 */
[----:B------:R-:W-:Y:S02]  /*1dee0*/  ISETP.GT.U32.AND.EX P1, PT, R3, RZ, PT, P1 ;  /* 0x000000ff0300720c */ /* 0x000fe40003f24110 */
[C---:B----4-:R-:W-:Y:S02]  /*1def0*/  ISETP.GT.U32.AND P3, PT, R2.reuse, R17, PT ;  /* 0x000000110200720c */ /* 0x050fe40003f64070 */
[----:B-----5:R-:W-:Y:S01]  /*1df00*/  ISETP.GT.U32.AND P2, PT, R2, R10, PT ;  /* 0x0000000a0200720c */ /* 0x020fe20003f44070 */
[----:B------:R-:W-:-:S04]  /*1df10*/  IADD3 R2, P5, R0, 0x10, RZ ;  /* 0x0000001000027810 */ /* 0x000fc80007fbe0ff */
[----:B------:R-:W-:Y:S02]  /*1df20*/  IADD3.X R28, RZ, R16, RZ, P5, !PT ;  /* 0x00000010ff1c7210 */ /* 0x000fe40002ffe4ff */
[C---:B------:R-:W-:Y:S02]  /*1df30*/  ISETP.GT.U32.AND P0, PT, R2.reuse, R27, PT ;  /* 0x0000001b0200720c */ /* 0x040fe40003f04070 */
[C---:B------:R-:W-:Y:S02]  /*1df40*/  ISETP.GT.U32.AND P6, PT, R2.reuse, R19, PT ;  /* 0x000000130200720c */ /* 0x040fe40003fc4070 */
[C---:B------:R-:W-:Y:S01]  /*1df50*/  ISETP.GT.U32.AND P4, PT, R2.reuse, R10, PT ;  /* 0x0000000a0200720c */ /* 0x040fe20003f84070 */
[----:B------:R-:W-:Y:S02]  /*1df60*/  ISETP.GT.U32.AND P5, PT, R2, R17, PT ;  /* 0x000000110200720c */ /* 0x000fe40003fa4070 */
[----:B------:R-:W-:Y:S01]  /*1df70*/  FMUL R2, R11, c[0x0][0x188] ;  /* 0x000062000b027a20 */ /* 0x000fe20000400000 */
[----:B------:R-:W-:-:S02]  /*1df80*/  ISETP.GT.U32.AND.EX P2, PT, R3, RZ, PT, P2 ;  /* 0x000000ff0300720c */ /* 0x000fc40003f44120 */
[----:B------:R-:W-:Y:S01]  /*1df90*/  ISETP.GT.U32.AND.EX P3, PT, R3, RZ, PT, P3 ;  /* 0x000000ff0300720c */ /* 0x000fe20003f64130 */
[----:B------:R-:W-:Y:S01]  /*1dfa0*/  FMUL R3, R18, c[0x0][0x188] ;  /* 0x0000620012037a20 */ /* 0x000fe20000400000 */
[----:B0-----:R-:W-:Y:S01]  /*1dfb0*/  FSEL R8, R2, -INF , !P1 ;  /* 0xff80000002087808 */ /* 0x001fe20004800000 */
[----:B------:R-:W-:Y:S01]  /*1dfc0*/  FMUL R4, R4, c[0x0][0x188] ;  /* 0x0000620004047a20 */ /* 0x000fe20000400000 */
[----:B------:R-:W-:Y:S02]  /*1dfd0*/  ISETP.GT.U32.AND.EX P0, PT, R28, RZ, PT, P0 ;  /* 0x000000ff1c00720c */ /* 0x000fe40003f04100 */
[----:B------:R-:W-:Y:S01]  /*1dfe0*/  FSEL R3, R3, -INF , !P3 ;  /* 0xff80000003037808 */ /* 0x000fe20005800000 */
[----:B------:R0:W-:Y:S01]  /*1dff0*/  STL [R1+0x110], R8 ;  /* 0x0001100801007387 */ /* 0x0001e20000100800 */
[----:B------:R-:W-:Y:S02]  /*1e000*/  FSEL R4, R4, -INF , !P0 ;  /* 0xff80000004047808 */ /* 0x000fe40004000000 */
[----:B------:R-:W-:-:S02]  /*1e010*/  ISETP.GT.U32.AND.EX P6, PT, R28, RZ, PT, P6 ;  /* 0x000000ff1c00720c */ /* 0x000fc40003fc4160 */
[C---:B------:R-:W-:Y:S02]  /*1e020*/  ISETP.GT.U32.AND.EX P4, PT, R28.reuse, RZ, PT, P4 ;  /* 0x000000ff1c00720c */ /* 0x040fe40003f84140 */
[----:B0-----:R-:W-:Y:S02]  /*1e030*/  FSEL R8, R29, -INF , !P2 ;  /* 0xff8000001d087808 */ /* 0x001fe40005000000 */
[----:B------:R-:W2:Y:S03]  /*1e040*/  LDL R29, [R1+0xcfc] ;  /* 0x000cfc00011d7983 */ /* 0x000ea60000100800 */
[----:B------:R-:W-:Y:S02]  /*1e050*/  STL [R1+0x114], R8 ;  /* 0x0001140801007387 */ /* 0x000fe40000100800 */
[----:B------:R-:W-:Y:S02]  /*1e060*/  STL [R1+0x118], R3 ;  /* 0x0001180301007387 */ /* 0x000fe40000100800 */
[----:B------:R0:W-:Y:S01]  /*1e070*/  STL [R1+0x7ec], R4 ;  /* 0x0007ec0401007387 */ /* 0x0001e20000100800 */
[----:B------:R-:W-:-:S02]  /*1e080*/  ISETP.GT.U32.AND.EX P5, PT, R28, RZ, PT, P5 ;  /* 0x000000ff1c00720c */ /* 0x000fc40003fa4150 */
[----:B------:R-:W3:Y:S01]  /*1e090*/  LDL R28, [R1+0xd04] ;  /* 0x000d0400011c7983 */ /* 0x000ee20000100800 */
[----:B------:R-:W-:Y:S01]  /*1e0a0*/  FMUL R6, R6, c[0x0][0x188] ;  /* 0x0000620006067a20 */ /* 0x000fe20000400000 */
[----:B------:R-:W-:Y:S01]  /*1e0b0*/  IADD3 R2, P1, R0, 0x11, RZ ;  /* 0x0000001100027810 */ /* 0x000fe20007f3e0ff */
[----:B------:R-:W-:Y:S02]  /*1e0c0*/  FMUL R20, R20, c[0x0][0x188] ;  /* 0x0000620014147a20 */ /* 0x000fe40000400000 */
[----:B------:R-:W-:Y:S01]  /*1e0d0*/  FMUL R22, R22, c[0x0][0x188] ;  /* 0x0000620016167a20 */ /* 0x000fe20000400000 */
[----:B0-----:R-:W-:Y:S02]  /*1e0e0*/  FSEL R4, R6, -INF , !P6 ;  /* 0xff80000006047808 */ /* 0x001fe40007000000 */
[C---:B------:R-:W-:Y:S01]  /*1e0f0*/  ISETP.GT.U32.AND P3, PT, R2.reuse, R19, PT ;  /* 0x000000130200720c */ /* 0x040fe20003f64070 */
[----:B------:R-:W-:Y:S01]  /*1e100*/  IMAD.X R3, RZ, RZ, R16, P1 ;  /* 0x000000ffff037224 */ /* 0x000fe200008e0610 */
[----:B------:R-:W-:Y:S01]  /*1e110*/  ISETP.GT.U32.AND P2, PT, R2, R27, PT ;  /* 0x0000001b0200720c */ /* 0x000fe20003f44070 */
[----:B------:R-:W4:Y:S01]  /*1e120*/  LDL.LU.64 R18, [R1+0xb8] ;  /* 0x0000b80001127983 */ /* 0x000f220000300a00 */
[----:B------:R-:W-:Y:S01]  /*1e130*/  FSEL R6, R20, -INF , !P4 ;  /* 0xff80000014067808 */ /* 0x000fe20006000000 */
[----:B------:R0:W-:Y:S02]  /*1e140*/  STL [R1+0x7f0], R4 ;  /* 0x0007f00401007387 */ /* 0x0001e40000100800 */
[----:B------:R-:W-:Y:S01]  /*1e150*/  FMUL R5, R5, c[0x0][0x188] ;  /* 0x0000620005057a20 */ /* 0x000fe20000400000 */
[----:B------:R-:W-:-:S02]  /*1e160*/  ISETP.GT.U32.AND.EX P2, PT, R3, RZ, PT, P2 ;  /* 0x000000ff0300720c */ /* 0x000fc40003f44120 */
[----:B------:R-:W-:Y:S01]  /*1e170*/  ISETP.GT.U32.AND P1, PT, R2, R17, PT ;  /* 0x000000110200720c */ /* 0x000fe20003f24070 */
[----:B------:R-:W-:Y:S01]  /*1e180*/  STL [R1+0x800], R6 ;  /* 0x0008000601007387 */ /* 0x000fe20000100800 */
[----:B0-----:R-:W-:-:S03]  /*1e190*/  FSEL R4, R22, -INF , !P5 ;  /* 0xff80000016047808 */ /* 0x001fc60006800000 */
[----:B------:R-:W5:Y:S02]  /*1e1a0*/  LDL.LU R22, [R1] ;  /* 0x0000000001167983 */ /* 0x000f640000300800 */
[----:B------:R0:W-:Y:S02]  /*1e1b0*/  STL [R1+0x810], R4 ;  /* 0x0008100401007387 */ /* 0x0001e40000100800 */
[----:B------:R-:W-:Y:S01]  /*1e1c0*/  FMUL R7, R7, c[0x0][0x188] ;  /* 0x0000620007077a20 */ /* 0x000fe20000400000 */
[----:B------:R-:W-:Y:S01]  /*1e1d0*/  ISETP.GT.U32.AND.EX P3, PT, R3, RZ, PT, P3 ;  /* 0x000000ff0300720c */ /* 0x000fe20003f64130 */
[----:B------:R-:W4:Y:S01]  /*1e1e0*/  LDL.LU R8, [R1+0x40] ;  /* 0x0000400001087983 */ /* 0x000f220000300800 */
[----:B0-----:R-:W-:-:S05]  /*1e1f0*/  FSEL R4, R5, -INF , !P2 ;  /* 0xff80000005047808 */ /* 0x001fca0005000000 */
[----:B------:R0:W-:Y:S01]  /*1e200*/  STL [R1+0x7e4], R4 ;  /* 0x0007e40401007387 */ /* 0x0001e20000100800 */
[----:B------:R-:W4:Y:S02]  /*1e210*/  LDL.LU R9, [R1+0x44] ;  /* 0x0000440001097983 */ /* 0x000f240000300800 */
[----:B------:R-:W4:Y:S02]  /*1e220*/  LDL.LU R10, [R1+0x48] ;  /* 0x00004800010a7983 */ /* 0x000f240000300800 */
[----:B------:R-:W4:Y:S01]  /*1e230*/  LDL.LU R11, [R1+0x4c] ;  /* 0x00004c00010b7983 */ /* 0x000f220000300800 */
[----:B0-----:R-:W4:Y:S01]  /*1e240*/  LDL.LU R4, [R1+0x100] ;  /* 0x0001000001047983 */ /* 0x001f220000300800 */
[----:B--2---:R-:W-:Y:S01]  /*1e250*/  ISETP.GT.U32.AND P0, PT, R2, R29, PT ;  /* 0x0000001d0200720c */ /* 0x004fe20003f04070 */
[----:B------:R-:W-:-:S04]  /*1e260*/  IADD3 R2, P6, R0, 0x18, RZ ;  /* 0x0000001800027810 */ /* 0x000fc80007fde0ff */
[----:B------:R-:W-:Y:S02]  /*1e270*/  IADD3.X R20, RZ, R16, RZ, P6, !PT ;  /* 0x00000010ff147210 */ /* 0x000fe400037fe4ff */
[C---:B------:R-:W-:Y:S02]  /*1e280*/  ISETP.GT.U32.AND P4, PT, R2.reuse, R27, PT ;  /* 0x0000001b0200720c */ /* 0x040fe40003f84070 */
[C---:B---3--:R-:W-:Y:S02]  /*1e290*/  ISETP.GT.U32.AND P5, PT, R2.reuse, R28, PT ;  /* 0x0000001c0200720c */ /* 0x048fe40003fa4070 */
[C---:B------:R-:W-:Y:S01]  /*1e2a0*/  ISETP.GT.U32.AND P2, PT, R2.reuse, R29, PT ;  /* 0x0000001d0200720c */ /* 0x040fe20003f44070 */
[----:B------:R-:W-:Y:S01]  /*1e2b0*/  ISETP.GT.U32.AND P6, PT, R2, R17, PT ;  /* 0x000000110200720c */ /* 0x000fe20003fc4070 */
[----:B------:R-:W-:-:S05]  /*1e2c0*/  FSEL R2, R7, -INF , !P3 ;  /* 0xff80000007027808 */ /* 0x000fca0005800000 */
[----:B------:R0:W-:Y:S01]  /*1e2d0*/  STL [R1+0x7e8], R2 ;  /* 0x0007e80201007387 */ /* 0x0001e20000100800 */
[----:B------:R-:W2:Y:S02]  /*1e2e0*/  LDL.LU R5, [R1+0x104] ;  /* 0x0001040001057983 */ /* 0x000ea40000300800 */
[----:B------:R-:W2:Y:S02]  /*1e2f0*/  LDL.LU R6, [R1+0x108] ;  /* 0x0001080001067983 */ /* 0x000ea40000300800 */
[----:B------:R-:W2:Y:S02]  /*1e300*/  LDL.LU R7, [R1+0x10c] ;  /* 0x00010c0001077983 */ /* 0x000ea40000300800 */
[----:B------:R-:W-:Y:S01]  /*1e310*/  FMUL R21, R21, c[0x0][0x188] ;  /* 0x0000620015157a20 */ /* 0x000fe20000400000 */
[C---:B------:R-:W-:Y:S02]  /*1e320*/  ISETP.GT.U32.AND.EX P0, PT, R3.reuse, RZ, PT, P0 ;  /* 0x000000ff0300720c */ /* 0x040fe40003f04100 */
[----:B------:R-:W-:Y:S01]  /*1e330*/  ISETP.GT.U32.AND.EX P1, PT, R3, RZ, PT, P1 ;  /* 0x000000ff0300720c */ /* 0x000fe20003f24110 */
[----:B------:R-:W-:Y:S01]  /*1e340*/  FMUL R23, R23, c[0x0][0x188] ;  /* 0x0000620017177a20 */ /* 0x000fe20000400000 */
[----:B------:R-:W-:-:S02]  /*1e350*/  FSEL R21, R21, -INF , !P0 ;  /* 0xff80000015157808 */ /* 0x000fc40004000000 */
[----:B------:R-:W-:Y:S02]  /*1e360*/  ISETP.GT.U32.AND.EX P4, PT, R20, RZ, PT, P4 ;  /* 0x000000ff1400720c */ /* 0x000fe40003f84140 */
[----:B0-----:R-:W-:Y:S01]  /*1e370*/  IADD3 R2, P3, R0, 0x19, RZ ;  /* 0x0000001900027810 */ /* 0x001fe20007f7e0ff */
[----:B-----5:R-:W-:Y:S01]  /*1e380*/  FMUL R3, R22, c[0x0][0x188] ;  /* 0x0000620016037a20 */ /* 0x020fe20000400000 */
[----:B------:R-:W-:Y:S01]  /*1e390*/  FSEL R22, R23, -INF , !P1 ;  /* 0xff80000017167808 */ /* 0x000fe20004800000 */
[----:B------:R0:W-:Y:S01]  /*1e3a0*/  STL [R1+0x7fc], R21 ;  /* 0x0007fc1501007387 */ /* 0x0001e20000100800 */
[C---:B------:R-:W-:Y:S02]  /*1e3b0*/  ISETP.GT.U32.AND P0, PT, R2.reuse, R27, PT ;  /* 0x0000001b0200720c */ /* 0x040fe40003f04070 */
[C---:B------:R-:W-:Y:S01]  /*1e3c0*/  ISETP.GT.U32.AND P1, PT, R2.reuse, R28, PT ;  /* 0x0000001c0200720c */ /* 0x040fe20003f24070 */
[----:B------:R-:W-:Y:S01]  /*1e3d0*/  STL [R1+0x80c], R22 ;  /* 0x00080c1601007387 */ /* 0x000fe20000100800 */
[----:B0-----:R-:W-:Y:S01]  /*1e3e0*/  FSEL R21, R3, -INF , !P4 ;  /* 0xff80000003157808 */ /* 0x001fe20006000000 */
[----:B------:R-:W-:Y:S01]  /*1e3f0*/  IADD3.X R3, RZ, R16, RZ, P3, !PT ;  /* 0x00000010ff037210 */ /* 0x000fe20001ffe4ff */
[----:B------:R-:W-:-:S02]  /*1e400*/  ISETP.GT.U32.AND P4, PT, R2, R29, PT ;  /* 0x0000001d0200720c */ /* 0x000fc40003f84070 */
[----:B------:R-:W-:Y:S01]  /*1e410*/  ISETP.GT.U32.AND P3, PT, R2, R17, PT ;  /* 0x000000110200720c */ /* 0x000fe20003f64070 */
[----:B----4-:R-:W-:Y:S01]  /*1e420*/  MOV R2, R19 ;  /* 0x0000001300027202 */ /* 0x010fe20000000f00 */
[----:B------:R0:W-:Y:S02]  /*1e430*/  STL [R1+0x7e0], R21 ;  /* 0x0007e01501007387 */ /* 0x0001e40000100800 */
[----:B0-----:R-:W-:Y:S01]  /*1e440*/  IMAD.MOV.U32 R21, RZ, RZ, R18 ;  /* 0x000000ffff157224 */ /* 0x001fe200078e0012 */
[----:B--2---:R-:W-:Y:S01]  /*1e450*/  HMMA.16816.F32.BF16 R4, R12, R18, R4 ;  /* 0x000000120c04723c */ /* 0x004fe20000041804 */
[----:B------:R-:W2:Y:S01]  /*1e460*/  LDL.LU.64 R18, [R1+0x20a8] ;  /* 0x0020a80001127983 */ /* 0x000ea20000300a00 */
[----:B------:R-:W2:Y:S02]  /*1e470*/  LDL.LU.64 R16, [R1+0x20a0] ;  /* 0x0020a00001107983 */ /* 0x000ea40000300a00 */
[----:B------:R-:W-:Y:S01]  /*1e480*/  MOV R22, R21 ;  /* 0x0000001500167202 */ /* 0x000fe20000000f00 */
[----:B------:R-:W-:Y:S01]  /*1e490*/  IMAD.MOV.U32 R23, RZ, RZ, R2 ;  /* 0x000000ffff177224 */ /* 0x000fe200078e0002 */
[----:B------:R-:W-:-:S02]  /*1e4a0*/  ISETP.GT.U32.AND.EX P5, PT, R20, RZ, PT, P5 ;  /* 0x000000ff1400720c */ /* 0x000fc40003fa4150 */
[C---:B------:R-:W-:Y:S02]  /*1e4b0*/  ISETP.GT.U32.AND.EX P2, PT, R20.reuse, RZ, PT, P2 ;  /* 0x000000ff1400720c */ /* 0x040fe40003f44120 */
[----:B------:R-:W-:Y:S11]  /*1e4c0*/  ISETP.GT.U32.AND.EX P6, PT, R20, RZ, PT, P6 ;  /* 0x000000ff1400720c */ /* 0x000ff60003fc4160 */
[----:B------:R-:W-:Y:S02]  /*1e4d0*/  @!UPT UIADD3 URZ, URZ, URZ, URZ ;  /* 0x0000003f3f3ff290 */ /* 0x000fe4000fffe03f */
[----:B------:R0:W-:Y:S04]  /*1e4e0*/  STL [R1+0x207c], R5 ;  /* 0x00207c0501007387 */ /* 0x0001e80000100800 */
[----:B0-----:R-:W3:Y:S01]  /*1e4f0*/  LDL R5, [R1+0xd04] ;  /* 0x000d040001057983 */ /* 0x001ee20000100800 */
[----:B------:R0:W-:Y:S03]  /*1e500*/  STL [R1+0x2078], R7 ;  /* 0x0020780701007387 */ /* 0x0001e60000100800 */
[----:B0-----:R-:W4:Y:S01]  /*1e510*/  LDL R7, [R1+0x60] ;  /* 0x0000600001077983 */ /* 0x001f220000100800 */
[----:B--2---:R-:W-:Y:S03]  /*1e520*/  HMMA.16816.F32.BF16 R20, R16, R22, R8 ;  /* 0x000000161014723c */ /* 0x004fe60000041808 */
[----:B------:R-:W2:Y:S01]  /*1e530*/  LDL.LU.64 R10, [R1+0x2098] ;  /* 0x00209800010a7983 */ /* 0x000ea20000300a00 */
[----:B------:R-:W5:Y:S02]  /*1e540*/  LDL.LU.64 R8, [R1+0x2090] ;  /* 0x0020900001087983 */ /* 0x000f640000300a00 */
[----:B------:R-:W-:-:S02]  /*1e550*/  FMUL R2, R25, c[0x0][0x188] ;  /* 0x0000620019027a20 */ /* 0x000fc40000400000 */
[----:B------:R-:W-:Y:S01]  /*1e560*/  STL.64 [R1+0x2088], R18 ;  /* 0x0020881201007387 */ /* 0x000fe20000100a00 */
[----:B------:R0:W-:Y:S01]  /*1e570*/  STL.64 [R1+0x2080], R16 ;  /* 0x0020801001007387 */ /* 0x0001e20000100a00 */
[----:B------:R-:W-:Y:S01]  /*1e580*/  FMUL R29, R26, c[0x0][0x188] ;  /* 0x000062001a1d7a20 */ /* 0x000fe20000400000 */
[----:B------:R-:W-:Y:S02]  /*1e590*/  FSEL R2, R2, -INF , !P5 ;  /* 0xff80000002027808 */ /* 0x000fe40006800000 */
[C---:B------:R-:W-:Y:S02]  /*1e5a0*/  ISETP.GT.U32.AND.EX P0, PT, R3.reuse, RZ, PT, P0 ;  /* 0x000000ff0300720c */ /* 0x040fe40003f04100 */
[C---:B------:R-:W-:Y:S02]  /*1e5b0*/  ISETP.GT.U32.AND.EX P1, PT, R3.reuse, RZ, PT, P1 ;  /* 0x000000ff0300720c */ /* 0x040fe40003f24110 */
[C---:B------:R-:W-:Y:S01]  /*1e5c0*/  ISETP.GT.U32.AND.EX P4, PT, R3.reuse, RZ, PT, P4 ;  /* 0x000000ff0300720c */ /* 0x040fe20003f84140 */
[----:B0-----:R-:W3:Y:S01]  /*1e5d0*/  LDL R17, [R1+0xcfc] ;  /* 0x000cfc0001117983 */ /* 0x001ee20000100800 */
[----:B------:R-:W3:Y:S02]  /*1e5e0*/  LDL.LU.64 R18, [R1+0xf8] ;  /* 0x0000f80001127983 */ /* 0x000ee40000300a00 */
[----:B------:R-:W-:Y:S01]  /*1e5f0*/  STL [R1+0x7dc], R2 ;  /* 0x0007dc0201007387 */ /* 0x000fe20000100800 */
[----:B------:R-:W-:Y:S01]  /*1e600*/  ISETP.GT.U32.AND.EX P3, PT, R3, RZ, PT, P3 ;  /* 0x000000ff0300720c */ /* 0x000fe20003f64130 */
[----:B------:R-:W-:Y:S01]  /*1e610*/  FMUL R28, R24, c[0x0][0x188] ;  /* 0x00006200181c7a20 */ /* 0x000fe20000400000 */
[----:B------:R-:W-:Y:S01]  /*1e620*/  IADD3 R3, P5, R0, 0x20, RZ ;  /* 0x0000002000037810 */ /* 0x000fe20007fbe0ff */
[----:B-----5:R-:W-:-:S02]  /*1e630*/  FMUL R8, R8, c[0x0][0x188] ;  /* 0x0000620008087a20 */ /* 0x020fc40000400000 */
[----:B--2---:R-:W-:-:S03]  /*1e640*/  FMUL R10, R10, c[0x0][0x188] ;  /* 0x000062000a0a7a20 */ /* 0x004fc60000400000 */
[----:B------:R-:W-:Y:S02]  /*1e650*/  FSEL R8, R8, -INF , !P2 ;  /* 0xff80000008087808 */ /* 0x000fe40005000000 */
[----:B------:R-:W-:-:S03]  /*1e660*/  FSEL R10, R10, -INF , !P6 ;  /* 0xff8000000a0a7808 */ /* 0x000fc60007000000 */
[----:B------:R0:W-:Y:S02]  /*1e670*/  STL [R1+0x7f4], R8 ;  /* 0x0007f40801007387 */ /* 0x0001e40000100800 */
[----:B------:R-:W-:Y:S02]  /*1e680*/  STL [R1+0x804], R10 ;  /* 0x0008040a01007387 */ /* 0x000fe40000100800 */
[----:B------:R-:W2:Y:S01]  /*1e690*/  LDL.LU R24, [R1+0x30] ;  /* 0x0000300001187983 */ /* 0x000ea20000300800 */
[----:B------:R-:W-:Y:S02]  /*1e6a0*/  ISETP.GT.U32.AND P6, PT, R3, R27, PT ;  /* 0x0000001b0300720c */ /* 0x000fe40003fc4070 */
[----:B0-----:R-:W-:-:S05]  /*1e6b0*/  FSEL R8, R29, -INF , !P0 ;  /* 0xff8000001d087808 */ /* 0x001fca0004000000 */
[----:B------:R0:W-:Y:S01]  /*1e6c0*/  STL [R1+0x7d4], R8 ;  /* 0x0007d40801007387 */ /* 0x0001e20000100800 */
[----:B------:R-:W2:Y:S02]  /*1e6d0*/  LDL.LU R25, [R1+0x34] ;  /* 0x0000340001197983 */ /* 0x000ea40000300800 */
[----:B------:R-:W2:Y:S02]  /*1e6e0*/  LDL.LU R26, [R1+0x38] ;  /* 0x00003800011a7983 */ /* 0x000ea40000300800 */
[----:B------:R-:W2:Y:S02]  /*1e6f0*/  LDL.LU R27, [R1+0x3c] ;  /* 0x00003c00011b7983 */ /* 0x000ea40000300800 */
[----:B------:R-:W-:Y:S02]  /*1e700*/  FMUL R9, R9, c[0x0][0x188] ;  /* 0x0000620009097a20 */ /* 0x000fe40000400000 */
[----:B------:R-:W-:Y:S01]  /*1e710*/  FMUL R11, R11, c[0x0][0x188] ;  /* 0x000062000b0b7a20 */ /* 0x000fe20000400000 */
[----:B------:R-:W5:Y:S01]  /*1e720*/  LDL R29, [R1+0x750] ;  /* 0x00075000011d7983 */ /* 0x000f620000100800 */
[----:B0-----:R-:W-:-:S03]  /*1e730*/  FSEL R8, R28, -INF , !P1 ;  /* 0xff8000001c087808 */ /* 0x001fc60004800000 */
[----:B------:R-:W2:Y:S02]  /*1e740*/  LDL R28, [R1+0xd00] ;  /* 0x000d0000011c7983 */ /* 0x000ea40000100800 */
[----:B------:R0:W-:Y:S01]  /*1e750*/  STL [R1+0x7d8], R8 ;  /* 0x0007d80801007387 */ /* 0x0001e20000100800 */
[C---:B---3--:R-:W-:Y:S02]  /*1e760*/  ISETP.GT.U32.AND P0, PT, R3.reuse, R5, PT ;  /* 0x000000050300720c */ /* 0x048fe40003f04070 */
[----:B------:R-:W-:Y:S02]  /*1e770*/  ISETP.GT.U32.AND P1, PT, R3, R17, PT ;  /* 0x000000110300720c */ /* 0x000fe40003f24070 */
[----:B0-----:R-:W-:-:S05]  /*1e780*/  FSEL R8, R9, -INF , !P4 ;  /* 0xff80000009087808 */ /* 0x001fca0006000000 */
[----:B------:R0:W-:Y:S04]  /*1e790*/  STL [R1+0x7f8], R8 ;  /* 0x0007f80801007387 */ /* 0x0001e80000100800 */
[----:B0-----:R-:W3:Y:S01]  /*1e7a0*/  LDL.LU R8, [R1+0xe0] ;  /* 0x0000e00001087983 */ /* 0x001ee20000300800 */
[----:B--2---:R-:W-:Y:S01]  /*1e7b0*/  ISETP.GT.U32.AND P4, PT, R3, R28, PT ;  /* 0x0000001c0300720c */ /* 0x004fe20003f84070 */
[----:B----4-:R-:W-:Y:S01]  /*1e7c0*/  IADD3.X R3, RZ, R7, RZ, P5, !PT ;  /* 0x00000007ff037210 */ /* 0x010fe20002ffe4ff */
[----:B------:R-:W-:-:S05]  /*1e7d0*/  FSEL R7, R11, -INF , !P3 ;  /* 0xff8000000b077808 */ /* 0x000fca0005800000 */
[----:B------:R0:W-:Y:S01]  /*1e7e0*/  STL [R1+0x808], R7 ;  /* 0x0008080701007387 */ /* 0x0001e20000100800 */
[----:B------:R-:W3:Y:S02]  /*1e7f0*/  LDL.LU R9, [R1+0xe4] ;  /* 0x0000e40001097983 */ /* 0x000ee40000300800 */
[----:B------:R-:W3:Y:S02]  /*1e800*/  LDL.LU R10, [R1+0xe8] ;  /* 0x0000e800010a7983 */ /* 0x000ee40000300800 */
[----:B------:R-:W3:Y:S01]  /*1e810*/  LDL.LU R11, [R1+0xec] ;  /* 0x0000ec00010b7983 */ /* 0x000ee20000300800 */
[----:B------:R-:W-:-:S04]  /*1e820*/  IADD3 R2, P2, R0, 0x21, RZ ;  /* 0x0000002100027810 */ /* 0x000fc80007f5e0ff */
[----:B------:R-:W-:Y:S01]  /*1e830*/  ISETP.GT.U32.AND P3, PT, R2, R5, PT ;  /* 0x000000050200720c */ /* 0x000fe20003f64070 */
[----:B------:R-:W-:Y:S02]  /*1e840*/  MOV R5, R18 ;  /* 0x0000001200057202 */ /* 0x000fe40000000f00 */
[----:B0-----:R-:W-:Y:S01]  /*1e850*/  IMAD.MOV.U32 R7, RZ, RZ, R19 ;  /* 0x000000ffff077224 */ /* 0x001fe200078e0013 */
[----:B---3--:R-:W-:Y:S01]  /*1e860*/  HMMA.16816.F32.BF16 R8, R12, R18, R8 ;  /* 0x000000120c08723c */ /* 0x008fe20000041808 */
[----:B------:R-:W2:Y:S01]  /*1e870*/  LDL.LU.64 R18, [R1+0x2088] ;  /* 0x0020880001127983 */ /* 0x000ea20000300a00 */
[----:B------:R-:W2:Y:S11]  /*1e880*/  LDL.LU.64 R16, [R1+0x2080] ;  /* 0x0020800001107983 */ /* 0x000eb60000300a00 */
[----:B------:R-:W-:Y:S10]  /*1e890*/  @!UPT UIADD3 URZ, URZ, URZ, URZ ;  /* 0x0000003f3f3ff290 */ /* 0x000ff4000fffe03f */
[----:B------:R0:W-:Y:S02]  /*1e8a0*/  STL.64 [R1+0x2050], R10 ;  /* 0x0020500a01007387 */ /* 0x0001e40000100a00 */
[----:B0-----:R-:W-:Y:S02]  /*1e8b0*/  MOV R10, R5 ;  /* 0x00000005000a7202 */ /* 0x001fe40000000f00 */
[----:B------:R-:W-:Y:S01]  /*1e8c0*/  MOV R11, R7 ;  /* 0x00000007000b7202 */ /* 0x000fe20000000f00 */
[----:B------:R-:W3:Y:S01]  /*1e8d0*/  LDL.LU R5, [R1+0x207c] ;  /* 0x00207c0001057983 */ /* 0x000ee20000300800 */
[----:B------:R-:W4:Y:S02]  /*1e8e0*/  LDL.LU R7, [R1+0x2078] ;  /* 0x0020780001077983 */ /* 0x000f240000300800 */
[----:B------:R0:W-:Y:S02]  /*1e8f0*/  STL.64 [R1+0x2048], R8 ;  /* 0x0020480801007387 */ /* 0x0001e40000100a00 */
[----:B0-----:R-:W2:Y:S01]  /*1e900*/  LDL R9, [R1+0xcfc] ;  /* 0x000cfc0001097983 */ /* 0x001ea20000100800 */
[----:B------:R-:W-:Y:S01]  /*1e910*/  FMUL R4, R4, c[0x0][0x188] ;  /* 0x0000620004047a20 */ /* 0x000fe20000400000 */
[----:B------:R-:W-:-:S04]  /*1e920*/  ISETP.GT.U32.AND.EX P6, PT, R3, RZ, PT, P6 ;  /* 0x000000ff0300720c */ /* 0x000fc80003fc4160 */
[----:B------:R-:W-:Y:S01]  /*1e930*/  FSEL R4, R4, -INF , !P6 ;  /* 0xff80000004047808 */ /* 0x000fe20007000000 */
[----:B------:R-:W-:Y:S01]  /*1e940*/  FMUL R6, R6, c[0x0][0x188] ;  /* 0x0000620006067a20 */ /* 0x000fe20000400000 */
[C---:B------:R-:W-:Y:S01]  /*1e950*/  ISETP.GT.U32.AND.EX P0, PT, R3.reuse, RZ, PT, P0 ;  /* 0x000000ff0300720c */ /* 0x040fe20003f04100 */
[----:B------:R0:W-:Y:S01]  /*1e960*/  STL [R1+0x2030], R14 ;  /* 0x0020300e01007387 */ /* 0x0001e20000100800 */
[----:B------:R-:W-:Y:S01]  /*1e970*/  FMUL R20, R20, c[0x0][0x188] ;  /* 0x0000620014147a20 */ /* 0x000fe20000400000 */
[----:B------:R-:W-:Y:S02]  /*1e980*/  ISETP.GT.U32.AND.EX P1, PT, R3, RZ, PT, P1 ;  /* 0x000000ff0300720c */ /* 0x000fe40003f24110 */
[----:B0-----:R-:W3:Y:S01]  /*1e990*/  LDL R14, [R1+0x60] ;  /* 0x00006000010e7983 */ /* 0x001ee20000100800 */
[----:B------:R-:W-:Y:S02]  /*1e9a0*/  STL [R1+0x202c], R15 ;  /* 0x00202c0f01007387 */ /* 0x000fe40000100800 */
[----:B------:R0:W-:Y:S01]  /*1e9b0*/  STL [R1+0x884], R4 ;  /* 0x0008840401007387 */ /* 0x0001e20000100800 */
[----:B-----5:R-:W-:-:S02]  /*1e9c0*/  ISETP.GT.U32.AND P5, PT, R2, R29, PT ;  /* 0x0000001d0200720c */ /* 0x020fc40003fa4070 */
[----:B0-----:R-:W-:Y:S02]  /*1e9d0*/  FSEL R4, R6, -INF , !P0 ;  /* 0xff80000006047808 */ /* 0x001fe40004000000 */
[----:B------:R-:W5:Y:S03]  /*1e9e0*/  LDL R6, [R1+0xcfc] ;  /* 0x000cfc0001067983 */ /* 0x000f660000100800 */
[----:B------:R0:W-:Y:S01]  /*1e9f0*/  STL [R1+0x888], R4 ;  /* 0x0008880401007387 */ /* 0x0001e20000100800 */
[C---:B------:R-:W-:Y:S02]  /*1ea00*/  ISETP.GT.U32.AND P0, PT, R2.reuse, R28, PT ;  /* 0x0000001c0200720c */ /* 0x040fe40003f04070 */
[----:B--2---:R-:W-:Y:S02]  /*1ea10*/  ISETP.GT.U32.AND P6, PT, R2, R9, PT ;  /* 0x000000090200720c */ /* 0x004fe40003fc4070 */
[----:B------:R-:W-:Y:S01]  /*1ea20*/  HMMA.16816.F32.BF16 R8, R16, R10, R24 ;  /* 0x0000000a1008723c */ /* 0x000fe20000041818 */
[----:B------:R-:W2:Y:S01]  /*1ea30*/  LDL.LU.64 R26, [R1+0x2070] ;  /* 0x00207000011a7983 */ /* 0x000ea20000300a00 */
[----:B------:R-:W2:Y:S01]  /*1ea40*/  LDL.LU.64 R24, [R1+0x2068] ;  /* 0x0020680001187983 */ /* 0x000ea20000300a00 */
[----:B------:R-:W-:Y:S11]  /*1ea50*/  FSEL R2, R20, -INF , !P1 ;  /* 0xff80000014027808 */ /* 0x000ff60004800000 */
[----:B------:R-:W-:Y:S09]  /*1ea60*/  @!UPT UIADD3 URZ, URZ, URZ, URZ ;  /* 0x0000003f3f3ff290 */ /* 0x000ff2000fffe03f */
[----:B------:R1:W-:Y:S01]  /*1ea70*/  STL [R1+0x24], R9 ;  /* 0x0000240901007387 */ /* 0x0003e20000100800 */
[----:B------:R-:W-:Y:S02]  /*1ea80*/  STL [R1+0x2c], R11 ;  /* 0x00002c0b01007387 */ /* 0x000fe40000100800 */
[----:B------:R-:W-:Y:S02]  /*1ea90*/  STL.64 [R1+0x2018], R18 ;  /* 0x0020181201007387 */ /* 0x000fe40000100a00 */
[----:B0-----:R-:W-:Y:S01]  /*1eaa0*/  IMAD.MOV.U32 R4, RZ, RZ, R8 ;  /* 0x000000ffff047224 */ /* 0x001fe200078e0008 */
[----:B------:R0:W-:Y:S01]  /*1eab0*/  STL.64 [R1+0x2010], R16 ;  /* 0x0020101001007387 */ /* 0x0001e20000100a00 */
[----:B------:R-:W2:Y:S02]  /*1eac0*/  LDL.LU R8, [R1+0x1e0] ;  /* 0x0001e00001087983 */ /* 0x000ea40000300800 */
[----:B------:R-:W-:Y:S01]  /*1ead0*/  STL [R1+0x890], R2 ;  /* 0x0008900201007387 */ /* 0x000fe20000100800 */
[----:B-1----:R-:W2:Y:S01]  /*1eae0*/  LDL.LU R9, [R1+0x1e4] ;  /* 0x0001e40001097983 */ /* 0x002ea20000300800 */
[----:B------:R-:W2:Y:S03]  /*1eaf0*/  LDL R20, [R1+0xd04] ;  /* 0x000d040001147983 */ /* 0x000ea60000100800 */
[----:B0-----:R-:W2:Y:S01]  /*1eb00*/  LDL.LU.64 R16, [R1+0x1f0] ;  /* 0x0001f00001107983 */ /* 0x001ea20000300a00 */
[----:B------:R-:W2:Y:S02]  /*1eb10*/  LDL.LU.64 R18, [R1+0x1f8] ;  /* 0x0001f80001127983 */ /* 0x000ea40000300a00 */
[----:B------:R-:W-:Y:S01]  /*1eb20*/  FMUL R22, R22, c[0x0][0x188] ;  /* 0x0000620016167a20 */ /* 0x000fe20000400000 */
[----:B------:R-:W-:-:S02]  /*1eb30*/  ISETP.GT.U32.AND.EX P4, PT, R3, RZ, PT, P4 ;  /* 0x000000ff0300720c */ /* 0x000fc40003f84140 */
[----:B------:R-:W-:Y:S02]  /*1eb40*/  MOV R15, R10 ;  /* 0x0000000a000f7202 */ /* 0x000fe40000000f00 */
[----:B------:R-:W-:-:S05]  /*1eb50*/  FSEL R10, R22, -INF , !P4 ;  /* 0xff800000160a7808 */ /* 0x000fca0006000000 */
[----:B------:R-:W-:Y:S01]  /*1eb60*/  STL [R1+0x89c], R10 ;  /* 0x00089c0a01007387 */ /* 0x000fe20000100800 */
[----:B---3--:R-:W-:Y:S01]  /*1eb70*/  IADD3.X R3, RZ, R14, RZ, P2, !PT ;  /* 0x0000000eff037210 */ /* 0x008fe200017fe4ff */
[----:B------:R-:W-:-:S03]  /*1eb80*/  FMUL R5, R5, c[0x0][0x188] ;  /* 0x0000620005057a20 */ /* 0x000fc60000400000 */
[----:B------:R-:W-:Y:S01]  /*1eb90*/  ISETP.GT.U32.AND.EX P5, PT, R3, RZ, PT, P5 ;  /* 0x000000ff0300720c */ /* 0x000fe20003fa4150 */
[----:B--2---:R-:W-:Y:S01]  /*1eba0*/  STL.64 [R1+0x2060], R18 ;  /* 0x0020601201007387 */ /* 0x004fe20000100a00 */
[----:B------:R0:W-:Y:S03]  /*1ebb0*/  STL.64 [R1+0x2058], R16 ;  /* 0x0020581001007387 */ /* 0x0001e60000100a00 */
[----:B0-----:R-:W2:Y:S01]  /*1ebc0*/  LDL.LU R16, [R1+0x160] ;  /* 0x0001600001107983 */ /* 0x001ea20000300800 */
[----:B------:R-:W2:Y:S02]  /*1ebd0*/  LDL.LU R17, [R1+0x164] ;  /* 0x0001640001117983 */ /* 0x000ea40000300800 */
[----:B------:R-:W2:Y:S02]  /*1ebe0*/  LDL.LU R18, [R1+0x168] ;  /* 0x0001680001127983 */ /* 0x000ea40000300800 */
[----:B------:R-:W2:Y:S01]  /*1ebf0*/  LDL.LU R19, [R1+0x16c] ;  /* 0x00016c0001137983 */ /* 0x000ea20000300800 */
[----:B------:R-:W-:Y:S01]  /*1ec00*/  FSEL R10, R5, -INF , !P5 ;  /* 0xff800000050a7808 */ /* 0x000fe20006800000 */
[----:B----4-:R-:W-:Y:S01]  /*1ec10*/  FMUL R7, R7, c[0x0][0x188] ;  /* 0x0000620007077a20 */ /* 0x010fe20000400000 */
[----:B------:R-:W-:Y:S01]  /*1ec20*/  ISETP.GT.U32.AND.EX P3, PT, R3, RZ, PT, P3 ;  /* 0x000000ff0300720c */ /* 0x000fe20003f64130 */
[----:B------:R-:W3:Y:S02]  /*1ec30*/  LDL R5, [R1+0xd00] ;  /* 0x000d000001057983 */ /* 0x000ee40000100800 */
[----:B------:R0:W-:Y:S02]  /*1ec40*/  STL [R1+0x878], R10 ;  /* 0x0008780a01007387 */ /* 0x0001e40000100800 */
[----:B------:R-:W-:Y:S01]  /*1ec50*/  FMUL R21, R21, c[0x0][0x188] ;  /* 0x0000620015157a20 */ /* 0x000fe20000400000 */
[----:B------:R-:W-:-:S02]  /*1ec60*/  ISETP.GT.U32.AND.EX P6, PT, R3, RZ, PT, P6 ;  /* 0x000000ff0300720c */ /* 0x000fc40003fc4160 */
[----:B0-----:R-:W-:Y:S02]  /*1ec70*/  FSEL R10, R7, -INF , !P3 ;  /* 0xff800000070a7808 */ /* 0x001fe40005800000 */
[----:B------:R-:W4:Y:S03]  /*1ec80*/  LDL R7, [R1+0x750] ;  /* 0x0007500001077983 */ /* 0x000f260000100800 */
[----:B------:R0:W-:Y:S02]  /*1ec90*/  STL [R1+0x880], R10 ;  /* 0x0008800a01007387 */ /* 0x0001e40000100800 */
[----:B0-----:R-:W-:-:S05]  /*1eca0*/  FSEL R10, R21, -INF , !P6 ;  /* 0xff800000150a7808 */ /* 0x001fca0007000000 */
[----:B------:R-:W-:Y:S01]  /*1ecb0*/  STL [R1+0x88c], R10 ;  /* 0x00088c0a01007387 */ /* 0x000fe20000100800 */
[----:B------:R-:W-:Y:S01]  /*1ecc0*/  IADD3 R2, P1, R0, 0x28, RZ ;  /* 0x0000002800027810 */ /* 0x000fe20007f3e0ff */
[----:B------:R-:W-:Y:S02]  /*1ecd0*/  STL.64 [R1+0x2040], R14 ;  /* 0x0020400e01007387 */ /* 0x000fe40000100a00 */
[----:B------:R0:W-:Y:S01]  /*1ece0*/  STL.64 [R1+0x2038], R12 ;  /* 0x0020380c01007387 */ /* 0x0001e20000100a00 */
[----:B------:R-:W-:Y:S01]  /*1ecf0*/  ISETP.GT.U32.AND.EX P0, PT, R3, RZ, PT, P0 ;  /* 0x000000ff0300720c */ /* 0x000fe20003f04100 */
[----:B------:R-:W-:Y:S01]  /*1ed00*/  IMAD.X R3, RZ, RZ, R14, P1 ;  /* 0x000000ffff037224 */ /* 0x000fe200008e060e */
[----:B------:R-:W-:Y:S01]  /*1ed10*/  ISETP.GT.U32.AND P2, PT, R2, R29, PT ;  /* 0x0000001d0200720c */ /* 0x000fe20003f44070 */
[----:B0-----:R-:W3:Y:S01]  /*1ed20*/  LDL.LU R12, [R1+0x150] ;  /* 0x00015000010c7983 */ /* 0x001ee20000300800 */
[----:B------:R-:W3:Y:S02]  /*1ed30*/  LDL.LU R13, [R1+0x154] ;  /* 0x00015400010d7983 */ /* 0x000ee40000300800 */
[----:B------:R-:W3:Y:S02]  /*1ed40*/  LDL.LU R14, [R1+0x158] ;  /* 0x00015800010e7983 */ /* 0x000ee40000300800 */
[----:B------:R-:W3:Y:S01]  /*1ed50*/  LDL.LU R15, [R1+0x15c] ;  /* 0x00015c00010f7983 */ /* 0x000ee20000300800 */
[----:B--2---:R-:W-:Y:S01]  /*1ed60*/  HMMA.16816.F32.BF16 R8, R24, R8, R16 ;  /* 0x000000081808723c */ /* 0x004fe20000041810 */
[----:B------:R-:W2:Y:S01]  /*1ed70*/  LDL.LU.64 R18, [R1+0x2060] ;  /* 0x0020600001127983 */ /* 0x000ea20000300a00 */
[----:B------:R-:W3:Y:S11]  /*1ed80*/  LDL.LU.64 R16, [R1+0x2058] ;  /* 0x0020580001107983 */ /* 0x000ef60000300a00 */
[----:B------:R-:W-:Y:S10]  /*1ed90*/  @!UPT UIADD3 URZ, URZ, URZ, URZ ;  /* 0x0000003f3f3ff290 */ /* 0x000ff4000fffe03f */
[----:B------:R0:W-:Y:S01]  /*1eda0*/  STL.64 [R1+0x10], R8 ;  /* 0x0000100801007387 */ /* 0x0001e20000100a00 */
[----:B------:R-:W-:Y:S02]  /*1edb0*/  MOV R29, R10 ;  /* 0x0000000a001d7202 */ /* 0x000fe40000000f00 */
[----:B------:R-:W-:Y:S02]  /*1edc0*/  MOV R28, R11 ;  /* 0x0000000b001c7202 */ /* 0x000fe40000000f00 */
[----:B------:R-:W2:Y:S04]  /*1edd0*/  LDL.LU.64 R10, [R1+0x2050] ;  /* 0x00205000010a7983 */ /* 0x000ea80000300a00 */
[----:B0-----:R-:W4:Y:S01]  /*1ede0*/  LDL.LU.64 R8, [R1+0x2048] ;  /* 0x0020480001087983 */ /* 0x001f220000300a00 */
[----:B------:R-:W-:Y:S01]  /*1edf0*/  FMUL R23, R23, c[0x0][0x188] ;  /* 0x0000620017177a20 */ /* 0x000fe20000400000 */
[----:B------:R-:W-:-:S02]  /*1ee00*/  ISETP.GT.U32.AND.EX P2, PT, R3, RZ, PT, P2 ;  /* 0x000000ff0300720c */ /* 0x000fc40003f44120 */
[----:B------:R-:W-:Y:S01]  /*1ee10*/  ISETP.GT.U32.AND P4, PT, R2, R20, PT ;  /* 0x000000140200720c */ /* 0x000fe20003f84070 */
[----:B------:R-:W-:Y:S01]  /*1ee20*/  STL [R1+0x200c], R28 ;  /* 0x00200c1c01007387 */ /* 0x000fe20000100800 */
[----:B------:R-:W-:Y:S01]  /*1ee30*/  FSEL R21, R23, -INF , !P0 ;  /* 0xff80000017157808 */ /* 0x000fe20004000000 */
[----:B------:R-:W-:Y:S01]  /*1ee40*/  STL [R1+0x2008], R29 ;  /* 0x0020081d01007387 */ /* 0x000fe20000100800 */
[----:B------:R-:W-:Y:S01]  /*1ee50*/  ISETP.GT.U32.AND.EX P4, PT, R3, RZ, PT, P4 ;  /* 0x000000ff0300720c */ /* 0x000fe20003f84140 */
[----:B------:R-:W5:Y:S02]  /*1ee60*/  LDL.LU.64 R22, [R1+0x1d8] ;  /* 0x0001d80001167983 */ /* 0x000f640000300a00 */
[----:B------:R-:W-:Y:S01]  /*1ee70*/  STL [R1+0x898], R21 ;  /* 0x0008981501007387 */ /* 0x000fe20000100800 */
[----:B---3--:R-:W-:Y:S01]  /*1ee80*/  HMMA.16816.F32.BF16 R24, R24, R16, R12 ;  /* 0x000000101818723c */ /* 0x008fe2000004180c */
[----:B--2---:R-:W-:Y:S02]  /*1ee90*/  FMUL R10, R10, c[0x0][0x188] ;  /* 0x000062000a0a7a20 */ /* 0x004fe40000400000 */
[----:B----4-:R-:W-:-:S05]  /*1eea0*/  FMUL R8, R8, c[0x0][0x188] ;  /* 0x0000620008087a20 */ /* 0x010fca0000400000 */
[----:B------:R-:W-:-:S05]  /*1eeb0*/  FSEL R8, R8, -INF , !P2 ;  /* 0xff80000008087808 */ /* 0x000fca0005000000 */
[----:B------:R0:W-:Y:S02]  /*1eec0*/  STL [R1+0x870], R8 ;  /* 0x0008700801007387 */ /* 0x0001e40000100800 */
[----:B0-----:R-:W-:-:S05]  /*1eed0*/  FSEL R8, R10, -INF , !P4 ;  /* 0xff8000000a087808 */ /* 0x001fca0006000000 */
[----:B------:R-:W-:Y:S01]  /*1eee0*/  STL [R1+0x874], R8 ;  /* 0x0008740801007387 */ /* 0x000fe20000100800 */
[----:B------:R-:W2:Y:S01]  /*1eef0*/  LDL.LU.64 R14, [R1+0x2040] ;  /* 0x00204000010e7983 */ /* 0x000ea20000300a00 */
[C---:B-----5:R-:W-:Y:S02]  /*1ef00*/  ISETP.GT.U32.AND P5, PT, R2.reuse, R6, PT ;  /* 0x000000060200720c */ /* 0x060fe40003fa4070 */
[----:B------:R-:W-:Y:S01]  /*1ef10*/  ISETP.GT.U32.AND P3, PT, R2, R5, PT ;  /* 0x000000050200720c */ /* 0x000fe20003f64070 */
[----:B------:R-:W-:Y:S01]  /*1ef20*/  FMUL R4, R4, c[0x0][0x188] ;  /* 0x0000620004047a20 */ /* 0x000fe20000400000 */
[----:B------:R-:W3:Y:S01]  /*1ef30*/  LDL.LU.64 R12, [R1+0x2038] ;  /* 0x00203800010c7983 */ /* 0x000ee20000300a00 */
[C---:B------:R-:W-:Y:S02]  /*1ef40*/  ISETP.GT.U32.AND.EX P5, PT, R3.reuse, RZ, PT, P5 ;  /* 0x000000ff0300720c */ /* 0x040fe40003fa4150 */
[----:B------:R-:W-:Y:S02]  /*1ef50*/  ISETP.GT.U32.AND.EX P3, PT, R3, RZ, PT, P3 ;  /* 0x000000ff0300720c */ /* 0x000fe40003f64130 */
[----:B------:R-:W-:-:S02]  /*1ef60*/  IADD3 R2, P6, R0, 0x29, RZ ;  /* 0x0000002900027810 */ /* 0x000fc40007fde0ff */
[----:B------:R-:W-:Y:S01]  /*1ef70*/  FSEL R3, R4, -INF , !P5 ;  /* 0xff80000004037808 */ /* 0x000fe20006800000 */
[----:B------:R-:W-:Y:S01]  /*1ef80*/  STL.64 [R1+0x8], R26 ;  /* 0x0000081a01007387 */ /* 0x000fe20000100a00 */
[----:B------:R-:W-:Y:S02]  /*1ef90*/  MOV R29, R25 ;  /* 0x00000019001d7202 */ /* 0x000fe40000000f00 */
[----:B------:R-:W4:Y:S02]  /*1efa0*/  LDL R25, [R1+0xd00] ;  /* 0x000d000001197983 */ /* 0x000f240000100800 */
[----:B------:R-:W-:Y:S01]  /*1efb0*/  IMAD.MOV.U32 R28, RZ, RZ, R24 ;  /* 0x000000ffff1c7224 */ /* 0x000fe200078e0018 */
[----:B------:R0:W-:Y:S01]  /*1efc0*/  STL [R1+0x87c], R3 ;  /* 0x00087c0301007387 */ /* 0x0001e20000100800 */
[----:B------:R1:W-:Y:S01]  /*1efd0*/  STL [R1+0x1fac], R0 ;  /* 0x001fac0001007387 */ /* 0x0003e20000100800 */
[----:B------:R-:W-:Y:S01]  /*1efe0*/  ISETP.GT.U32.AND P4, PT, R2, R5, PT ;  /* 0x000000050200720c */ /* 0x000fe20003f84070 */
[----:B------:R-:W-:-:S02]  /*1eff0*/  FMUL R5, R9, c[0x0][0x188] ;  /* 0x0000620009057a20 */ /* 0x000fc40000400000 */
[----:B------:R-:W-:Y:S01]  /*1f000*/  FMUL R4, R11, c[0x0][0x188] ;  /* 0x000062000b047a20 */ /* 0x000fe20000400000 */
[----:B--2---:R-:W-:Y:S01]  /*1f010*/  IADD3.X R24, RZ, R14, RZ, P6, !PT ;  /* 0x0000000eff187210 */ /* 0x004fe200037fe4ff */
[----:B0-----:R-:W-:Y:S01]  /*1f020*/  FMUL R3, R15, c[0x0][0x188] ;  /* 0x000062000f037a20 */ /* 0x001fe20000400000 */
[----:B------:R-:W3:Y:S01]  /*1f030*/  LDL.LU R14, [R1+0x2030] ;  /* 0x00203000010e7983 */ /* 0x000ee20000300800 */
[----:B------:R-:W3:Y:S02]  /*1f040*/  LDL.LU R15, [R1+0x202c] ;  /* 0x00202c00010f7983 */ /* 0x000ee40000300800 */
[----:B------:R-:W3:Y:S02]  /*1f050*/  LDL.LU R8, [R1+0x140] ;  /* 0x0001400001087983 */ /* 0x000ee40000300800 */
[----:B------:R-:W3:Y:S01]  /*1f060*/  LDL.LU R9, [R1+0x144] ;  /* 0x0001440001097983 */ /* 0x000ee20000300800 */
[----:B------:R-:W3:Y:S01]  /*1f070*/  LDL.LU R10, [R1+0x148] ;  /* 0x00014800010a7983 */ /* 0x000ee20000300800 */
[----:B------:R-:W3:Y:S01]  /*1f080*/  LDL.LU R11, [R1+0x14c] ;  /* 0x00014c00010b7983 */ /* 0x000ee20000300800 */
[----:B------:R-:W-:-:S02]  /*1f090*/  ISETP.GT.U32.AND P1, PT, R2, R7, PT ;  /* 0x000000070200720c */ /* 0x000fc40003f24070 */
[C---:B------:R-:W-:Y:S02]  /*1f0a0*/  ISETP.GT.U32.AND P0, PT, R2.reuse, R20, PT ;  /* 0x000000140200720c */ /* 0x040fe40003f04070 */
[----:B------:R-:W-:Y:S01]  /*1f0b0*/  ISETP.GT.U32.AND P2, PT, R2, R6, PT ;  /* 0x000000060200720c */ /* 0x000fe20003f44070 */
[----:B------:R-:W-:Y:S01]  /*1f0c0*/  IADD3 R2, P5, R0, 0x30, RZ ;  /* 0x0000003000027810 */ /* 0x000fe20007fbe0ff */
[----:B-1----:R-:W-:Y:S02]  /*1f0d0*/  FSEL R0, R3, -INF , !P3 ;  /* 0xff80000003007808 */ /* 0x002fe40005800000 */
[C---:B------:R-:W-:Y:S02]  /*1f0e0*/  ISETP.GT.U32.AND.EX P1, PT, R24.reuse, RZ, PT, P1 ;  /* 0x000000ff1800720c */ /* 0x040fe40003f24110 */
[----:B------:R-:W-:Y:S02]  /*1f0f0*/  ISETP.GT.U32.AND.EX P0, PT, R24, RZ, PT, P0 ;  /* 0x000000ff1800720c */ /* 0x000fe40003f04100 */
[----:B------:R-:W-:Y:S01]  /*1f100*/  ISETP.GT.U32.AND P6, PT, R2, R7, PT ;  /* 0x000000070200720c */ /* 0x000fe20003fc4070 */
[----:B------:R-:W-:Y:S01]  /*1f110*/  IMAD.MOV.U32 R3, RZ, RZ, R22 ;  /* 0x000000ffff037224 */ /* 0x000fe200078e0016 */
[----:B------:R0:W-:Y:S01]  /*1f120*/  STL [R1+0x894], R0 ;  /* 0x0008940001007387 */ /* 0x0001e20000100800 */
[----:B------:R-:W-:Y:S02]  /*1f130*/  STL [R1+0x2028], R24 ;  /* 0x0020281801007387 */ /* 0x000fe40000100800 */
[----:B------:R-:W2:Y:S01]  /*1f140*/  LDL.64 R26, [R1+0x1e8] ;  /* 0x0001e800011a7983 */ /* 0x000ea20000100a00 */
[----:B------:R-:W-:Y:S01]  /*1f150*/  FSEL R7, R5, -INF , !P1 ;  /* 0xff80000005077808 */ /* 0x000fe20004800000 */
[----:B------:R-:W-:Y:S01]  /*1f160*/  FSEL R5, R4, -INF , !P0 ;  /* 0xff80000004057808 */ /* 0x000fe20004000000 */
[----:B0-----:R-:W-:-:S02]  /*1f170*/  MOV R0, R23 ;  /* 0x0000001700007202 */ /* 0x001fc40000000f00 */
[C---:B------:R-:W-:Y:S02]  /*1f180*/  ISETP.GT.U32.AND P1, PT, R2.reuse, R6, PT ;  /* 0x000000060200720c */ /* 0x040fe40003f24070 */
[C---:B------:R-:W-:Y:S01]  /*1f190*/  ISETP.GT.U32.AND P3, PT, R2.reuse, R20, PT ;  /* 0x000000140200720c */ /* 0x040fe20003f64070 */
[----:B---3--:R-:W-:Y:S01]  /*1f1a0*/  HMMA.16816.F32.BF16 R8, R12, R22, R8 ;  /* 0x000000160c08723c */ /* 0x008fe20000041808 */
[----:B------:R-:W3:Y:S11]  /*1f1b0*/  LDL.64 R22, [R1+0xce8] ;  /* 0x000ce80001167983 */ /* 0x000ef60000100a00 */
[----:B------:R-:W-:Y:S11]  /*1f1c0*/  @!UPT UIADD3 URZ, URZ, URZ, URZ ;  /* 0x0000003f3f3ff290 */ /* 0x000ff6000fffe03f */
[----:B------:R-:W-:Y:S01]  /*1f1d0*/  STL [R1+0x1ff8], R10 ;  /* 0x001ff80a01007387 */ /* 0x000fe20000100800 */
[----:B------:R-:W-:Y:S02]  /*1f1e0*/  STL.64 [R1+0x1fb0], R8 ;  /* 0x001fb00801007387 */ /* 0x000fe40000100a00 */
[----:B------:R0:W-:Y:S02]  /*1f1f0*/  STL [R1+0x1fa8], R11 ;  /* 0x001fa80b01007387 */ /* 0x0001e40000100800 */
[----:B0-----:R-:W5:Y:S01]  /*1f200*/  LDL R11, [R1+0x640] ;  /* 0x00064000010b7983 */ /* 0x001f620000100800 */
[----:B------:R-:W-:Y:S02]  /*1f210*/  STL [R1+0x868], R7 ;  /* 0x0008680701007387 */ /* 0x000fe40000100800 */
[----:B------:R-:W3:Y:S02]  /*1f220*/  LDL.LU R4, [R1+0xc0] ;  /* 0x0000c00001047983 */ /* 0x000ee40000300800 */
[----:B------:R0:W-:Y:S02]  /*1f230*/  STL [R1+0x86c], R5 ;  /* 0x00086c0501007387 */ /* 0x0001e40000100800 */
[----:B0-----:R-:W3:Y:S01]  /*1f240*/  LDL.LU R5, [R1+0xc4] ;  /* 0x0000c40001057983 */ /* 0x001ee20000300800 */
[----:B------:R-:W3:Y:S02]  /*1f250*/  LDL.LU R6, [R1+0xc8] ;  /* 0x0000c80001067983 */ /* 0x000ee40000300800 */
[----:B------:R-:W3:Y:S02]  /*1f260*/  LDL.LU R7, [R1+0xcc] ;  /* 0x0000cc0001077983 */ /* 0x000ee40000300800 */
[----:B------:R-:W5:Y:S01]  /*1f270*/  LDL.64 R20, [R1+0xcd8] ;  /* 0x000cd80001147983 */ /* 0x000f620000100a00 */
[----:B------:R-:W5:Y:S01]  /*1f280*/  LDL.64 R16, [R1+0xcc8] ;  /* 0x000cc80001107983 */ /* 0x000f620000100a00 */
[----:B------:R-:W5:Y:S01]  /*1f290*/  LDL.LU R24, [R1+0x2028] ;  /* 0x0020280001187983 */ /* 0x000f620000300800 */
[----:B----4-:R-:W-:-:S02]  /*1f2a0*/  ISETP.GT.U32.AND P0, PT, R2, R25, PT ;  /* 0x000000190200720c */ /* 0x010fc40003f04070 */
[----:B--2---:R-:W-:Y:S01]  /*1f2b0*/  MOV R10, R27 ;  /* 0x0000001b000a7202 */ /* 0x004fe20000000f00 */
[----:B---3--:R-:W-:Y:S11]  /*1f2c0*/  HMMA.16816.F32.BF16 R4, R12, R26, R4 ;  /* 0x0000001a0c04723c */ /* 0x008ff60000041804 */
[----:B------:R-:W-:Y:S11]  /*1f2d0*/  @!UPT UIADD3 URZ, URZ, URZ, URZ ;  /* 0x0000003f3f3ff290 */ /* 0x000ff6000fffe03f */
[----:B------:R-:W-:Y:S01]  /*1f2e0*/  @!UPT UIADD3 URZ, URZ, URZ, URZ ;  /* 0x0000003f3f3ff290 */ /* 0x000fe2000fffe03f */
[----:B------:R-:W-:Y:S01]  /*1f2f0*/  STL.64 [R1+0x1fe0], R4 ;  /* 0x001fe00401007387 */ /* 0x000fe20000100a00 */
[----:B------:R0:W-:Y:S02]  /*1f300*/  STL.64 [R1+0x1fb8], R6 ;  /* 0x001fb80601007387 */ /* 0x0001e40000100a00 */
[----:B0-----:R-:W-:Y:S01]  /*1f310*/  IMAD.MOV.U32 R6, RZ, RZ, R3 ;  /* 0x000000ffff067224 */ /* 0x001fe200078e0003 */
[----:B------:R-:W-:-:S05]  /*1f320*/  MOV R7, R0 ;  /* 0x0000000000077202 */ /* 0x000fca0000000f00 */
[----:B------:R0:W-:Y:S01]  /*1f330*/  STL.64 [R1+0x2020], R6 ;  /* 0x0020200601007387 */ /* 0x0001e20000100a00 */
[----:B------:R-:W2:Y:S02]  /*1f340*/  LDL.LU R4, [R1+0x90] ;  /* 0x0000900001047983 */ /* 0x000ea40000300800 */
[----:B------:R-:W2:Y:S01]  /*1f350*/  LDL.LU R5, [R1+0x94] ;  /* 0x0000940001057983 */ /* 0x000ea20000300800 */
[----:B0-----:R-:W2:Y:S01]  /*1f360*/  LDL.LU R6, [R1+0x98] ;  /* 0x0000980001067983 */ /* 0x001ea20000300800 */
[----:B------:R-:W2:Y:S02]  /*1f370*/  LDL.LU R7, [R1+0x9c] ;  /* 0x00009c0001077983 */ /* 0x000ea40000300800 */
[----:B-----5:R-:W-:-:S04]  /*1f380*/  IMAD.WIDE R20, R11, 0x2, R20 ;  /* 0x000000020b147825 */ /* 0x020fc800078e0214 */
[----:B------:R-:W-:-:S04]  /*1f390*/  IMAD.WIDE R22, R11, 0x2, R22 ;  /* 0x000000020b167825 */ /* 0x000fc800078e0216 */
[C---:B------:R-:W-:Y:S01]  /*1f3a0*/  IMAD.WIDE R2, R11.reuse, 0x2, R16 ;  /* 0x000000020b027825 */ /* 0x040fe200078e0210 */
[C---:B------:R-:W-:Y:S02]  /*1f3b0*/  ISETP.GT.U32.AND.EX P2, PT, R24.reuse, RZ, PT, P2 ;  /* 0x000000ff1800720c */ /* 0x040fe40003f44120 */
[----:B------:R-:W-:Y:S01]  /*1f3c0*/  ISETP.GT.U32.AND.EX P4, PT, R24, RZ, PT, P4 ;  /* 0x000000ff1800720c */ /* 0x000fe20003f84140 */
[----:B------:R0:W3:Y:S04]  /*1f3d0*/  LDG.E.U16 R17, [R20.64] ;  /* 0x0000000614117981 */ /* 0x0000e8000c1e1500 */
[----:B------:R-:W4:Y:S04]  /*1f3e0*/  LDL.64 R24, [R1+0xca8] ;  /* 0x000ca80001187983 */ /* 0x000f280000100a00 */
[----:B------:R1:W5:Y:S04]  /*1f3f0*/  LDG.E.U16 R16, [R22.64] ;  /* 0x0000000616107981 */ /* 0x000368000c1e1500 */
[----:B------:R-:W3:Y:S04]  /*1f400*/  LDL.64 R26, [R1+0xcb8] ;  /* 0x000cb800011a7983 */ /* 0x000ee80000100a00 */
[----:B------:R-:W3:Y:S04]  /*1f410*/  LDG.E.U16 R3, [R2.64] ;  /* 0x0000000602037981 */ /* 0x000ee8000c1e1500 */
[----:B------:R-:W5:Y:S04]  /*1f420*/  LDL.64 R8, [R1+0xc78] ;  /* 0x000c780001087983 */ /* 0x000f680000100a00 */
[----:B0-----:R-:W5:Y:S04]  /*1f430*/  LDL.64 R20, [R1+0xc88] ;  /* 0x000c880001147983 */ /* 0x001f680000100a00 */
[----:B-1----:R-:W5:Y:S01]  /*1f440*/  LDL.64 R22, [R1+0xc98] ;  /* 0x000c980001167983 */ /* 0x002f620000100a00 */
[----:B------:R-:W-:Y:S01]  /*1f450*/  IMAD.MOV.U32 R0, RZ, RZ, R19 ;  /* 0x000000ffff007224 */ /* 0x000fe200078e0013 */
[----:B--2---:R-:W-:Y:S02]  /*1f460*/  HMMA.16816.F32.BF16 R12, R12, R18, R4 ;  /* 0x000000120c0c723c */ /* 0x004fe40000041804 */
[----:B------:R-:W2:Y:S05]  /*1f470*/  LDL.LU.64 R6, [R1+0x2020] ;  /* 0x0020200001067983 */ /* 0x000eaa0000300a00 */
[----:B------:R-:W-:Y:S01]  /*1f480*/  MOV R4, R18 ;  /* 0x0000001200047202 */ /* 0x000fe20000000f00 */
[C---:B----4-:R-:W-:Y:S01]  /*1f490*/  IMAD.WIDE R24, R11.reuse, 0x2, R24 ;  /* 0x000000020b187825 */ /* 0x050fe200078e0218 */
[----:B------:R-:W2:Y:S03]  /*1f4a0*/  LDL.LU.64 R18, [R1+0x2018] ;  /* 0x0020180001127983 */ /* 0x000ea60000300a00 */
[----:B---3--:R-:W-:Y:S02]  /*1f4b0*/  STL [R1+0xec], R17 ;  /* 0x0000ec1101007387 */ /* 0x008fe40000100800 */
[----:B-----5:R0:W-:Y:S02]  /*1f4c0*/  STL [R1+0xf0], R16 ;  /* 0x0000f01001007387 */ /* 0x0201e40000100800 */
[C---:B------:R-:W-:Y:S01]  /*1f4d0*/  IMAD.WIDE R26, R11.reuse, 0x2, R26 ;  /* 0x000000020b1a7825 */ /* 0x040fe200078e021a */
[----:B------:R1:W3:Y:S04]  /*1f4e0*/  LDG.E.U16 R5, [R24.64] ;  /* 0x0000000618057981 */ /* 0x0002e8000c1e1500 */
[----:B0-----:R-:W2:Y:S02]  /*1f4f0*/  LDL.LU.64 R16, [R1+0x2010] ;  /* 0x0020100001107983 */ /* 0x001ea40000300a00 */
[----:B------:R-:W-:Y:S02]  /*1f500*/  STL.64 [R1+0x1fc8], R14 ;  /* 0x001fc80e01007387 */ /* 0x000fe40000100a00 */
[----:B------:R0:W-:Y:S02]  /*1f510*/  STL.64 [R1+0x1fc0], R12 ;  /* 0x001fc00c01007387 */ /* 0x0001e40000100a00 */
[----:B------:R4:W-:Y:S01]  /*1f520*/  STL [R1+0xe8], R3 ;  /* 0x0000e80301007387 */ /* 0x0009e20000100800 */
[----:B-1----:R-:W2:Y:S01]  /*1f530*/  LDL.LU R24, [R1+0x70] ;  /* 0x0000700001187983 */ /* 0x002ea20000300800 */
[----:B------:R-:W2:Y:S03]  /*1f540*/  LDL.LU R25, [R1+0x74] ;  /* 0x0000740001197983 */ /* 0x000ea60000300800 */
[----:B0-----:R0:W5:Y:S04]  /*1f550*/  LDG.E.U16 R13, [R26.64] ;  /* 0x000000061a0d7981 */ /* 0x001168000c1e1500 */
[----:B0-----:R-:W2:Y:S01]  /*1f560*/  LDL.LU R26, [R1+0x78] ;  /* 0x00007800011a7983 */ /* 0x001ea20000300800 */
[----:B------:R-:W2:Y:S02]  /*1f570*/  LDL.LU R27, [R1+0x7c] ;  /* 0x00007c00011b7983 */ /* 0x000ea40000300800 */
[----:B------:R-:W-:-:S04]  /*1f580*/  IMAD.WIDE R20, R11, 0x2, R20 ;  /* 0x000000020b147825 */ /* 0x000fc800078e0214 */
[----:B------:R-:W-:-:S04]  /*1f590*/  IMAD.WIDE R22, R11, 0x2, R22 ;  /* 0x000000020b167825 */ /* 0x000fc800078e0216 */
[----:B----4-:R-:W-:Y:S02]  /*1f5a0*/  IMAD.WIDE R2, R11, 0x2, R8 ;  /* 0x000000020b027825 */ /* 0x010fe400078e0208 */
[----:B------:R2:W4:Y:S04]  /*1f5b0*/  LDG.E.U16 R9, [R20.64] ;  /* 0x0000000614097981 */ /* 0x000528000c1e1500 */
[----:B------:R2:W3:Y:S04]  /*1f5c0*/  LDG.E.U16 R8, [R22.64] ;  /* 0x0000000616087981 */ /* 0x0004e8000c1e1500 */
[----:B------:R-:W3:Y:S01]  /*1f5d0*/  LDG.E.U16 R3, [R2.64] ;  /* 0x0000000602037981 */ /* 0x000ee2000c1e1500 */
[----:B------:R-:W-:-:S02]  /*1f5e0*/  MOV R14, R4 ;  /* 0x00000004000e7202 */ /* 0x000fc40000000f00 */
[----:B------:R-:W-:-:S05]  /*1f5f0*/  MOV R15, R0 ;  /* 0x00000000000f7202 */ /* 0x000fca0000000f00 */
[----:B------:R-:W-:Y:S01]  /*1f600*/  STL.64 [R1+0x2000], R14 ;  /* 0x0020000e01007387 */ /* 0x000fe20000100a00 */
[----:B--2---:R-:W-:Y:S03]  /*1f610*/  HMMA.16816.F32.BF16 R20, R16, R6, R24 ;  /* 0x000000061014723c */ /* 0x004fe60000041818 */
[----:B-----5:R0:W-:Y:S04]  /*1f620*/  STL [R1+0xe4], R13 ;  /* 0x0000e40d01007387 */ /* 0x0201e80000100800 */
[----:B0-----:R-:W2:Y:S01]  /*1f630*/  LDL.64 R12, [R1+0xc68] ;  /* 0x000c6800010c7983 */ /* 0x001ea20000100a00 */
[----:B---3--:R0:W-:Y:S02]  /*1f640*/  STL [R1+0xe0], R5 ;  /* 0x0000e00501007387 */ /* 0x0081e40000100800 */
[----:B------:R-:W3:Y:S01]  /*1f650*/  LDL.64 R6, [R1+0xc48] ;  /* 0x000c480001067983 */ /* 0x000ee20000100a00 */
[----:B0-----:R-:W5:Y:S01]  /*1f660*/  LDL.64 R4, [R1+0xc58] ;  /* 0x000c580001047983 */ /* 0x001f620000100a00 */
[----:B----4-:R-:W-:Y:S02]  /*1f670*/  STL [R1+0xd8], R9 ;  /* 0x0000d80901007387 */ /* 0x010fe40000100800 */
[----:B------:R0:W-:Y:S02]  /*1f680*/  STL [R1+0xdc], R8 ;  /* 0x0000dc0801007387 */ /* 0x0001e40000100800 */
[----:B0-----:R-:W4:Y:S01]  /*1f690*/  LDL.64 R8, [R1+0xc38] ;  /* 0x000c380001087983 */ /* 0x001f220000100a00 */
[----:B------:R0:W-:Y:S03]  /*1f6a0*/  STL [R1+0xd4], R3 ;  /* 0x0000d40301007387 */ /* 0x0001e60000100800 */
[----:B0-----:R-:W3:Y:S03]  /*1f6b0*/  LDL.64 R2, [R1+0xc28] ;  /* 0x000c280001027983 */ /* 0x001ee60000100a00 */
[----:B------:R-:W-:Y:S02]  /*1f6c0*/  STL.64 [R1+0x1fd8], R22 ;  /* 0x001fd81601007387 */ /* 0x000fe40000100a00 */
[----:B------:R0:W-:Y:S02]  /*1f6d0*/  STL.64 [R1+0x1fd0], R20 ;  /* 0x001fd01401007387 */ /* 0x0001e40000100a00 */
[----:B0-----:R-:W-:Y:S01]  /*1f6e0*/  IMAD.MOV.U32 R20, RZ, RZ, R28 ;  /* 0x000000ffff147224 */ /* 0x001fe200078e001c */
[----:B------:R-:W-:Y:S01]  /*1f6f0*/  MOV R21, R29 ;  /* 0x0000001d00157202 */ /* 0x000fe20000000f00 */
[----:B------:R-:W3:Y:S01]  /*1f700*/  LDL.LU R28, [R1+0x200c] ;  /* 0x00200c00011c7983 */ /* 0x000ee20000300800 */
[----:B------:R-:W3:Y:S02]  /*1f710*/  LDL.LU R29, [R1+0x2008] ;  /* 0x00200800011d7983 */ /* 0x000ee40000300800 */
[----:B------:R-:W3:Y:S02]  /*1f720*/  LDL.LU R22, [R1+0x8] ;  /* 0x0000080001167983 */ /* 0x000ee40000300800 */
[----:B------:R-:W3:Y:S02]  /*1f730*/  LDL.LU R23, [R1+0xc] ;  /* 0x00000c0001177983 */ /* 0x000ee40000300800 */
[----:B--2---:R-:W-:-:S05]  /*1f740*/  IMAD.WIDE R14, R11, 0x2, R12 ;  /* 0x000000020b0e7825 */ /* 0x004fca00078e020c */
[----:B------:R0:W2:Y:S04]  /*1f750*/  LDG.E.U16 R0, [R14.64] ;  /* 0x000000060e007981 */ /* 0x0000a8000c1e1500 */
[----:B---3--:R1:W-:Y:S02]  /*1f760*/  STL.64 [R1+0x1ff0], R22 ;  /* 0x001ff01601007387 */ /* 0x0083e40000100a00 */
[----:B-1----:R-:W-:Y:S01]  /*1f770*/  MOV R22, R29 ;  /* 0x0000001d00167202 */ /* 0x002fe20000000f00 */
[----:B------:R-:W-:Y:S02]  /*1f780*/  IMAD.MOV.U32 R23, RZ, RZ, R28 ;  /* 0x000000ffff177224 */ /* 0x000fe400078e001c */
[----:B-----5:R-:W-:-:S06]  /*1f790*/  IMAD.WIDE R28, R11, 0x2, R4 ;  /* 0x000000020b1c7825 */ /* 0x020fcc00078e0204 */
[----:B------:R1:W3:Y:S04]  /*1f7a0*/  LDG.E.U16 R29, [R28.64] ;  /* 0x000000061c1d7981 */ /* 0x0002e8000c1e1500 */
[----:B------:R5:W-:Y:S01]  /*1f7b0*/  STL.64 [R1+0x1fe8], R20 ;  /* 0x001fe81401007387 */ /* 0x000be20000100a00 */
[----:B------:R-:W-:-:S04]  /*1f7c0*/  IMAD.WIDE R26, R11, 0x2, R6 ;  /* 0x000000020b1a7825 */ /* 0x000fc800078e0206 */
[----:B----4-:R-:W-:Y:S01]  /*1f7d0*/  IMAD.WIDE R24, R11, 0x2, R8 ;  /* 0x000000020b187825 */ /* 0x010fe200078e0208 */
[----:B-1----:R1:W4:Y:S04]  /*1f7e0*/  LDG.E.U16 R28, [R26.64] ;  /* 0x000000061a1c7981 */ /* 0x002328000c1e1500 */
[----:B-----5:R-:W5:Y:S01]  /*1f7f0*/  LDL.LU R20, [R1+0x10] ;  /* 0x0000100001147983 */ /* 0x020f620000300800 */
[----:B------:R-:W5:Y:S02]  /*1f800*/  LDL.LU R21, [R1+0x14] ;  /* 0x0000140001157983 */ /* 0x000f640000300800 */
[----:B------:R-:W4:Y:S02]  /*1f810*/  LDL.64 R4, [R1+0xc18] ;  /* 0x000c180001047983 */ /* 0x000f240000100a00 */
[----:B------:R-:W4:Y:S01]  /*1f820*/  LDL.64 R12, [R1+0xc08] ;  /* 0x000c0800010c7983 */ /* 0x000f220000100a00 */
[----:B------:R-:W5:Y:S04]  /*1f830*/  LDL.64 R6, [R1+0xbf8] ;  /* 0x000bf80001067983 */ /* 0x000f680000100a00 */
[----:B------:R-:W5:Y:S01]  /*1f840*/  LDL.64 R8, [R1+0xbe8] ;  /* 0x000be80001087983 */ /* 0x000f620000100a00 */
[----:B0-----:R-:W5:Y:S03]  /*1f850*/  LDL.LU.64 R14, [R1+0x2000] ;  /* 0x00200000010e7983 */ /* 0x001f660000300a00 */
[----:B--2---:R0:W-:Y:S04]  /*1f860*/  STL [R1+0xd0], R0 ;  /* 0x0000d00001007387 */ /* 0x0041e80000100800 */
[----:B0-----:R-:W2:Y:S04]  /*1f870*/  LDL.LU R0, [R1+0x24] ;  /* 0x0000240001007983 */ /* 0x001ea80000300800 */
[----:B---3--:R0:W-:Y:S01]  /*1f880*/  STL [R1+0xcc], R29 ;  /* 0x0000cc1d01007387 */ /* 0x0081e20000100800 */
[----:B-1----:R-:W5:Y:S03]  /*1f890*/  LDL.LU R26, [R1+0x1e8] ;  /* 0x0001e800011a7983 */ /* 0x002f660000300800 */
[----:B0-----:R5:W3:Y:S01]  /*1f8a0*/  LDG.E.U16 R29, [R24.64] ;  /* 0x00000006181d7981 */ /* 0x001ae2000c1e1500 */
[----:B------:R-:W-:-:S02]  /*1f8b0*/  MOV R27, R10 ;  /* 0x0000000a001b7202 */ /* 0x000fc40000000f00 */
[----:B------:R-:W2:Y:S02]  /*1f8c0*/  LDL.LU R10, [R1+0x1ff8] ;  /* 0x001ff800010a7983 */ /* 0x000ea40000300800 */
[----:B------:R-:W-:-:S04]  /*1f8d0*/  IMAD.WIDE R2, R11, 0x2, R2 ;  /* 0x000000020b027825 */ /* 0x000fc800078e0202 */
[C---:B----4-:R-:W-:Y:S02]  /*1f8e0*/  IMAD.WIDE R4, R11.reuse, 0x2, R4 ;  /* 0x000000020b047825 */ /* 0x050fe400078e0204 */
[----:B------:R-:W4:Y:S02]  /*1f8f0*/  LDG.E.U16 R3, [R2.64] ;  /* 0x0000000602037981 */ /* 0x000f24000c1e1500 */
[----:B------:R-:W-:-:S06]  /*1f900*/  IMAD.WIDE R12, R11, 0x2, R12 ;  /* 0x000000020b0c7825 */ /* 0x000fcc00078e020c */
[----:B------:R0:W2:Y:S01]  /*1f910*/  LDG.E.U16 R12, [R12.64] ;  /* 0x000000060c0c7981 */ /* 0x0000a2000c1e1500 */
[----:B-----5:R-:W-:Y:S03]  /*1f920*/  HMMA.16816.F32.BF16 R24, R16, R26, R20 ;  /* 0x0000001a1018723c */ /* 0x020fe60000041814 */
[----:B------:R-:W5:Y:S01]  /*1f930*/  LDL.LU.64 R22, [R1+0x1ff0] ;  /* 0x001ff00001167983 */ /* 0x000f620000300a00 */
[----:B------:R-:W5:Y:S11]  /*1f940*/  LDL.LU.64 R20, [R1+0x1fe8] ;  /* 0x001fe80001147983 */ /* 0x000f760000300a00 */
[----:B------:R-:W-:Y:S08]  /*1f950*/  @!UPT UIADD3 URZ, URZ, URZ, URZ ;  /* 0x0000003f3f3ff290 */ /* 0x000ff0000fffe03f */
[----:B------:R1:W-:Y:S01]  /*1f960*/  STL [R1+0x1f44], R25 ;  /* 0x001f441901007387 */ /* 0x0003e20000100800 */
[----:B------:R-:W-:Y:S02]  /*1f970*/  STL [R1+0x1f40], R26 ;  /* 0x001f401a01007387 */ /* 0x000fe40000100800 */
[----:B------:R0:W-:Y:S01]  /*1f980*/  STL [R1+0x1f3c], R27 ;  /* 0x001f3c1b01007387 */ /* 0x0001e20000100800 */
[----:B-1----:R1:W2:Y:S04]  /*1f990*/  LDG.E.U16 R25, [R4.64] ;  /* 0x0000000604197981 */ /* 0x0022a8000c1e1500 */
[----:B0-----:R-:W2:Y:S01]  /*1f9a0*/  LDL R27, [R1+0x750] ;  /* 0x00075000011b7983 */ /* 0x001ea20000100800 */
[----:B---3--:R-:W-:Y:S02]  /*1f9b0*/  STL [R1+0xc0], R29 ;  /* 0x0000c01d01007387 */ /* 0x008fe40000100800 */
[----:B------:R0:W-:Y:S02]  /*1f9c0*/  STL [R1+0xc8], R28 ;  /* 0x0000c81c01007387 */ /* 0x0001e40000100800 */
[----:B0-----:R-:W-:-:S02]  /*1f9d0*/  IMAD.WIDE R28, R11, 0x2, R6 ;  /* 0x000000020b1c7825 */ /* 0x001fc400078e0206 */
[----:B------:R-:W3:Y:S04]  /*1f9e0*/  LDL.64 R6, [R1+0xbd8] ;  /* 0x000bd80001067983 */ /* 0x000ee80000100a00 */
[----:B------:R0:W3:Y:S01]  /*1f9f0*/  LDG.E.U16 R13, [R28.64] ;  /* 0x000000061c0d7981 */ /* 0x0000e2000c1e1500 */
[----:B----4-:R4:W-:Y:S02]  /*1fa00*/  STL [R1+0xb8], R3 ;  /* 0x0000b80301007387 */ /* 0x0109e40000100800 */
[C---:B----4-:R-:W-:Y:S02]  /*1fa10*/  IMAD.WIDE R2, R11.reuse, 0x2, R8 ;  /* 0x000000020b027825 */ /* 0x050fe400078e0208 */
[----:B------:R-:W4:Y:S02]  /*1fa20*/  LDL.64 R8, [R1+0xbc8] ;  /* 0x000bc80001087983 */ /* 0x000f240000100a00 */
[----:B-1----:R-:W4:Y:S02]  /*1fa30*/  LDL.LU.64 R4, [R1+0x1fe0] ;  /* 0x001fe00001047983 */ /* 0x002f240000300a00 */
[----:B------:R1:W4:Y:S01]  /*1fa40*/  LDG.E.U16 R26, [R2.64] ;  /* 0x00000006021a7981 */ /* 0x000322000c1e1500 */
[----:B0-----:R-:W4:Y:S03]  /*1fa50*/  LDL.64 R28, [R1+0xbb8] ;  /* 0x000bb800011c7983 */ /* 0x001f260000100a00 */
[----:B-1----:R-:W4:Y:S01]  /*1fa60*/  LDL.64 R2, [R1+0xba8] ;  /* 0x000ba80001027983 */ /* 0x002f220000100a00 */
[----:B-----5:R-:W-:Y:S03]  /*1fa70*/  HMMA.16816.F32.BF16 R16, R16, R14, R20 ;  /* 0x0000000e1010723c */ /* 0x020fe60000041814 */
[----:B--2---:R0:W-:Y:S04]  /*1fa80*/  STL [R1+0xa0], R25 ;  /* 0x0000a01901007387 */ /* 0x0041e80000100800 */
[----:B0-----:R-:W2:Y:S01]  /*1fa90*/  LDL R25, [R1+0xd04] ;  /* 0x000d040001197983 */ /* 0x001ea20000100800 */
[----:B------:R-:W5:Y:S02]  /*1faa0*/  LDL.LU.64 R22, [R1+0x1fd8] ;  /* 0x001fd80001167983 */ /* 0x000f640000300a00 */
[----:B------:R-:W2:Y:S02]  /*1fab0*/  LDL.LU.64 R20, [R1+0x1fd0] ;  /* 0x001fd00001147983 */ /* 0x000ea40000300a00 */
[----:B------:R-:W2:Y:S01]  /*1fac0*/  LDL.LU.64 R14, [R1+0x1fc8] ;  /* 0x001fc800010e7983 */ /* 0x000ea20000300a00 */
[----:B---3--:R-:W-:Y:S01]  /*1fad0*/  STL [R1+0x90], R13 ;  /* 0x0000900d01007387 */ /* 0x008fe20000100800 */
[----:B------:R0:W-:Y:S02]  /*1fae0*/  STL [R1+0x98], R12 ;  /* 0x0000980c01007387 */ /* 0x0001e40000100800 */
[C---:B------:R-:W-:Y:S01]  /*1faf0*/  IMAD.WIDE R6, R11.reuse, 0x2, R6 ;  /* 0x000000020b067825 */ /* 0x040fe200078e0206 */
[----:B0-----:R-:W3:Y:S06]  /*1fb00*/  LDL.LU.64 R12, [R1+0x1fc0] ;  /* 0x001fc000010c7983 */ /* 0x001eec0000300a00 */
[----:B------:R-:W-:Y:S02]  /*1fb10*/  STL [R1+0x1f4c], R16 ;  /* 0x001f4c1001007387 */ /* 0x000fe40000100800 */
[----:B------:R0:W-:Y:S02]  /*1fb20*/  STL [R1+0x1f48], R17 ;  /* 0x001f481101007387 */ /* 0x0001e40000100800 */
[----:B0-----:R-:W2:Y:S01]  /*1fb30*/  LDL.64 R16, [R1+0xb98] ;  /* 0x000b980001107983 */ /* 0x001ea20000100a00 */
[----:B------:R0:W-:Y:S03]  /*1fb40*/  STL [R1+0x1f38], R18 ;  /* 0x001f381201007387 */ /* 0x0001e60000100800 */
[----:B0-----:R0:W2:Y:S01]  /*1fb50*/  LDG.E.U16 R18, [R6.64] ;  /* 0x0000000606127981 */ /* 0x0010a2000c1e1500 */
[----:B------:R1:W-:Y:S02]  /*1fb60*/  STL [R1+0x1f34], R19 ;  /* 0x001f341301007387 */ /* 0x0003e40000100800 */
[C---:B----4-:R-:W-:Y:S01]  /*1fb70*/  IMAD.WIDE R8, R11.reuse, 0x2, R8 ;  /* 0x000000020b087825 */ /* 0x050fe200078e0208 */
[----:B-1----:R-:W4:Y:S03]  /*1fb80*/  LDL.LU R19, [R1+0x2c] ;  /* 0x00002c0001137983 */ /* 0x002f260000300800 */
[----:B------:R1:W-:Y:S02]  /*1fb90*/  STL [R1+0x8c], R26 ;  /* 0x00008c1a01007387 */ /* 0x0003e40000100800 */
[----:B-1----:R-:W3:Y:S01]  /*1fba0*/  LDL R26, [R1+0xd00] ;  /* 0x000d0000011a7983 */ /* 0x002ee20000100800 */
[----:B0-----:R-:W3:Y:S02]  /*1fbb0*/  LDL.LU.64 R6, [R1+0x1fb8] ;  /* 0x001fb80001067983 */ /* 0x001ee40000300a00 */
[----:B------:R-:W-:-:S04]  /*1fbc0*/  IMAD.WIDE R28, R11, 0x2, R28 ;  /* 0x000000020b1c7825 */ /* 0x000fc800078e021c */
[----:B------:R-:W-:Y:S02]  /*1fbd0*/  IMAD.WIDE R2, R11, 0x2, R2 ;  /* 0x000000020b027825 */ /* 0x000fe400078e0202 */
[----:B------:R0:W3:Y:S04]  /*1fbe0*/  LDG.E.U16 R28, [R28.64] ;  /* 0x000000061c1c7981 */ /* 0x0000e8000c1e1500 */
[----:B------:R-:W3:Y:S04]  /*1fbf0*/  LDG.E.U16 R3, [R2.64] ;  /* 0x0000000602037981 */ /* 0x000ee8000c1e1500 */
[----:B--2---:R1:W-:Y:S02]  /*1fc00*/  STL [R1+0x6c], R18 ;  /* 0x00006c1201007387 */ /* 0x0043e40000100800 */
[----:B-1----:R-:W-:-:S02]  /*1fc10*/  FMUL R18, R0, c[0x0][0x188] ;  /* 0x0000620000127a20 */ /* 0x002fc40000400000 */
[----:B------:R1:W2:Y:S04]  /*1fc20*/  LDG.E.U16 R0, [R8.64] ;  /* 0x0000000608007981 */ /* 0x0002a8000c1e1500 */
[----:B-1----:R-:W3:Y:S01]  /*1fc30*/  LDL.LU.64 R8, [R1+0x1fb0] ;  /* 0x001fb00001087983 */ /* 0x002ee20000300a00 */
[----:B------:R-:W-:-:S03]  /*1fc40*/  FSEL R18, R18, -INF , !P2 ;  /* 0xff80000012127808 */ /* 0x000fc60005000000 */
[----:B--2---:R1:W-:Y:S04]  /*1fc50*/  STL [R1+0x68], R0 ;  /* 0x0000680001007387 */ /* 0x0043e80000100800 */
[----:B-1----:R-:W2:Y:S01]  /*1fc60*/  LDL.LU R0, [R1+0x1fac] ;  /* 0x001fac0001007983 */ /* 0x002ea20000300800 */
[----:B0-----:R-:W2:Y:S02]  /*1fc70*/  LDL R29, [R1+0x60] ;  /* 0x00006000011d7983 */ /* 0x001ea40000100800 */
[----:B---3--:R-:W-:Y:S02]  /*1fc80*/  STL [R1+0x64], R28 ;  /* 0x0000641c01007387 */ /* 0x008fe40000100800 */
[----:B------:R-:W-:Y:S01]  /*1fc90*/  STL [R1+0x5c], R3 ;  /* 0x00005c0301007387 */ /* 0x000fe20000100800 */
[----:B------:R-:W-:Y:S01]  /*1fca0*/  STL [R1+0x860], R18 ;  /* 0x0008601201007387 */ /* 0x000fe20000100800 */
[----:B------:R0:W-:Y:S03]  /*1fcb0*/  STL [R1+0x1f50], R18 ;  /* 0x001f501201007387 */ /* 0x0001e60000100800 */
[----:B0-----:R-:W3:Y:S01]  /*1fcc0*/  LDL R18, [R1+0xcfc] ;  /* 0x000cfc0001127983 */ /* 0x001ee20000100800 */
[----:B----4-:R-:W-:-:S02]  /*1fcd0*/  FMUL R19, R19, c[0x0][0x188] ;  /* 0x0000620013137a20 */ /* 0x010fc40000400000 */
[----:B------:R-:W-:Y:S02]  /*1fce0*/  FMUL R4, R4, c[0x0][0x188] ;  /* 0x0000620004047a20 */ /* 0x000fe40000400000 */
[----:B------:R-:W-:Y:S01]  /*1fcf0*/  FMUL R6, R6, c[0x0][0x188] ;  /* 0x0000620006067a20 */ /* 0x000fe20000400000 */
[----:B------:R-:W-:Y:S01]  /*1fd00*/  FSEL R19, R19, -INF , !P4 ;  /* 0xff80000013137808 */ /* 0x000fe20006000000 */
[----:B------:R-:W-:Y:S02]  /*1fd10*/  IMAD.WIDE R2, R11, 0x2, R16 ;  /* 0x000000020b027825 */ /* 0x000fe400078e0210 */
[----:B------:R-:W4:Y:S02]  /*1fd20*/  LDL.64 R16, [R1+0xce0] ;  /* 0x000ce00001107983 */ /* 0x000f240000100a00 */
[----:B------:R-:W-:Y:S02]  /*1fd30*/  STL [R1+0x864], R19 ;  /* 0x0008641301007387 */ /* 0x000fe40000100800 */
[----:B------:R0:W-:Y:S02]  /*1fd40*/  STL [R1+0x1f54], R19 ;  /* 0x001f541301007387 */ /* 0x0001e40000100800 */
[----:B0-----:R-:W5:Y:S01]  /*1fd50*/  LDL R19, [R1+0xd04] ;  /* 0x000d040001137983 */ /* 0x001f620000100800 */
[----:B--2---:R-:W-:-:S02]  /*1fd60*/  IADD3.X R29, RZ, R29, RZ, P5, !PT ;  /* 0x0000001dff1d7210 */ /* 0x004fc40002ffe4ff */
[----:B------:R-:W-:Y:S02]  /*1fd70*/  IADD3 R28, P2, R0, 0x31, RZ ;  /* 0x00000031001c7810 */ /* 0x000fe40007f5e0ff */
[C---:B------:R-:W-:Y:S02]  /*1fd80*/  ISETP.GT.U32.AND.EX P6, PT, R29.reuse, RZ, PT, P6 ;  /* 0x000000ff1d00720c */ /* 0x040fe40003fc4160 */
[----:B------:R-:W-:Y:S02]  /*1fd90*/  ISETP.GT.U32.AND P5, PT, R28, R27, PT ;  /* 0x0000001b1c00720c */ /* 0x000fe40003fa4070 */
[----:B------:R-:W-:Y:S02]  /*1fda0*/  ISETP.GT.U32.AND.EX P3, PT, R29, RZ, PT, P3 ;  /* 0x000000ff1d00720c */ /* 0x000fe40003f64130 */
[----:B------:R-:W-:Y:S02]  /*1fdb0*/  FSEL R27, R4, -INF , !P6 ;  /* 0xff800000041b7808 */ /* 0x000fe40007000000 */
[----:B------:R-:W-:-:S03]  /*1fdc0*/  FSEL R4, R6, -INF , !P3 ;  /* 0xff80000006047808 */ /* 0x000fc60005800000 */
[----:B------:R-:W-:Y:S01]  /*1fdd0*/  STL [R1+0x8d0], R27 ;  /* 0x0008d01b01007387 */ /* 0x000fe20000100800 */
[----:B------:R0:W-:Y:S02]  /*1fde0*/  STL [R1+0x1f94], R27 ;  /* 0x001f941b01007387 */ /* 0x0001e40000100800 */
[----:B------:R-:W2:Y:S01]  /*1fdf0*/  LDL R6, [R1+0x750] ;  /* 0x0007500001067983 */ /* 0x000ea20000100800 */
[C---:B------:R-:W-:Y:S02]  /*1fe00*/  ISETP.GT.U32.AND P4, PT, R28.reuse, R25, PT ;  /* 0x000000191c00720c */ /* 0x040fe40003f84070 */
[C---:B---3--:R-:W-:Y:S02]  /*1fe10*/  ISETP.GT.U32.AND P6, PT, R28.reuse, R18, PT ;  /* 0x000000121c00720c */ /* 0x048fe40003fc4070 */
[----:B------:R-:W-:Y:S01]  /*1fe20*/  ISETP.GT.U32.AND P3, PT, R28, R26, PT ;  /* 0x0000001a1c00720c */ /* 0x000fe20003f64070 */
[----:B------:R-:W-:Y:S01]  /*1fe30*/  STL [R1+0x8d8], R4 ;  /* 0x0008d80401007387 */ /* 0x000fe20000100800 */
[----:B------:R-:W3:Y:S03]  /*1fe40*/  LDL.LU R28, [R1+0x60] ;  /* 0x00006000011c7983 */ /* 0x000ee60000300800 */
[----:B0-----:R4:W2:Y:S01]  /*1fe50*/  LDG.E.U16 R27, [R2.64] ;  /* 0x00000006021b7981 */ /* 0x0018a2000c1e1500 */
[----:B------:R-:W-:Y:S01]  /*1fe60*/  FMUL R24, R24, c[0x0][0x188] ;  /* 0x0000620018187a20 */ /* 0x000fe20000400000 */
[----:B------:R-:W-:Y:S01]  /*1fe70*/  ISETP.GT.U32.AND.EX P1, PT, R29, RZ, PT, P1 ;  /* 0x000000ff1d00720c */ /* 0x000fe20003f24110 */
[----:B------:R-:W-:-:S02]  /*1fe80*/  FMUL R5, R5, c[0x0][0x188] ;  /* 0x0000620005057a20 */ /* 0x000fc40000400000 */
[----:B------:R-:W-:Y:S01]  /*1fe90*/  FMUL R7, R7, c[0x0][0x188] ;  /* 0x0000620007077a20 */ /* 0x000fe20000400000 */
[----:B------:R-:W-:Y:S01]  /*1fea0*/  FSEL R25, R24, -INF , !P1 ;  /* 0xff80000018197808 */ /* 0x000fe20004800000 */
[----:B----4-:R-:W-:Y:S01]  /*1feb0*/  IMAD.WIDE R2, R11, 0x2, R16 ;  /* 0x000000020b027825 */ /* 0x010fe200078e0210 */
[----:B--2---:R3:W-:Y:S03]  /*1fec0*/  STL [R1+0x1f98], R27 ;  /* 0x001f981b01007387 */ /* 0x0047e60000100800 */
[----:B------:R-:W2:Y:S02]  /*1fed0*/  LDL.64 R16, [R1+0xcb0] ;  /* 0x000cb00001107983 */ /* 0x000ea40000100a00 */
[----:B---3--:R-:W-:Y:S01]  /*1fee0*/  IMAD.X R27, RZ, RZ, R28, P2 ;  /* 0x000000ffff1b7224 */ /* 0x008fe200010e061c */
[----:B------:R-:W-:-:S04]  /*1fef0*/  IADD3 R4, P2, R0, 0x38, RZ ;  /* 0x0000003800047810 */ /* 0x000fc80007f5e0ff */
[C---:B------:R-:W-:Y:S02]  /*1ff00*/  ISETP.GT.U32.AND.EX P5, PT, R27.reuse, RZ, PT, P5 ;  /* 0x000000ff1b00720c */ /* 0x040fe40003fa4150 */
[----:B------:R-:W-:Y:S02]  /*1ff10*/  ISETP.GT.U32.AND P1, PT, R4, R6, PT ;  /* 0x000000060400720c */ /* 0x000fe40003f24070 */
[----:B------:R-:W-:Y:S02]  /*1ff20*/  ISETP.GT.U32.AND.EX P4, PT, R27, RZ, PT, P4 ;  /* 0x000000ff1b00720c */ /* 0x000fe40003f84140 */
[----:B------:R-:W-:Y:S01]  /*1ff30*/  FSEL R6, R5, -INF , !P5 ;  /* 0xff80000005067808 */ /* 0x000fe20006800000 */
[----:B------:R0:W-:Y:S01]  /*1ff40*/  STL [R1+0x8dc], R25 ;  /* 0x0008dc1901007387 */ /* 0x0001e20000100800 */
[----:B------:R-:W-:-:S03]  /*1ff50*/  FSEL R5, R7, -INF , !P4 ;  /* 0xff80000007057808 */ /* 0x000fc60006000000 */
[----:B0-----:R-:W3:Y:S01]  /*1ff60*/  LDL.64 R24, [R1+0xcc0] ;  /* 0x000cc00001187983 */ /* 0x001ee20000100a00 */
[----:B------:R0:W-:Y:S03]  /*1ff70*/  STL [R1+0x8cc], R6 ;  /* 0x0008cc0601007387 */ /* 0x0001e60000100800 */
[----:B0-----:R-:W4:Y:S01]  /*1ff80*/  LDL.64 R6, [R1+0xcd0] ;  /* 0x000cd00001067983 */ /* 0x001f220000100a00 */
[C---:B-----5:R-:W-:Y:S01]  /*1ff90*/  ISETP.GT.U32.AND P5, PT, R4.reuse, R19, PT ;  /* 0x000000130400720c */ /* 0x060fe20003fa4070 */
[----:B------:R0:W-:Y:S02]  /*1ffa0*/  STL [R1+0x8d4], R5 ;  /* 0x0008d40501007387 */ /* 0x0001e40000100800 */
[----:B------:R4:W5:Y:S01]  /*1ffb0*/  LDG.E.U16 R19, [R2.64] ;  /* 0x0000000602137981 */ /* 0x000962000c1e1500 */
[C---:B------:R-:W-:Y:S02]  /*1ffc0*/  ISETP.GT.U32.AND P4, PT, R4.reuse, R18, PT ;  /* 0x000000120400720c */ /* 0x040fe40003f84070 */
[----:B0-----:R-:W-:Y:S01]  /*1ffd0*/  IADD3.X R5, RZ, R28, RZ, P2, !PT ;  /* 0x0000001cff057210 */ /* 0x001fe200017fe4ff */
[----:B------:R-:W-:-:S04]  /*1ffe0*/  ISETP.GT.U32.AND P2, PT, R4, R26, PT ;  /* 0x0000001a0400720c */ /* 0x000fc80003f44070 */
[----:B------:R3:W-:Y:S02]  /*1fff0*/  STL [R1+0x14], R5 ;  /* 0x0000140501007387 */ /* 0x0007e40000100800 */
[----:B---3--:R-:W-:-:S05]  /*20000*/  IMAD.WIDE R4, R11, 0x2, R24 ;  /* 0x000000020b047825 */ /* 0x008fca00078e0218 */
[----:B------:R0:W3:Y:S01]  /*20010*/  LDG.E.U16 R26, [R4.64] ;  /* 0x00000006041a7981 */ /* 0x0000e2000c1e1500 */
[----:B----4-:R-:W-:-:S04]  /*20020*/  IMAD.WIDE R2, R11, 0x2, R6 ;  /* 0x000000020b027825 */ /* 0x010fc800078e0206 */
[C---:B--2---:R-:W-:Y:S01]  /*20030*/  IMAD.WIDE R6, R11.reuse, 0x2, R16 ;  /* 0x000000020b067825 */ /* 0x044fe200078e0210 */
[----:B0-----:R-:W2:Y:S04]  /*20040*/  LDL.64 R4, [R1+0xb88] ;  /* 0x000b880001047983 */ /* 0x001ea80000100a00 */
[----:B------:R0:W4:Y:S04]  /*20050*/  LDG.E.U16 R17, [R2.64] ;  /* 0x0000000602117981 */ /* 0x000128000c1e1500 */
[----:B0-----:R-:W2:Y:S01]  /*20060*/  LDL.64 R2, [R1+0xca0] ;  /* 0x000ca00001027983 */ /* 0x001ea20000100a00 */
[----:B-----5:R0:W-:Y:S02]  /*20070*/  STL [R1+0x94], R19 ;  /* 0x0000941301007387 */ /* 0x0201e40000100800 */
[----:B------:R-:W5:Y:S01]  /*20080*/  LDL.64 R24, [R1+0xb38] ;  /* 0x000b380001187983 */ /* 0x000f620000100a00 */
[----:B0-----:R0:W5:Y:S04]  /*20090*/  LDG.E.U16 R19, [R6.64] ;  /* 0x0000000606137981 */ /* 0x001168000c1e1500 */
[----:B0-----:R-:W5:Y:S04]  /*200a0*/  LDL.64 R6, [R1+0xb78] ;  /* 0x000b780001067983 */ /* 0x001f680000100a00 */
[----:B----4-:R0:W-:Y:S01]  /*200b0*/  STL [R1+0x84], R17 ;  /* 0x0000841101007387 */ /* 0x0101e20000100800 */
[----:B--2---:R-:W-:-:S03]  /*200c0*/  IMAD.WIDE R2, R11, 0x2, R2 ;  /* 0x000000020b027825 */ /* 0x004fc600078e0202 */
[----:B0-----:R-:W2:Y:S01]  /*200d0*/  LDL.64 R16, [R1+0xb28] ;  /* 0x000b280001107983 */ /* 0x001ea20000100a00 */
[----:B---3--:R0:W-:Y:S03]  /*200e0*/  STL [R1+0x7c], R26 ;  /* 0x00007c1a01007387 */ /* 0x0081e60000100800 */
[----:B0-----:R0:W3:Y:S01]  /*200f0*/  LDG.E.U16 R26, [R2.64] ;  /* 0x00000006021a7981 */ /* 0x0010e2000c1e1500 */
[----:B------:R-:W-:-:S03]  /*20100*/  IMAD.WIDE R4, R11, 0x2, R4 ;  /* 0x000000020b047825 */ /* 0x000fc600078e0204 */
[----:B0-----:R-:W4:Y:S01]  /*20110*/  LDL.64 R2, [R1+0xb68] ;  /* 0x000b680001027983 */ /* 0x001f220000100a00 */
[----:B-----5:R0:W-:Y:S02]  /*20120*/  STL [R1+0x74], R19 ;  /* 0x0000741301007387 */ /* 0x0201e40000100800 */
[C---:B------:R-:W-:Y:S01]  /*20130*/  IMAD.WIDE R6, R11.reuse, 0x2, R6 ;  /* 0x000000020b067825 */ /* 0x040fe200078e0206 */
[----:B0-----:R0:W5:Y:S04]  /*20140*/  LDG.E.U16 R19, [R4.64] ;  /* 0x0000000604137981 */ /* 0x001168000c1e1500 */
[----:B0-----:R-:W2:Y:S04]  /*20150*/  LDL.64 R4, [R1+0xb58] ;  /* 0x000b580001047983 */ /* 0x001ea80000100a00 */
[----:B---3--:R0:W-:Y:S04]  /*20160*/  STL [R1+0x70], R26 ;  /* 0x0000701a01007387 */ /* 0x0081e80000100800 */
[----:B0-----:R0:W3:Y:S01]  /*20170*/  LDG.E.U16 R26, [R6.64] ;  /* 0x00000006061a7981 */ /* 0x0010e2000c1e1500 */
[----:B----4-:R-:W-:-:S03]  /*20180*/  IMAD.WIDE R2, R11, 0x2, R2 ;  /* 0x000000020b027825 */ /* 0x010fc600078e0202 */
[----:B0-----:R-:W4:Y:S01]  /*20190*/  LDL.64 R6, [R1+0xb48] ;  /* 0x000b480001067983 */ /* 0x001f220000100a00 */
[----:B-----5:R0:W-:Y:S02]  /*201a0*/  STL [R1+0x54], R19 ;  /* 0x0000541301007387 */ /* 0x0201e40000100800 */
[C---:B--2---:R-:W-:Y:S01]  /*201b0*/  IMAD.WIDE R4, R11.reuse, 0x2, R4 ;  /* 0x000000020b047825 */ /* 0x044fe200078e0204 */
[----:B0-----:R0:W2:Y:S04]  /*201c0*/  LDG.E.U16 R19, [R2.64] ;  /* 0x0000000602137981 */ /* 0x0010a8000c1e1500 */
[----:B0-----:R-:W5:Y:S04]  /*201d0*/  LDL.64 R2, [R1+0xc90] ;  /* 0x000c900001027983 */ /* 0x001f680000100a00 */
[----:B---3--:R0:W-:Y:S04]  /*201e0*/  STL [R1+0x4c], R26 ;  /* 0x00004c1a01007387 */ /* 0x0081e80000100800 */
[----:B0-----:R0:W3:Y:S01]  /*201f0*/  LDG.E.U16 R26, [R4.64] ;  /* 0x00000006041a7981 */ /* 0x0010e2000c1e1500 */
[----:B----4-:R-:W-:-:S04]  /*20200*/  IMAD.WIDE R6, R11, 0x2, R6 ;  /* 0x000000020b067825 */ /* 0x010fc800078e0206 */
[C---:B0-----:R-:W-:Y:S01]  /*20210*/  IMAD.WIDE R4, R11.reuse, 0x2, R24 ;  /* 0x000000020b047825 */ /* 0x041fe200078e0218 */
[----:B---3--:R-:W-:Y:S03]  /*20220*/  STL [R1+0x1f8c], R26 ;  /* 0x001f8c1a01007387 */ /* 0x008fe60000100800 */
[----:B--2---:R0:W-:Y:S02]  /*20230*/  STL [R1+0x44], R19 ;  /* 0x0000441301007387 */ /* 0x0041e40000100800 */
[----:B0-----:R0:W2:Y:S02]  /*20240*/  LDG.E.U16 R19, [R6.64] ;  /* 0x0000000606137981 */ /* 0x0010a4000c1e1500 */
[C---:B0-----:R-:W-:Y:S02]  /*20250*/  IMAD.WIDE R6, R11.reuse, 0x2, R16 ;  /* 0x000000020b067825 */ /* 0x041fe400078e0210 */
[----:B------:R0:W3:Y:S04]  /*20260*/  LDG.E.U16 R17, [R4.64] ;  /* 0x0000000604117981 */ /* 0x0000e8000c1e1500 */
[----:B------:R1:W4:Y:S01]  /*20270*/  LDG.E.U16 R16, [R6.64] ;  /* 0x0000000606107981 */ /* 0x000322000c1e1500 */
[----:B-----5:R-:W-:-:S05]  /*20280*/  IMAD.WIDE R2, R11, 0x2, R2 ;  /* 0x000000020b027825 */ /* 0x020fca00078e0202 */
[----:B------:R5:W4:Y:S04]  /*20290*/  LDG.E.U16 R26, [R2.64] ;  /* 0x00000006021a7981 */ /* 0x000b28000c1e1500 */
[----:B--2---:R-:W-:Y:S01]  /*202a0*/  STL [R1+0x1f90], R19 ;  /* 0x001f901301007387 */ /* 0x004fe20000100800 */
[----:B------:R-:W2:Y:S02]  /*202b0*/  LDL.LU R11, [R1+0x1fa8] ;  /* 0x001fa800010b7983 */ /* 0x000ea40000300800 */
[----:B-----5:R-:W5:Y:S02]  /*202c0*/  LDL.64 R2, [R1+0xb18] ;  /* 0x000b180001027983 */ /* 0x020f640000100a00 */
[----:B------:R-:W2:Y:S01]  /*202d0*/  LDL.LU R25, [R1+0x80] ;  /* 0x0000800001197983 */ /* 0x000ea20000300800 */
[----:B0-----:R-:W2:Y:S04]  /*202e0*/  LDL.64 R4, [R1+0xb08] ;  /* 0x000b080001047983 */ /* 0x001ea80000100a00 */
[----:B---3--:R0:W-:Y:S04]  /*202f0*/  STL [R1+0x1f9c], R17 ;  /* 0x001f9c1101007387 */ /* 0x0081e80000100800 */
[----:B0-----:R-:W3:Y:S01]  /*20300*/  LDL.LU R17, [R1+0x14] ;  /* 0x0000140001117983 */ /* 0x001ee20000300800 */
[----:B-1----:R-:W2:Y:S02]  /*20310*/  LDL.64 R6, [R1+0xaf8] ;  /* 0x000af80001067983 */ /* 0x002ea40000100a00 */
[----:B----4-:R0:W-:Y:S02]  /*20320*/  STL [R1+0x1fa0], R16 ;  /* 0x001fa01001007387 */ /* 0x0101e40000100800 */
[----:B0-----:R-:W5:Y:S02]  /*20330*/  LDL R16, [R1+0x640] ;  /* 0x0006400001107983 */ /* 0x001f640000100800 */
[----:B-----5:R-:W-:-:S05]  /*20340*/  IMAD.WIDE R2, R16, 0x2, R2 ;  /* 0x0000000210027825 */ /* 0x020fca00078e0202 */
[----:B------:R0:W4:Y:S01]  /*20350*/  LDG.E.U16 R19, [R2.64] ;  /* 0x0000000602137981 */ /* 0x000122000c1e1500 */
[----:B--2---:R-:W-:-:S04]  /*20360*/  IMAD.WIDE R4, R16, 0x2, R4 ;  /* 0x0000000210047825 */ /* 0x004fc800078e0204 */
[----:B------:R-:W-:Y:S01]  /*20370*/  IMAD.WIDE R6, R16, 0x2, R6 ;  /* 0x0000000210067825 */ /* 0x000fe200078e0206 */
[----:B0-----:R-:W2:Y:S03]  /*20380*/  LDL.64 R2, [R1+0xc80] ;  /* 0x000c800001027983 */ /* 0x001ea60000100a00 */
[----:B------:R-:W5:Y:S02]  /*20390*/  LDL.LU R24, [R1+0x88] ;  /* 0x0000880001187983 */ /* 0x000f640000300800 */
[----:B------:R0:W-:Y:S02]  /*203a0*/  STL [R1+0x48], R26 ;  /* 0x0000481a01007387 */ /* 0x0001e40000100800 */
[----:B0-----:R0:W2:Y:S04]  /*203b0*/  LDG.E.U16 R26, [R4.64] ;  /* 0x00000006041a7981 */ /* 0x0010a8000c1e1500 */
[----:B0-----:R-:W5:Y:S01]  /*203c0*/  LDL R4, [R1+0x750] ;  /* 0x0007500001047983 */ /* 0x001f620000100800 */
[----:B------:R-:W5:Y:S03]  /*203d0*/  LDL.LU R5, [R1+0x58] ;  /* 0x0000580001057983 */ /* 0x000f660000300800 */
[----:B----4-:R0:W-:Y:S04]  /*203e0*/  STL [R1+0x2c], R19 ;  /* 0x00002c1301007387 */ /* 0x0101e80000100800 */
[----:B0-----:R0:W4:Y:S01]  /*203f0*/  LDG.E.U16 R19, [R6.64] ;  /* 0x0000000606137981 */ /* 0x001122000c1e1500 */
[----:B------:R-:W-:Y:S01]  /*20400*/  FMUL R12, R12, c[0x0][0x188] ;  /* 0x000062000c0c7a20 */ /* 0x000fe20000400000 */
[----:B---3--:R-:W-:-:S02]  /*20410*/  ISETP.GT.U32.AND.EX P1, PT, R17, RZ, PT, P1 ;  /* 0x000000ff1100720c */ /* 0x008fc40003f24110 */
[----:B0-----:R-:W3:Y:S01]  /*20420*/  LDL.LU R7, [R1+0x50] ;  /* 0x0000500001077983 */ /* 0x001ee20000300800 */
[----:B--2---:R0:W-:Y:S03]  /*20430*/  STL [R1+0x28], R26 ;  /* 0x0000281a01007387 */ /* 0x0041e60000100800 */
[----:B0-----:R-:W2:Y:S01]  /*20440*/  LDL R26, [R1+0xd04] ;  /* 0x000d0400011a7983 */ /* 0x001ea20000100800 */
[----:B------:R-:W-:-:S05]  /*20450*/  IMAD.WIDE R2, R16, 0x2, R2 ;  /* 0x0000000210027825 */ /* 0x000fca00078e0202 */
[----:B------:R0:W2:Y:S04]  /*20460*/  LDG.E.U16 R6, [R2.64] ;  /* 0x0000000602067981 */ /* 0x0000a8000c1e1500 */
[----:B----4-:R1:W-:Y:S02]  /*20470*/  STL [R1+0x24], R19 ;  /* 0x0000241301007387 */ /* 0x0103e40000100800 */
[----:B-1----:R-:W-:Y:S02]  /*20480*/  FSEL R19, R12, -INF , !P1 ;  /* 0xff8000000c137808 */ /* 0x002fe40004800000 */
[----:B------:R-:W4:Y:S03]  /*20490*/  LDL R12, [R1+0xd00] ;  /* 0x000d0000010c7983 */ /* 0x000f260000100800 */
[----:B------:R-:W-:Y:S02]  /*204a0*/  STL [R1+0x8c4], R19 ;  /* 0x0008c41301007387 */ /* 0x000fe40000100800 */
[----:B------:R1:W-:Y:S02]  /*204b0*/  STL [R1+0x1fa4], R19 ;  /* 0x001fa41301007387 */ /* 0x0003e40000100800 */
[----:B-1----:R-:W2:Y:S01]  /*204c0*/  LDL R19, [R1+0x750] ;  /* 0x0007500001137983 */ /* 0x002ea20000100800 */
[----:B0-----:R-:W-:Y:S01]  /*204d0*/  IADD3 R3, P1, R0, 0x8, RZ ;  /* 0x0000000800037810 */ /* 0x001fe20007f3e0ff */
[----:B------:R-:W-:-:S03]  /*204e0*/  FMUL R14, R14, c[0x0][0x188] ;  /* 0x000062000e0e7a20 */ /* 0x000fc60000400000 */
[----:B------:R-:W-:Y:S01]  /*204f0*/  IADD3.X R2, RZ, R28, RZ, P1, !PT ;  /* 0x0000001cff027210 */ /* 0x000fe20000ffe4ff */
[----:B-----5:R-:W-:Y:S01]  /*20500*/  ISETP.GT.U32.AND P1, PT, R3, R4, PT ;  /* 0x000000040300720c */ /* 0x020fe20003f24070 */
[----:B------:R-:W-:Y:S01]  /*20510*/  ISETP.GT.U32.AND.EX P5, PT, R17, RZ, PT, P5 ;  /* 0x000000ff1100720c */ /* 0x000fe20003fa4150 */
[----:B------:R-:W-:Y:S02]  /*20520*/  FMUL R4, R25, c[0x0][0x188] ;  /* 0x0000620019047a20 */ /* 0x000fe40000400000 */
[----:B------:R-:W-:Y:S02]  /*20530*/  ISETP.GT.U32.AND.EX P1, PT, R2, RZ, PT, P1 ;  /* 0x000000ff0200720c */ /* 0x000fe40003f24110 */
[----:B------:R-:W-:Y:S01]  /*20540*/  FSEL R25, R14, -INF , !P5 ;  /* 0xff8000000e197808 */ /* 0x000fe20006800000 */
[----:B------:R-:W-:Y:S01]  /*20550*/  ISETP.GT.U32.AND P5, PT, R3, R18, PT ;  /* 0x000000120300720c */ /* 0x000fe20003fa4070 */
[----:B------:R-:W-:-:S03]  /*20560*/  FSEL R4, R4, -INF , !P1 ;  /* 0xff80000004047808 */ /* 0x000fc60004800000 */
[----:B------:R-:W-:Y:S01]  /*20570*/  ISETP.GT.U32.AND.EX P5, PT, R2, RZ, PT, P5 ;  /* 0x000000ff0200720c */ /* 0x000fe20003fa4150 */
[----:B------:R-:W-:Y:S02]  /*20580*/  FMUL R14, R24, c[0x0][0x188] ;  /* 0x00006200180e7a20 */ /* 0x000fe40000400000 */
[----:B------:R-:W-:Y:S01]  /*20590*/  FMUL R8, R8, c[0x0][0x188] ;  /* 0x0000620008087a20 */ /* 0x000fe20000400000 */
[----:B------:R-:W-:Y:S01]  /*205a0*/  STL [R1+0x8c8], R25 ;  /* 0x0008c81901007387 */ /* 0x000fe20000100800 */
[----:B------:R0:W-:Y:S02]  /*205b0*/  STL [R1+0x8], R4 ;  /* 0x0000080401007387 */ /* 0x0001e40000100800 */
[----:B0-----:R-:W-:Y:S01]  /*205c0*/  FMUL R4, R11, c[0x0][0x188] ;  /* 0x000062000b047a20 */ /* 0x001fe20000400000 */
[----:B----4-:R-:W-:Y:S01]  /*205d0*/  ISETP.GT.U32.AND P1, PT, R3, R12, PT ;  /* 0x0000000c0300720c */ /* 0x010fe20003f24070 */
[----:B---3--:R-:W-:-:S03]  /*205e0*/  FMUL R3, R7, c[0x0][0x188] ;  /* 0x0000620007037a20 */ /* 0x008fc60000400000 */
[----:B------:R-:W-:Y:S01]  /*205f0*/  ISETP.GT.U32.AND.EX P1, PT, R2, RZ, PT, P1 ;  /* 0x000000ff0200720c */ /* 0x000fe20003f24110 */
[----:B------:R-:W-:Y:S01]  /*20600*/  FMUL R2, R5, c[0x0][0x188] ;  /* 0x0000620005027a20 */ /* 0x000fe20000400000 */
[----:B------:R-:W-:Y:S02]  /*20610*/  FSEL R3, R3, -INF , !P5 ;  /* 0xff80000003037808 */ /* 0x000fe40006800000 */
[-C--:B--2---:R-:W-:Y:S02]  /*20620*/  ISETP.GT.U32.AND P5, PT, R0, R19.reuse, PT ;  /* 0x000000130000720c */ /* 0x084fe40003fa4070 */
[----:B------:R-:W-:Y:S02]  /*20630*/  FSEL R2, R2, -INF , !P1 ;  /* 0xff80000002027808 */ /* 0x000fe40004800000 */
[----:B------:R-:W-:Y:S01]  /*20640*/  ISETP.GT.U32.AND.EX P5, PT, R28, RZ, PT, P5 ;  /* 0x000000ff1c00720c */ /* 0x000fe20003fa4150 */
[----:B------:R0:W-:Y:S01]  /*20650*/  STL [R1], R3 ;  /* 0x0000000301007387 */ /* 0x0001e20000100800 */
[----:B------:R-:W-:Y:S01]  /*20660*/  ISETP.GE.U32.AND P1, PT, R0, R19, PT ;  /* 0x000000130000720c */ /* 0x000fe20003f26070 */
[----:B------:R1:W-:Y:S01]  /*20670*/  STL [R1+0x20], R6 ;  /* 0x0000200601007387 */ /* 0x0003e20000100800 */
[----:B------:R-:W-:-:S02]  /*20680*/  FSEL R24, R8, -INF , !P5 ;  /* 0xff80000008187808 */ /* 0x000fc40006800000 */
[----:B------:R-:W-:Y:S01]  /*20690*/  FSEL R14, R14, -INF , !P5 ;  /* 0xff8000000e0e7808 */ /* 0x000fe20006800000 */
[----:B------:R-:W-:Y:S01]  /*206a0*/  ISETP.GT.U32.AND P5, PT, R0, R26, PT ;  /* 0x0000001a0000720c */ /* 0x000fe20003fa4070 */
[----:B------:R2:W-:Y:S01]  /*206b0*/  STL [R1+0x4], R2 ;  /* 0x0000040201007387 */ /* 0x0005e20000100800 */
[C---:B------:R-:W-:Y:S02]  /*206c0*/  ISETP.GE.U32.AND.EX P1, PT, R28.reuse, RZ, PT, P1 ;  /* 0x000000ff1c00720c */ /* 0x040fe40003f26110 */
[----:B------:R-:W-:Y:S01]  /*206d0*/  ISETP.GT.U32.AND.EX P5, PT, R28, RZ, PT, P5 ;  /* 0x000000ff1c00720c */ /* 0x000fe20003fa4150 */
[----:B0-----:R-:W-:Y:S02]  /*206e0*/  FMUL R3, R10, c[0x0][0x188] ;  /* 0x000062000a037a20 */ /* 0x001fe40000400000 */
[----:B------:R-:W-:Y:S02]  /*206f0*/  FMUL R5, R20, c[0x0][0x188] ;  /* 0x0000620014057a20 */ /* 0x000fe40000400000 */
[----:B------:R-:W-:-:S02]  /*20700*/  FMUL R7, R21, c[0x0][0x188] ;  /* 0x0000620015077a20 */ /* 0x000fc40000400000 */
[----:B-1----:R-:W-:Y:S01]  /*20710*/  FMUL R6, R22, c[0x0][0x188] ;  /* 0x0000620016067a20 */ /* 0x002fe20000400000 */
[----:B------:R-:W3:Y:S01]  /*20720*/  LDL.64 R10, [R1+0xc60] ;  /* 0x000c6000010a7983 */ /* 0x000ee20000100a00 */
[----:B--2---:R-:W-:Y:S01]  /*20730*/  FMUL R2, R9, c[0x0][0x188] ;  /* 0x0000620009027a20 */ /* 0x004fe20000400000 */
[----:B------:R-:W-:Y:S01]  /*20740*/  FSEL R3, R3, -INF , !P5 ;  /* 0xff80000003037808 */ /* 0x000fe20006800000 */
[----:B------:R-:W-:-:S03]  /*20750*/  ISETP.GT.U32.AND P5, PT, R0, R18, PT ;  /* 0x000000120000720c */ /* 0x000fc60003fa4070 */
[----:B------:R-:W-:Y:S01]  /*20760*/  FSEL R2, R2, -INF , !P1 ;  /* 0xff80000002027808 */ /* 0x000fe20004800000 */
[----:B------:R-:W-:Y:S01]  /*20770*/  ISETP.GE.U32.AND P1, PT, R0, R26, PT ;  /* 0x0000001a0000720c */ /* 0x000fe20003f26070 */
[----:B------:R-:W-:-:S03]  /*20780*/  ISETP.GT.U32.AND.EX P5, PT, R28, RZ, PT, P5 ;  /* 0x000000ff1c00720c */ /* 0x000fc60003fa4150 */
[----:B------:R-:W-:Y:S02]  /*20790*/  ISETP.GE.U32.AND.EX P1, PT, R28, RZ, PT, P1 ;  /* 0x000000ff1c00720c */ /* 0x000fe40003f26110 */
[----:B------:R-:W-:Y:S01]  /*207a0*/  FSEL R5, R5, -INF , !P5 ;  /* 0xff80000005057808 */ /* 0x000fe20006800000 */
[----:B------:R-:W-:Y:S01]  /*207b0*/  ISETP.GT.U32.AND P5, PT, R0, R12, PT ;  /* 0x0000000c0000720c */ /* 0x000fe20003fa4070 */
[----:B------:R-:W-:Y:S01]  /*207c0*/  FSEL R4, R4, -INF , !P1 ;  /* 0xff80000004047808 */ /* 0x000fe20004800000 */
[----:B------:R-:W-:Y:S02]  /*207d0*/  ISETP.GE.U32.AND P1, PT, R0, R18, PT ;  /* 0x000000120000720c */ /* 0x000fe40003f26070 */
[C---:B------:R-:W-:Y:S02]  /*207e0*/  ISETP.GT.U32.AND.EX P5, PT, R28.reuse, RZ, PT, P5 ;  /* 0x000000ff1c00720c */ /* 0x040fe40003fa4150 */
[----:B------:R-:W-:Y:S02]  /*207f0*/  ISETP.GE.U32.AND.EX P1, PT, R28, RZ, PT, P1 ;  /* 0x000000ff1c00720c */ /* 0x000fe40003f26110 */
[----:B------:R-:W-:-:S02]  /*20800*/  FSEL R6, R6, -INF , !P5 ;  /* 0xff80000006067808 */ /* 0x000fc40006800000 */
[----:B------:R-:W-:Y:S01]  /*20810*/  FSEL R7, R7, -INF , !P1 ;  /* 0xff80000007077808 */ /* 0x000fe20004800000 */
[----:B------:R-:W-:Y:S01]  /*20820*/  STL [R1+0x1f68], R5 ;  /* 0x001f680501007387 */ /* 0x000fe20000100800 */
[----:B------:R-:W2:Y:S03]  /*20830*/  LDL.64 R20, [R1+0xc50] ;  /* 0x000c500001147983 */ /* 0x000ea60000100a00 */
[----:B------:R-:W-:Y:S01]  /*20840*/  STL [R1+0x1f6c], R7 ;  /* 0x001f6c0701007387 */ /* 0x000fe20000100800 */
[----:B------:R0:W-:Y:S03]  /*20850*/  STL [R1+0x1f70], R6 ;  /* 0x001f700601007387 */ /* 0x0001e60000100800 */
[----:B0-----:R-:W4:Y:S01]  /*20860*/  LDL.64 R6, [R1+0xc70] ;  /* 0x000c700001067983 */ /* 0x001f220000100a00 */
[----:B------:R-:W-:-:S02]  /*20870*/  ISETP.GE.U32.AND P1, PT, R0, R12, PT ;  /* 0x0000000c0000720c */ /* 0x000fc40003f26070 */
[----:B------:R-:W-:Y:S01]  /*20880*/  IADD3 R8, P5, R0, 0x39, RZ ;  /* 0x0000003900087810 */ /* 0x000fe20007fbe0ff */
[----:B------:R-:W-:Y:S01]  /*20890*/  FMUL R0, R23, c[0x0][0x188] ;  /* 0x0000620017007a20 */ /* 0x000fe20000400000 */
[----:B------:R-:W-:-:S03]  /*208a0*/  ISETP.GE.U32.AND.EX P1, PT, R28, RZ, PT, P1 ;  /* 0x000000ff1c00720c */ /* 0x000fc60003f26110 */
[----:B------:R-:W-:Y:S01]  /*208b0*/  IMAD.X R28, RZ, RZ, R28, P5 ;  /* 0x000000ffff1c7224 */ /* 0x000fe200028e061c */
[----:B------:R-:W-:Y:S02]  /*208c0*/  ISETP.GT.U32.AND P5, PT, R8, R19, PT ;  /* 0x000000130800720c */ /* 0x000fe40003fa4070 */
[----:B------:R-:W-:Y:S01]  /*208d0*/  FSEL R0, R0, -INF , !P1 ;  /* 0xff80000000007808 */ /* 0x000fe20004800000 */
[----:B------:R-:W-:Y:S02]  /*208e0*/  ISETP.GT.U32.AND P1, PT, R8, R26, PT ;  /* 0x0000001a0800720c */ /* 0x000fe40003f24070 */
[----:B------:R-:W-:Y:S01]  /*208f0*/  FMUL R13, R13, c[0x0][0x188] ;  /* 0x000062000d0d7a20 */ /* 0x000fe20000400000 */
[C---:B------:R-:W-:Y:S01]  /*20900*/  ISETP.GT.U32.AND.EX P5, PT, R28.reuse, RZ, PT, P5 ;  /* 0x000000ff1c00720c */ /* 0x040fe20003fa4150 */
[----:B------:R-:W-:Y:S01]  /*20910*/  FMUL R15, R15, c[0x0][0x188] ;  /* 0x000062000f0f7a20 */ /* 0x000fe20000400000 */
[----:B------:R-:W-:Y:S02]  /*20920*/  ISETP.GT.U32.AND.EX P1, PT, R28, RZ, PT, P1 ;  /* 0x000000ff1c00720c */ /* 0x000fe40003f24110 */
[----:B------:R-:W-:Y:S01]  /*20930*/  FSEL R26, R13, -INF , !P5 ;  /* 0xff8000000d1a7808 */ /* 0x000fe20006800000 */
[C---:B------:R-:W-:Y:S01]  /*20940*/  ISETP.GT.U32.AND P5, PT, R8.reuse, R18, PT ;  /* 0x000000120800720c */ /* 0x040fe20003fa4070 */
[----:B------:R-:W-:Y:S01]  /*20950*/  FSEL R18, R15, -INF , !P1 ;  /* 0xff8000000f127808 */ /* 0x000fe20004800000 */
[----:B------:R-:W-:Y:S01]  /*20960*/  ISETP.GT.U32.AND P1, PT, R8, R12, PT ;  /* 0x0000000c0800720c */ /* 0x000fe20003f24070 */
[----:B------:R0:W-:Y:S01]  /*20970*/  STL [R1+0x1f74], R0 ;  /* 0x001f740001007387 */ /* 0x0001e20000100800 */
[----:B------:R-:W-:Y:S02]  /*20980*/  STL [R1+0x8bc], R26 ;  /* 0x0008bc1a01007387 */ /* 0x000fe40000100800 */
[----:B------:R-:W-:Y:S01]  /*20990*/  STL [R1+0x8c0], R18 ;  /* 0x0008c01201007387 */ /* 0x000fe20000100800 */
[----:B------:R-:W-:Y:S01]  /*209a0*/  ISETP.GT.U32.AND.EX P0, PT, R29, RZ, PT, P0 ;  /* 0x000000ff1d00720c */ /* 0x000fe20003f04100 */
[----:B------:R-:W5:Y:S01]  /*209b0*/  LDL.64 R22, [R1+0xbe0] ;  /* 0x000be00001167983 */ /* 0x000f620000100a00 */
[----:B----4-:R-:W-:-:S04]  /*209c0*/  IMAD.WIDE R8, R16, 0x2, R6 ;  /* 0x0000000210087825 */ /* 0x010fc800078e0206 */
[----:B---3--:R-:W-:-:S04]  /*209d0*/  IMAD.WIDE R10, R16, 0x2, R10 ;  /* 0x00000002100a7825 */ /* 0x008fc800078e020a */
[C---:B--2---:R-:W-:Y:S01]  /*209e0*/  IMAD.WIDE R12, R16.reuse, 0x2, R20 ;  /* 0x00000002100c7825 */ /* 0x044fe200078e0214 */
[----:B------:R-:W2:Y:S04]  /*209f0*/  LDL.64 R6, [R1+0xbc0] ;  /* 0x000bc00001067983 */ /* 0x000ea80000100a00 */
[----:B------:R1:W3:Y:S04]  /*20a00*/  LDG.E.U16 R5, [R8.64] ;  /* 0x0000000608057981 */ /* 0x0002e8000c1e1500 */
[----:B0-----:R0:W4:Y:S04]  /*20a10*/  LDG.E.U16 R0, [R10.64] ;  /* 0x000000060a007981 */ /* 0x001128000c1e1500 */
[----:B------:R0:W2:Y:S04]  /*20a20*/  LDG.E.U16 R15, [R12.64] ;  /* 0x000000060c0f7981 */ /* 0x0000a8000c1e1500 */
[----:B------:R-:W2:Y:S04]  /*20a30*/  LDL.64 R20, [R1+0xbd0] ;  /* 0x000bd00001147983 */ /* 0x000ea80000100a00 */
[----:B-1----:R-:W2:Y:S04]  /*20a40*/  LDL.64 R8, [R1+0xc40] ;  /* 0x000c400001087983 */ /* 0x002ea80000100a00 */
[----:B0-----:R-:W3:Y:S04]  /*20a50*/  LDL.64 R10, [R1+0xc30] ;  /* 0x000c3000010a7983 */ /* 0x001ee80000100a00 */
[----:B------:R-:W3:Y:S01]  /*20a60*/  LDL.64 R12, [R1+0xc20] ;  /* 0x000c2000010c7983 */ /* 0x000ee20000100a00 */
[----:B--2---:R-:W-:-:S05]  /*20a70*/  IMAD.WIDE R8, R16, 0x2, R8 ;  /* 0x0000000210087825 */ /* 0x004fca00078e0208 */
[----:B------:R0:W2:Y:S04]  /*20a80*/  LDG.E.U16 R29, [R8.64] ;  /* 0x00000006081d7981 */ /* 0x0000a8000c1e1500 */
[----:B0-----:R-:W2:Y:S01]  /*20a90*/  LDL.64 R8, [R1+0xc10] ;  /* 0x000c100001087983 */ /* 0x001ea20000100a00 */
[----:B---3--:R-:W-:-:S04]  /*20aa0*/  IMAD.WIDE R10, R16, 0x2, R10 ;  /* 0x00000002100a7825 */ /* 0x008fc800078e020a */
[C---:B------:R-:W-:Y:S01]  /*20ab0*/  IMAD.WIDE R12, R16.reuse, 0x2, R12 ;  /* 0x00000002100c7825 */ /* 0x040fe200078e020c */
[----:B------:R0:W3:Y:S04]  /*20ac0*/  LDG.E.U16 R19, [R10.64] ;  /* 0x000000060a137981 */ /* 0x0000e8000c1e1500 */
[----:B0-----:R-:W5:Y:S01]  /*20ad0*/  LDL.64 R10, [R1+0xc00] ;  /* 0x000c0000010a7983 */ /* 0x001f620000100a00 */
[----:B------:R0:W-:Y:S03]  /*20ae0*/  STL [R1+0xa8], R5 ;  /* 0x0000a80501007387 */ /* 0x0001e60000100800 */
[----:B0-----:R0:W5:Y:S04]  /*20af0*/  LDG.E.U16 R5, [R12.64] ;  /* 0x000000060c057981 */ /* 0x001168000c1e1500 */
[----:B0-----:R-:W5:Y:S01]  /*20b00*/  LDL.64 R12, [R1+0xbf0] ;  /* 0x000bf000010c7983 */ /* 0x001f620000100a00 */
[----:B----4-:R0:W-:Y:S02]  /*20b10*/  STL [R1+0xc4], R0 ;  /* 0x0000c40001007387 */ /* 0x0101e40000100800 */
[----:B--2---:R-:W-:-:S05]  /*20b20*/  IMAD.WIDE R8, R16, 0x2, R8 ;  /* 0x0000000210087825 */ /* 0x004fca00078e0208 */
[----:B0-----:R0:W2:Y:S04]  /*20b30*/  LDG.E.U16 R0, [R8.64] ;  /* 0x0000000608007981 */ /* 0x0010a8000c1e1500 */
[----:B------:R1:W-:Y:S01]  /*20b40*/  STL [R1+0xbc], R15 ;  /* 0x0000bc0f01007387 */ /* 0x0003e20000100800 */
[----:B------:R-:W-:Y:S02]  /*20b50*/  STL [R1+0xb4], R29 ;  /* 0x0000b41d01007387 */ /* 0x000fe40000100800 */
[----:B---3--:R3:W-:Y:S02]  /*20b60*/  STL [R1+0xb0], R19 ;  /* 0x0000b01301007387 */ /* 0x0087e40000100800 */
[----:B-----5:R-:W-:-:S04]  /*20b70*/  IMAD.WIDE R10, R16, 0x2, R10 ;  /* 0x00000002100a7825 */ /* 0x020fc800078e020a */
[C---:B0-----:R-:W-:Y:S01]  /*20b80*/  IMAD.WIDE R8, R16.reuse, 0x2, R22 ;  /* 0x0000000210087825 */ /* 0x041fe200078e0216 */
[----:B-1----:R0:W4:Y:S04]  /*20b90*/  LDG.E.U16 R15, [R10.64] ;  /* 0x000000060a0f7981 */ /* 0x002128000c1e1500 */
[----:B---3--:R1:W3:Y:S01]  /*20ba0*/  LDG.E.U16 R19, [R8.64] ;  /* 0x0000000608137981 */ /* 0x0082e2000c1e1500 */
[----:B0-----:R-:W-:-:S03]  /*20bb0*/  IMAD.WIDE R10, R16, 0x2, R20 ;  /* 0x00000002100a7825 */ /* 0x001fc600078e0214 */
[----:B-1----:R-:W5:Y:S01]  /*20bc0*/  LDL.64 R8, [R1+0xbb0] ;  /* 0x000bb00001087983 */ /* 0x002f620000100a00 */
[----:B------:R-:W-:-:S03]  /*20bd0*/  IMAD.WIDE R12, R16, 0x2, R12 ;  /* 0x00000002100c7825 */ /* 0x000fc600078e020c */
[----:B------:R0:W-:Y:S01]  /*20be0*/  STL [R1+0xac], R5 ;  /* 0x0000ac0501007387 */ /* 0x0001e20000100800 */
[----:B------:R-:W3:Y:S02]  /*20bf0*/  LDL.64 R22, [R1+0xb50] ;  /* 0x000b500001167983 */ /* 0x000ee40000100a00 */
[----:B------:R-:W3:Y:S01]  /*20c00*/  LDL.64 R20, [R1+0xb40] ;  /* 0x000b400001147983 */ /* 0x000ee20000100a00 */
[----:B------:R1:W3:Y:S04]  /*20c10*/  LDG.E.U16 R29, [R12.64] ;  /* 0x000000060c1d7981 */ /* 0x0002e8000c1e1500 */
[----:B0-----:R0:W3:Y:S01]  /*20c20*/  LDG.E.U16 R5, [R10.64] ;  /* 0x000000060a057981 */ /* 0x0010e2000c1e1500 */
[----:B-1----:R-:W-:-:S03]  /*20c30*/  IMAD.WIDE R12, R16, 0x2, R6 ;  /* 0x00000002100c7825 */ /* 0x002fc600078e0206 */
[----:B------:R-:W3:Y:S04]  /*20c40*/  LDL.64 R6, [R1+0xb30] ;  /* 0x000b300001067983 */ /* 0x000ee80000100a00 */
[----:B0-----:R-:W3:Y:S04]  /*20c50*/  LDL.64 R10, [R1+0xba0] ;  /* 0x000ba000010a7983 */ /* 0x001ee80000100a00 */
[----:B--2---:R0:W-:Y:S04]  /*20c60*/  STL [R1+0xa4], R0 ;  /* 0x0000a40001007387 */ /* 0x0041e80000100800 */
[----:B0-----:R0:W2:Y:S04]  /*20c70*/  LDG.E.U16 R0, [R12.64] ;  /* 0x000000060c007981 */ /* 0x0010a8000c1e1500 */
[----:B0-----:R-:W2:Y:S04]  /*20c80*/  LDL.64 R12, [R1+0xb90] ;  /* 0x000b9000010c7983 */ /* 0x001ea80000100a00 */
[----:B----4-:R0:W-:Y:S01]  /*20c90*/  STL [R1+0x9c], R15 ;  /* 0x00009c0f01007387 */ /* 0x0101e20000100800 */
[----:B-----5:R-:W-:-:S05]  /*20ca0*/  IMAD.WIDE R8, R16, 0x2, R8 ;  /* 0x0000000210087825 */ /* 0x020fca00078e0208 */
[----:B0-----:R0:W4:Y:S04]  /*20cb0*/  LDG.E.U16 R15, [R8.64] ;  /* 0x00000006080f7981 */ /* 0x001128000c1e1500 */
[----:B0-----:R-:W5:Y:S01]  /*20cc0*/  LDL.64 R8, [R1+0xb80] ;  /* 0x000b800001087983 */ /* 0x001f620000100a00 */
[----:B---3--:R0:W-:Y:S02]  /*20cd0*/  STL [R1+0x88], R29 ;  /* 0x0000881d01007387 */ /* 0x0081e40000100800 */
[----:B------:R-:W-:-:S05]  /*20ce0*/  IMAD.WIDE R10, R16, 0x2, R10 ;  /* 0x00000002100a7825 */ /* 0x000fca00078e020a */
[----:B0-----:R0:W3:Y:S04]  /*20cf0*/  LDG.E.U16 R29, [R10.64] ;  /* 0x000000060a1d7981 */ /* 0x0010e8000c1e1500 */
[----:B0-----:R-:W3:Y:S01]  /*20d00*/  LDL.64 R10, [R1+0xb70] ;  /* 0x000b7000010a7983 */ /* 0x001ee20000100a00 */
[----:B------:R0:W-:Y:S02]  /*20d10*/  STL [R1+0x80], R19 ;  /* 0x0000801301007387 */ /* 0x0001e40000100800 */
[----:B--2---:R-:W-:-:S05]  /*20d20*/  IMAD.WIDE R12, R16, 0x2, R12 ;  /* 0x00000002100c7825 */ /* 0x004fca00078e020c */
[----:B0-----:R0:W2:Y:S04]  /*20d30*/  LDG.E.U16 R19, [R12.64] ;  /* 0x000000060c137981 */ /* 0x0010a8000c1e1500 */
[----:B0-----:R-:W2:Y:S01]  /*20d40*/  LDL.64 R12, [R1+0xb60] ;  /* 0x000b6000010c7983 */ /* 0x001ea20000100a00 */
[----:B------:R0:W-:Y:S02]  /*20d50*/  STL [R1+0x78], R5 ;  /* 0x0000780501007387 */ /* 0x0001e40000100800 */
[C---:B-----5:R-:W-:Y:S01]  /*20d60*/  IMAD.WIDE R8, R16.reuse, 0x2, R8 ;  /* 0x0000000210087825 */ /* 0x060fe200078e0208 */
[----:B------:R1:W-:Y:S03]  /*20d70*/  STL [R1+0x60], R0 ;  /* 0x0000600001007387 */ /* 0x0003e60000100800 */
[----:B----4-:R4:W-:Y:S01]  /*20d80*/  STL [R1+0x58], R15 ;  /* 0x0000580f01007387 */ /* 0x0109e20000100800 */
[----:B0-----:R0:W5:Y:S02]  /*20d90*/  LDG.E.U16 R5, [R8.64] ;  /* 0x0000000608057981 */ /* 0x001164000c1e1500 */
[----:B0-----:R-:W-:-:S04]  /*20da0*/  IMAD.WIDE R8, R16, 0x2, R22 ;  /* 0x0000000210087825 */ /* 0x001fc800078e0216 */
[----:B---3--:R-:W-:-:S05]  /*20db0*/  IMAD.WIDE R10, R16, 0x2, R10 ;  /* 0x00000002100a7825 */ /* 0x008fca00078e020a */
[----:B-1----:R0:W3:Y:S02]  /*20dc0*/  LDG.E.U16 R0, [R10.64] ;  /* 0x000000060a007981 */ /* 0x0020e4000c1e1500 */
[C---:B0-----:R-:W-:Y:S02]  /*20dd0*/  IMAD.WIDE R10, R16.reuse, 0x2, R20 ;  /* 0x00000002100a7825 */ /* 0x041fe400078e0214 */
[----:B------:R0:W3:Y:S04]  /*20de0*/  LDG.E.U16 R20, [R8.64] ;  /* 0x0000000608147981 */ /* 0x0000e8000c1e1500 */
[----:B------:R1:W3:Y:S01]  /*20df0*/  LDG.E.U16 R21, [R10.64] ;  /* 0x000000060a157981 */ /* 0x0002e2000c1e1500 */
[----:B--2---:R-:W-:-:S05]  /*20e00*/  IMAD.WIDE R12, R16, 0x2, R12 ;  /* 0x00000002100c7825 */ /* 0x004fca00078e020c */
[----:B----4-:R2:W4:Y:S02]  /*20e10*/  LDG.E.U16 R15, [R12.64] ;  /* 0x000000060c0f7981 */ /* 0x010524000c1e1500 */
[----:B--2---:R-:W-:-:S05]  /*20e20*/  IMAD.WIDE R12, R16, 0x2, R6 ;  /* 0x00000002100c7825 */ /* 0x004fca00078e0206 */
[----:B------:R2:W2:Y:S04]  /*20e30*/  LDG.E.U16 R22, [R12.64] ;  /* 0x000000060c167981 */ /* 0x0004a8000c1e1500 */
[----:B----4-:R-:W-:Y:S01]  /*20e40*/  STL [R1+0x1f1c], R15 ;  /* 0x001f1c0f01007387 */ /* 0x010fe20000100800 */
[----:B0-----:R-:W4:Y:S02]  /*20e50*/  LDL.64 R8, [R1+0xb20] ;  /* 0x000b200001087983 */ /* 0x001f240000100a00 */
[----:B------:R-:W2:Y:S02]  /*20e60*/  LDL.64 R6, [R1+0xaf0] ;  /* 0x000af00001067983 */ /* 0x000ea40000100a00 */
[----:B---3--:R-:W-:Y:S01]  /*20e70*/  STL [R1+0x1f20], R20 ;  /* 0x001f201401007387 */ /* 0x008fe20000100800 */
[----:B-1----:R-:W3:Y:S01]  /*20e80*/  LDL.64 R10, [R1+0xb10] ;  /* 0x000b1000010a7983 */ /* 0x002ee20000100a00 */
[----:B------:R0:W-:Y:S03]  /*20e90*/  STL [R1+0x1f24], R21 ;  /* 0x001f241501007387 */ /* 0x0001e60000100800 */
[----:B0-----:R-:W2:Y:S01]  /*20ea0*/  LDL.64 R20, [R1+0xb00] ;  /* 0x000b000001147983 */ /* 0x001ea20000100a00 */
[----:B----4-:R-:W-:-:S04]  /*20eb0*/  IMAD.WIDE R8, R16, 0x2, R8 ;  /* 0x0000000210087825 */ /* 0x010fc800078e0208 */
[C---:B---3--:R-:W-:Y:S01]  /*20ec0*/  IMAD.WIDE R10, R16.reuse, 0x2, R10 ;  /* 0x00000002100a7825 */ /* 0x048fe200078e020a */
[----:B------:R0:W3:Y:S05]  /*20ed0*/  LDG.E.U16 R23, [R8.64] ;  /* 0x0000000608177981 */ /* 0x0000ea000c1e1500 */
[----:B------:R1:W4:Y:S01]  /*20ee0*/  LDG.E.U16 R10, [R10.64] ;  /* 0x000000060a0a7981 */ /* 0x000322000c1e1500 */
[----:B--2---:R-:W-:-:S05]  /*20ef0*/  IMAD.WIDE R12, R16, 0x2, R20 ;  /* 0x00000002100c7825 */ /* 0x004fca00078e0214 */
[----:B-1----:R1:W2:Y:S01]  /*20f00*/  LDG.E.U16 R11, [R12.64] ;  /* 0x000000060c0b7981 */ /* 0x0022a2000c1e1500 */
[----:B0-----:R-:W-:-:S06]  /*20f10*/  IMAD.WIDE R8, R16, 0x2, R6 ;  /* 0x0000000210087825 */ /* 0x001fcc00078e0206 */
[----:B------:R-:W2:Y:S01]  /*20f20*/  LDG.E.U16 R9, [R8.64] ;  /* 0x0000000608097981 */ /* 0x000ea2000c1e1500 */
[C---:B------:R-:W-:Y:S01]  /*20f30*/  ISETP.GT.U32.AND.EX P6, PT, R27.reuse, RZ, PT, P6 ;  /* 0x000000ff1b00720c */ /* 0x040fe20003fc4160 */
[----:B------:R-:W-:Y:S01]  /*20f40*/  BAR.SYNC.DEFER_BLOCKING 0x0 ;  /* 0x0000000000007b1d */ /* 0x000fe20000010000 */
[----:B------:R-:W-:-:S05]  /*20f50*/  ISETP.GT.U32.AND.EX P3, PT, R27, RZ, PT, P3 ;  /* 0x000000ff1b00720c */ /* 0x000fca0003f64130 */
[----:B------:R-:W1:Y:S04]  /*20f60*/  S2R R27, SR_TID.X ;  /* 0x00000000001b7919 */ /* 0x000e680000002100 */
[----:B------:R0:W-:Y:S04]  /*20f70*/  STL [R1+0x1f18], R22 ;  /* 0x001f181601007387 */ /* 0x0001e80000100800 */
[----:B0-----:R-:W5:Y:S01]  /*20f80*/  LDL.LU R22, [R1+0xec] ;  /* 0x0000ec0001167983 */ /* 0x001f620000300800 */
[----:B------:R-:W5:Y:S01]  /*20f90*/  LDL.LU R21, [R1+0xe8] ;  /* 0x0000e80001157983 */ /* 0x000f620000300800 */
[----:B------:R-:W-:-:S02]  /*20fa0*/  ISETP.GT.U32.AND.EX P4, PT, R17, RZ, PT, P4 ;  /* 0x000000ff1100720c */ /* 0x000fc40003f84140 */
[----:B------:R-:W-:Y:S02]  /*20fb0*/  ISETP.GT.U32.AND.EX P2, PT, R17, RZ, PT, P2 ;  /* 0x000000ff1100720c */ /* 0x000fe40003f44120 */
[C---:B-1----:R-:W-:Y:S01]  /*20fc0*/  LOP3.LUT R13, R27.reuse, 0xc0, RZ, 0xc0, !PT ;  /* 0x000000c01b0d7812 */ /* 0x042fe200078ec0ff */
[----:B---3--:R0:W-:Y:S01]  /*20fd0*/  STL [R1+0x1f28], R23 ;  /* 0x001f281701007387 */ /* 0x0081e20000100800 */
[----:B------:R-:W-:Y:S03]  /*20fe0*/  STL [R1+0x50], R29 ;  /* 0x0000501d01007387 */ /* 0x000fe60000100800 */
[----:B0-----:R-:W3:Y:S01]  /*20ff0*/  LDL.LU R23, [R1+0xf0] ;  /* 0x0000f00001177983 */ /* 0x001ee20000300800 */
[----:B------:R-:W-:Y:S02]  /*21000*/  STL [R1+0x1c], R19 ;  /* 0x00001c1301007387 */ /* 0x000fe40000100800 */
[----:B----4-:R0:W-:Y:S02]  /*21010*/  STL [R1+0x1f2c], R10 ;  /* 0x001f2c0a01007387 */ /* 0x0101e40000100800 */
[----:B0-----:R-:W4:Y:S01]  /*21020*/  LDL.LU R10, [R1+0xf4] ;  /* 0x0000f400010a7983 */ /* 0x001f220000300800 */
[----:B--2---:R0:W-:Y:S03]  /*21030*/  STL [R1+0x1f30], R11 ;  /* 0x001f300b01007387 */ /* 0x0041e60000100800 */
[----:B0-----:R-:W2:Y:S01]  /*21040*/  LDL.LU R11, [R1+0x8] ;  /* 0x00000800010b7983 */ /* 0x001ea20000300800 */
[----:B-----5:R0:W-:Y:S03]  /*21050*/  STL [R1+0x18], R5 ;  /* 0x0000180501007387 */ /* 0x0201e60000100800 */
[----:B------:R1:W-:Y:S01]  /*21060*/  STL [R1+0xc], R0 ;  /* 0x00000c0001007387 */ /* 0x0003e20000100800 */
[----:B------:R-:W5:Y:S03]  /*21070*/  LDL.LU R19, [R1+0xe4] ;  /* 0x0000e40001137983 */ /* 0x000f660000300800 */
[----:B------:R-:W2:Y:S04]  /*21080*/  LDL.LU R20, [R1+0xe0] ;  /* 0x0000e00001147983 */ /* 0x000ea80000300800 */
[----:B0-----:R-:W4:Y:S01]  /*21090*/  LDL.LU R5, [R1+0xdc] ;  /* 0x0000dc0001057983 */ /* 0x001f220000300800 */
[----:B------:R-:W4:Y:S02]  /*210a0*/  LDL.LU R16, [R1+0xd8] ;  /* 0x0000d80001107983 */ /* 0x000f240000300800 */
[----:B------:R-:W4:Y:S02]  /*210b0*/  LDL.LU R15, [R1+0xd4] ;  /* 0x0000d400010f7983 */ /* 0x000f240000300800 */
[----:B------:R-:W4:Y:S01]  /*210c0*/  LDL.LU R29, [R1+0xd0] ;  /* 0x0000d000011d7983 */ /* 0x000f220000300800 */
[----:B------:R-:W4:Y:S01]  /*210d0*/  LDL.LU R6, [R1+0xcc] ;  /* 0x0000cc0001067983 */ /* 0x000f220000300800 */
[----:B------:R-:W4:Y:S02]  /*210e0*/  LDL.LU R7, [R1+0xc8] ;  /* 0x0000c80001077983 */ /* 0x000f240000300800 */
[----:B------:R0:W-:Y:S01]  /*210f0*/  STL [R1+0x1f58], R9 ;  /* 0x001f580901007387 */ /* 0x0001e20000100800 */
[----:B-1----:R-:W-:Y:S01]  /*21100*/  LOP3.LUT R0, R27, 0xff, RZ, 0xc0, !PT ;  /* 0x000000ff1b007812 */ /* 0x002fe200078ec0ff */
[----:B------:R-:W4:Y:S01]  /*21110*/  LDL.LU R17, [R1+0xc0] ;  /* 0x0000c00001117983 */ /* 0x000f220000300800 */
[----:B------:R-:W4:Y:S01]  /*21120*/  LDL.LU R27, [R1+0xb8] ;  /* 0x0000b800011b7983 */ /* 0x000f220000300800 */
[----:B------:R-:W-:-:S02]  /*21130*/  ISETP.GT.U32.AND.EX P5, PT, R28, RZ, PT, P5 ;  /* 0x000000ff1c00720c */ /* 0x000fc40003fa4150 */
[----:B------:R-:W-:Y:S02]  /*21140*/  ISETP.GT.U32.AND.EX P1, PT, R28, RZ, PT, P1 ;  /* 0x000000ff1c00720c */ /* 0x000fe40003f24110 */
[----:B------:R-:W-:Y:S01]  /*21150*/  SHF.L.U32 R0, R0, 0x1, RZ ;  /* 0x0000000100007819 */ /* 0x000fe200000006ff */
[----:B0-----:R-:W4:Y:S01]  /*21160*/  LDL.LU R9, [R1+0x98] ;  /* 0x0000980001097983 */ /* 0x001f220000300800 */
[----:B------:R-:W4:Y:S02]  /*21170*/  LDL.LU R8, [R1+0x90] ;  /* 0x0000900001087983 */ /* 0x000f240000300800 */
[----:B------:R-:W4:Y:S01]  /*21180*/  LDL.LU R28, [R1+0xa0] ;  /* 0x0000a000011c7983 */ /* 0x000f220000300800 */
[----:B------:R-:W-:Y:S01]  /*21190*/  SHF.R.U32.HI R13, RZ, 0x2, R13 ;  /* 0x00000002ff0d7819 */ /* 0x000fe2000001160d */
[----:B------:R-:W4:Y:S03]  /*211a0*/  LDL.LU R12, [R1+0x8c] ;  /* 0x00008c00010c7983 */ /* 0x000f260000300800 */
[----:B------:R-:W-:-:S02]  /*211b0*/  LOP3.LUT R0, R0, R13, RZ, 0x3c, !PT ;  /* 0x0000000d00007212 */ /* 0x000fc400078e3cff */
[----:B------:R-:W4:Y:S04]  /*211c0*/  LDL.LU R13, [R1+0x6c] ;  /* 0x00006c00010d7983 */ /* 0x000f280000300800 */
[----:B---3--:R-:W-:Y:S01]  /*211d0*/  STS.U16 [R0+0x20000], R23 ;  /* 0x0200001700007388 */ /* 0x008fe20000000400 */
[----:B------:R0:W-:Y:S02]  /*211e0*/  STS.U16 [R0+0x20400], R22 ;  /* 0x0204001600007388 */ /* 0x0001e40000000400 */
[----:B------:R1:W-:Y:S01]  /*211f0*/  STS.U16 [R0+0x20800], R21 ;  /* 0x0208001500007388 */ /* 0x0003e20000000400 */
[----:B0-----:R-:W3:Y:S01]  /*21200*/  LDL R22, [R1+0x7ec] ;  /* 0x0007ec0001167983 */ /* 0x001ee20000100800 */
[----:B-1----:R-:W3:Y:S02]  /*21210*/  LDL.LU R21, [R1+0x68] ;  /* 0x0000680001157983 */ /* 0x002ee40000300800 */
[----:B------:R-:W3:Y:S01]  /*21220*/  LDL.LU R23, [R1+0x110] ;  /* 0x0001100001177983 */ /* 0x000ee20000300800 */
[----:B-----5:R0:W-:Y:S01]  /*21230*/  STS.U16 [R0+0x20c00], R19 ;  /* 0x020c001300007388 */ /* 0x0201e20000000400 */
[----:B--2---:R1:W-:Y:S03]  /*21240*/  STS.U16 [R0+0x21000], R20 ;  /* 0x0210001400007388 */ /* 0x0043e60000000400 */
[----:B----4-:R2:W-:Y:S04]  /*21250*/  STS.U16 [R0+0x21400], R5 ;  /* 0x0214000500007388 */ /* 0x0105e80000000400 */
[----:B0-----:R-:W4:Y:S01]  /*21260*/  LDL.LU R19, [R1+0x1fa4] ;  /* 0x001fa40001137983 */ /* 0x001f220000300800 */
[----:B-1----:R-:W5:Y:S02]  /*21270*/  LDL R20, [R1+0x7e4] ;  /* 0x0007e40001147983 */ /* 0x002f640000100800 */
[----:B------:R0:W-:Y:S02]  /*21280*/  STS.U16 [R0+0x21800], R16 ;  /* 0x0218001000007388 */ /* 0x0001e40000000400 */
[----:B------:R1:W-:Y:S01]  /*21290*/  STS.U16 [R0+0x21c00], R15 ;  /* 0x021c000f00007388 */ /* 0x0003e20000000400 */
[----:B------:R1:W-:Y:S01]  /*212a0*/  STS.U16 [R0+0x22000], R29 ;  /* 0x0220001d00007388 */ /* 0x0003e20000000400 */
[----:B------:R1:W-:Y:S02]  /*212b0*/  STS.U16 [R0+0x22400], R6 ;  /* 0x0224000600007388 */ /* 0x0003e40000000400 */
[----:B------:R1:W-:Y:S01]  /*212c0*/  STS.U16 [R0+0x22800], R7 ;  /* 0x0228000700007388 */ /* 0x0003e20000000400 */
[----:B--2---:R-:W2:Y:S01]  /*212d0*/  LDL.LU R5, [R1+0x64] ;  /* 0x0000640001057983 */ /* 0x004ea20000300800 */
[----:B0-----:R-:W4:Y:S02]  /*212e0*/  LDL.LU R16, [R1+0x1fa0] ;  /* 0x001fa00001107983 */ /* 0x001f240000300800 */
[----:B------:R0:W-:Y:S01]  /*212f0*/  STS.U16 [R0+0x22c00], R17 ;  /* 0x022c001100007388 */ /* 0x0001e20000000400 */
[----:B-1----:R-:W4:Y:S01]  /*21300*/  LDL R15, [R1+0x7e0] ;  /* 0x0007e000010f7983 */ /* 0x002f220000100800 */
[----:B------:R-:W4:Y:S02]  /*21310*/  LDL.LU R29, [R1+0x5c] ;  /* 0x00005c00011d7983 */ /* 0x000f240000300800 */
[----:B------:R-:W4:Y:S02]  /*21320*/  LDL R6, [R1+0x7d4] ;  /* 0x0007d40001067983 */ /* 0x000f240000100800 */
[----:B------:R-:W4:Y:S01]  /*21330*/  LDL R7, [R1+0x884] ;  /* 0x0008840001077983 */ /* 0x000f220000100800 */
[----:B------:R1:W-:Y:S04]  /*21340*/  STS.U16 [R0+0x23000], R27 ;  /* 0x0230001b00007388 */ /* 0x0003e80000000400 */
[----:B0-----:R-:W4:Y:S04]  /*21350*/  LDL.LU R17, [R1+0x1f9c] ;  /* 0x001f9c0001117983 */ /* 0x001f280000300800 */
[----:B-1----:R-:W4:Y:S01]  /*21360*/  LDL.LU R27, [R1+0x1f98] ;  /* 0x001f9800011b7983 */ /* 0x002f220000300800 */
[----:B------:R-:W-:Y:S02]  /*21370*/  STS.U16 [R0+0x23400], R28 ;  /* 0x0234001c00007388 */ /* 0x000fe40000000400 */
[----:B------:R-:W-:Y:S02]  /*21380*/  STS.U16 [R0+0x23800], R9 ;  /* 0x0238000900007388 */ /* 0x000fe40000000400 */
[----:B------:R0:W-:Y:S02]  /*21390*/  STS.U16 [R0+0x23c00], R8 ;  /* 0x023c000800007388 */ /* 0x0001e40000000400 */
[----:B0-----:R-:W-:-:S04]  /*213a0*/  FMNMX R8, R24, R2, !PT ;  /* 0x0000000218087209 */ /* 0x001fc80007800000 */
[----:B------:R-:W-:-:S04]  /*213b0*/  FMNMX R8, R11, R8, !PT ;  /* 0x000000080b087209 */ /* 0x000fc80007800000 */
[----:B------:R-:W-:Y:S01]  /*213c0*/  FMNMX R8, R10, R8, !PT ;  /* 0x000000080a087209 */ /* 0x000fe20007800000 */
[----:B------:R0:W-:Y:S04]  /*213d0*/  STS.U16 [R0+0x24000], R12 ;  /* 0x0240000c00007388 */ /* 0x0001e80000000400 */
[----:B------:R-:W-:Y:S01]  /*213e0*/  STL [R1+0x1f60], R24 ;  /* 0x001f601801007387 */ /* 0x000fe20000100800 */
[----:B------:R-:W-:Y:S02]  /*213f0*/  STS.U16 [R0+0x24400], R13 ;  /* 0x0244000d00007388 */ /* 0x000fe40000000400 */
[----:B------:R1:W-:Y:S02]  /*21400*/  STL [R1+0x1f5c], R2 ;  /* 0x001f5c0201007387 */ /* 0x0003e40000100800 */
[----:B------:R1:W-:Y:S01]  /*21410*/  STL [R1+0x1f64], R11 ;  /* 0x001f640b01007387 */ /* 0x0003e20000100800 */
[----:B------:R1:W-:Y:S01]  /*21420*/  STL [R1+0x1f78], R10 ;  /* 0x001f780a01007387 */ /* 0x0003e20000100800 */
[----:B------:R-:W4:Y:S03]  /*21430*/  LDL R28, [R1+0x7dc] ;  /* 0x0007dc00011c7983 */ /* 0x000f260000100800 */
[----:B0-----:R-:W4:Y:S04]  /*21440*/  LDL R12, [R1+0x8cc] ;  /* 0x0008cc00010c7983 */ /* 0x001f280000100800 */
[----:B-1----:R-:W4:Y:S04]  /*21450*/  LDL R2, [R1+0x868] ;  /* 0x0008680001027983 */ /* 0x002f280000100800 */
[----:B------:R-:W4:Y:S04]  /*21460*/  LDL R11, [R1+0x7f0] ;  /* 0x0007f000010b7983 */ /* 0x000f280000100800 */
[----:B------:R-:W4:Y:S04]  /*21470*/  LDL R10, [R1+0x870] ;  /* 0x00087000010a7983 */ /* 0x000f280000100800 */
[----:B------:R-:W4:Y:S01]  /*21480*/  LDL R24, [R1+0x7e8] ;  /* 0x0007e80001187983 */ /* 0x000f220000100800 */
[----:B------:R-:W-:-:S02]  /*21490*/  FMNMX R13, R3, R4, !PT ;  /* 0x00000004030d7209 */ /* 0x000fc40007800000 */
[----:B---3--:R-:W-:Y:S01]  /*214a0*/  FMNMX R8, R22, R8, !PT ;  /* 0x0000000816087209 */ /* 0x008fe20007800000 */
[----:B------:R-:W-:Y:S03]  /*214b0*/  STS.U16 [R0+0x24800], R21 ;  /* 0x0248001500007388 */ /* 0x000fe60000000400 */
[----:B-----5:R-:W-:Y:S01]  /*214c0*/  FMNMX R8, R20, R8, !PT ;  /* 0x0000000814087209 */ /* 0x020fe20007800000 */
[----:B--2---:R0:W-:Y:S03]  /*214d0*/  STS.U16 [R0+0x24c00], R5 ;  /* 0x024c000500007388 */ /* 0x0041e60000000400 */
[----:B----4-:R-:W-:Y:S01]  /*214e0*/  FMNMX R8, R15, R8, !PT ;  /* 0x000000080f087209 */ /* 0x010fe20007800000 */
[----:B------:R-:W-:Y:S04]  /*214f0*/  STS.U16 [R0+0x25000], R29 ;  /* 0x0250001d00007388 */ /* 0x000fe80000000400 */
[----:B------:R-:W2:Y:S04]  /*21500*/  LDL R15, [R1+0x888] ;  /* 0x00088800010f7983 */ /* 0x000ea80000100800 */
[----:B0-----:R-:W3:Y:S01]  /*21510*/  LDL R5, [R1+0x7d8] ;  /* 0x0007d80001057983 */ /* 0x001ee20000100800 */
[----:B------:R-:W-:-:S03]  /*21520*/  FMNMX R8, R6, R8, !PT ;  /* 0x0000000806087209 */ /* 0x000fc60007800000 */
[----:B------:R0:W-:Y:S01]  /*21530*/  STS.U16 [R0+0x25400], R27 ;  /* 0x0254001b00007388 */ /* 0x0001e20000000400 */
[----:B------:R-:W-:-:S03]  /*21540*/  FMNMX R8, R7, R8, !PT ;  /* 0x0000000807087209 */ /* 0x000fc60007800000 */
[----:B0-----:R-:W4:Y:S01]  /*21550*/  LDL.LU R27, [R1+0x1f94] ;  /* 0x001f9400011b7983 */ /* 0x001f220000300800 */
[----:B------:R-:W5:Y:S02]  /*21560*/  LDL R22, [R1+0x880] ;  /* 0x0008800001167983 */ /* 0x000f640000100800 */
[----:B------:R-:W2:Y:S02]  /*21570*/  LDL R9, [R1+0x874] ;  /* 0x0008740001097983 */ /* 0x000ea40000100800 */
[----:B------:R-:W2:Y:S01]  /*21580*/  LDL.LU R21, [R1+0x54] ;  /* 0x0000540001157983 */ /* 0x000ea20000300800 */
[----:B------:R-:W2:Y:S01]  /*21590*/  LDL R20, [R1+0x86c] ;  /* 0x00086c0001147983 */ /* 0x000ea20000100800 */
[----:B------:R-:W2:Y:S02]  /*215a0*/  LDL.LU R29, [R1+0x4c] ;  /* 0x00004c00011d7983 */ /* 0x000ea40000300800 */
[----:B------:R-:W2:Y:S02]  /*215b0*/  LDL R0, [R1+0x8d8] ;  /* 0x0008d80001007983 */ /* 0x000ea40000100800 */
[----:B------:R-:W2:Y:S01]  /*215c0*/  LDL.LU R6, [R1+0x44] ;  /* 0x0000440001067983 */ /* 0x000ea20000300800 */
[----:B------:R-:W2:Y:S01]  /*215d0*/  LDL R7, [R1+0x8d4] ;  /* 0x0008d40001077983 */ /* 0x000ea20000100800 */
[----:B------:R0:W-:Y:S03]  /*215e0*/  STL [R1+0x1f80], R3 ;  /* 0x001f800301007387 */ /* 0x0001e60000100800 */
[----:B0-----:R-:W2:Y:S01]  /*215f0*/  LDL R3, [R1+0x878] ;  /* 0x0008780001037983 */ /* 0x001ea20000100800 */
[----:B------:R-:W-:-:S04]  /*21600*/  FMNMX R13, R14, R13, !PT ;  /* 0x0000000d0e0d7209 */ /* 0x000fc80007800000 */
[----:B------:R-:W-:-:S04]  /*21610*/  FMNMX R13, R23, R13, !PT ;  /* 0x0000000d170d7209 */ /* 0x000fc80007800000 */
[----:B------:R-:W-:-:S04]  /*21620*/  FMNMX R13, R11, R13, !PT ;  /* 0x0000000d0b0d7209 */ /* 0x000fc80007800000 */
[----:B------:R-:W-:-:S04]  /*21630*/  FMNMX R13, R24, R13, !PT ;  /* 0x0000000d180d7209 */ /* 0x000fc80007800000 */
[----:B------:R-:W-:Y:S01]  /*21640*/  FMNMX R13, R28, R13, !PT ;  /* 0x0000000d1c0d7209 */ /* 0x000fe20007800000 */
[----:B------:R-:W-:Y:S01]  /*21650*/  STL [R1+0x1f7c], R4 ;  /* 0x001f7c0401007387 */ /* 0x000fe20000100800 */
[----:B------:R-:W-:Y:S02]  /*21660*/  STL [R1+0x1f84], R14 ;  /* 0x001f840e01007387 */ /* 0x000fe40000100800 */
[----:B------:R0:W-:Y:S01]  /*21670*/  STL [R1+0x1f88], R23 ;  /* 0x001f881701007387 */ /* 0x0001e20000100800 */
[----:B---3--:R-:W-:Y:S02]  /*21680*/  FMNMX R13, R5, R13, !PT ;  /* 0x0000000d050d7209 */ /* 0x008fe40007800000 */
[----:B------:R-:W1:Y:S01]  /*21690*/  S2R R5, SR_TID.X ;  /* 0x0000000000057919 */ /* 0x000e620000002100 */
[----:B--2---:R-:W-:-:S04]  /*216a0*/  FMNMX R8, R3, R8, !PT ;  /* 0x0000000803087209 */ /* 0x004fc80007800000 */
[----:B------:R-:W-:-:S04]  /*216b0*/  FMNMX R8, R10, R8, !PT ;  /* 0x000000080a087209 */ /* 0x000fc80007800000 */
[----:B------:R-:W-:-:S04]  /*216c0*/  FMNMX R8, R2, R8, !PT ;  /* 0x0000000802087209 */ /* 0x000fc80007800000 */
[----:B----4-:R-:W-:Y:S02]  /*216d0*/  FMNMX R8, R27, R8, !PT ;  /* 0x000000081b087209 */ /* 0x010fe40007800000 */
[----:B------:R-:W2:Y:S02]  /*216e0*/  S2R R27, SR_TID.X ;  /* 0x00000000001b7919 */ /* 0x000ea40000002100 */
[----:B------:R-:W-:Y:S02]  /*216f0*/  FMNMX R8, R12, R8, !PT ;  /* 0x000000080c087209 */ /* 0x000fe40007800000 */
[----:B------:R-:W-:Y:S02]  /*21700*/  FMNMX R13, R15, R13, !PT ;  /* 0x0000000d0f0d7209 */ /* 0x000fe40007800000 */
[----:B-1----:R-:W-:Y:S02]  /*21710*/  LOP3.LUT R5, R5, 0xc0, RZ, 0xc0, !PT ;  /* 0x000000c005057812 */ /* 0x002fe400078ec0ff */
[----:B------:R-:W-:-:S02]  /*21720*/  FMNMX R8, R19, R8, !PT ;  /* 0x0000000813087209 */ /* 0x000fc40007800000 */
[----:B-----5:R-:W-:Y:S02]  /*21730*/  FMNMX R13, R22, R13, !PT ;  /* 0x0000000d160d7209 */ /* 0x020fe40007800000 */
[----:B------:R-:W-:Y:S01]  /*21740*/  SHF.R.U32.HI R5, RZ, 0x2, R5 ;  /* 0x00000002ff057819 */ /* 0x000fe20000011605 */
[----:B------:R-:W3:Y:S01]  /*21750*/  LDL.LU R19, [R1+0x1f90] ;  /* 0x001f900001137983 */ /* 0x000ee20000300800 */
[----:B------:R-:W-:Y:S02]  /*21760*/  FMNMX R8, R26, R8, !PT ;  /* 0x000000081a087209 */ /* 0x000fe40007800000 */
[----:B------:R-:W4:Y:S01]  /*21770*/  LDL.LU R26, [R1+0x1f8c] ;  /* 0x001f8c00011a7983 */ /* 0x000f220000300800 */
[----:B------:R-:W-:Y:S01]  /*21780*/  FMNMX R13, R9, R13, !PT ;  /* 0x0000000d090d7209 */ /* 0x000fe20007800000 */
[----:B------:R-:W5:Y:S01]  /*21790*/  LDL.LU R15, [R1] ;  /* 0x00000000010f7983 */ /* 0x000f620000300800 */
[----:B------:R-:W5:Y:S02]  /*217a0*/  LDL.LU R22, [R1+0x114] ;  /* 0x0001140001167983 */ /* 0x000f640000300800 */
[----:B0-----:R-:W5:Y:S01]  /*217b0*/  LDL.LU R23, [R1+0x2c] ;  /* 0x00002c0001177983 */ /* 0x001f620000300800 */
[----:B--2---:R-:W-:-:S02]  /*217c0*/  LOP3.LUT R27, R27, 0xff, RZ, 0xc0, !PT ;  /* 0x000000ff1b1b7812 */ /* 0x004fc400078ec0ff */
[----:B------:R-:W-:Y:S01]  /*217d0*/  FMNMX R13, R20, R13, !PT ;  /* 0x0000000d140d7209 */ /* 0x000fe20007800000 */
[----:B------:R-:W2:Y:S01]  /*217e0*/  LDL.LU R14, [R1+0x28] ;  /* 0x00002800010e7983 */ /* 0x000ea20000300800 */
[----:B------:R-:W2:Y:S01]  /*217f0*/  LDL.LU R4, [R1+0x24] ;  /* 0x0000240001047983 */ /* 0x000ea20000300800 */
[----:B------:R-:W-:-:S04]  /*21800*/  SHF.L.U32 R27, R27, 0x1, RZ ;  /* 0x000000011b1b7819 */ /* 0x000fc800000006ff */
[----:B------:R-:W-:Y:S02]  /*21810*/  LOP3.LUT R3, R27, R5, RZ, 0x3c, !PT ;  /* 0x000000051b037212 */ /* 0x000fe400078e3cff */
[----:B------:R-:W-:-:S03]  /*21820*/  FMNMX R13, R0, R13, !PT ;  /* 0x0000000d000d7209 */ /* 0x000fc60007800000 */
[----:B------:R0:W-:Y:S01]  /*21830*/  STS.U16 [R3+0x25800], R21 ;  /* 0x0258001503007388 */ /* 0x0001e20000000400 */
[----:B------:R-:W-:Y:S02]  /*21840*/  STS.U16 [R3+0x25c00], R29 ;  /* 0x025c001d03007388 */ /* 0x000fe40000000400 */
[----:B------:R1:W-:Y:S01]  /*21850*/  STS.U16 [R3+0x26000], R6 ;  /* 0x0260000603007388 */ /* 0x0003e20000000400 */
[----:B------:R-:W-:Y:S01]  /*21860*/  FMNMX R13, R7, R13, !PT ;  /* 0x0000000d070d7209 */ /* 0x000fe20007800000 */
[----:B0-----:R-:W2:Y:S01]  /*21870*/  LDL.LU R21, [R1+0x94] ;  /* 0x0000940001157983 */ /* 0x001ea20000300800 */
[----:B------:R-:W2:Y:S02]  /*21880*/  LDL.LU R10, [R1+0x84] ;  /* 0x00008400010a7983 */ /* 0x000ea40000300800 */
[----:B------:R-:W2:Y:S02]  /*21890*/  LDL.LU R0, [R1+0x7c] ;  /* 0x00007c0001007983 */ /* 0x000ea40000300800 */
[----:B-1----:R-:W2:Y:S01]  /*218a0*/  LDL.LU R6, [R1+0x74] ;  /* 0x0000740001067983 */ /* 0x002ea20000300800 */
[----:B------:R-:W2:Y:S01]  /*218b0*/  LDL.LU R20, [R1+0x70] ;  /* 0x0000700001147983 */ /* 0x000ea20000300800 */
[----:B------:R-:W2:Y:S02]  /*218c0*/  LDL.LU R29, [R1+0x20] ;  /* 0x00002000011d7983 */ /* 0x000ea40000300800 */
[----:B------:R-:W2:Y:S01]  /*218d0*/  LDL.LU R7, [R1+0x48] ;  /* 0x0000480001077983 */ /* 0x000ea20000300800 */
[----:B------:R-:W-:-:S02]  /*218e0*/  FMNMX R13, R25, R13, !PT ;  /* 0x0000000d190d7209 */ /* 0x000fc40007800000 */
[----:B------:R-:W-:Y:S01]  /*218f0*/  LOP3.LUT R5, R27, R5, RZ, 0x3c, !PT ;  /* 0x000000051b057212 */ /* 0x000fe200078e3cff */
[----:B------:R-:W2:Y:S04]  /*21900*/  LDL R11, [R1+0x800] ;  /* 0x00080000010b7983 */ /* 0x000ea80000100800 */
[----:B------:R-:W2:Y:S01]  /*21910*/  LDL R24, [R1+0x4] ;  /* 0x0000040001187983 */ /* 0x000ea20000100800 */
[----:B------:R-:W-:-:S03]  /*21920*/  FMNMX R13, R18, R13, !PT ;  /* 0x0000000d120d7209 */ /* 0x000fc60007800000 */
[----:B------:R-:W2:Y:S04]  /*21930*/  LDL R2, [R1+0x7fc] ;  /* 0x0007fc0001027983 */ /* 0x000ea80000100800 */
[----:B------:R-:W2:Y:S01]  /*21940*/  LDL R9, [R1+0x118] ;  /* 0x0001180001097983 */ /* 0x000ea20000100800 */
[----:B------:R-:W2:Y:S03]  /*21950*/  LDL R18, [R1+0x810] ;  /* 0x0008100001127983 */ /* 0x000ea60000100800 */
[----:B------:R-:W2:Y:S01]  /*21960*/  LDL R25, [R1+0x890] ;  /* 0x0008900001197983 */ /* 0x000ea20000100800 */
[----:B------:R-:W-:-:S03]  /*21970*/  LOP3.LUT R5, R5, 0x40, RZ, 0x3c, !PT ;  /* 0x0000004005057812 */ /* 0x000fc600078e3cff */
[----:B----4-:R0:W-:Y:S01]  /*21980*/  STS.U16 [R3+0x26400], R26 ;  /* 0x0264001a03007388 */ /* 0x0101e20000000400 */
[----:B---3--:R1:W-:Y:S02]  /*21990*/  STS.U16 [R3+0x26800], R19 ;  /* 0x0268001303007388 */ /* 0x0083e40000000400 */
[----:B------:R-:W-:Y:S02]  /*219a0*/  STS.U16 [R3+0x26c00], R17 ;  /* 0x026c001103007388 */ /* 0x000fe40000000400 */
[----:B------:R3:W-:Y:S01]  /*219b0*/  STS.U16 [R3+0x27000], R16 ;  /* 0x0270001003007388 */ /* 0x0007e20000000400 */
[----:B-----5:R4:W-:Y:S04]  /*219c0*/  STS.U16 [R3+0x27400], R23 ;  /* 0x0274001703007388 */ /* 0x0209e80000000400 */
[----:B0-----:R-:W5:Y:S04]  /*219d0*/  LDL R26, [R1+0x804] ;  /* 0x00080400011a7983 */ /* 0x001f680000100800 */
[----:B-1----:R-:W5:Y:S04]  /*219e0*/  LDL R19, [R1+0x7f4] ;  /* 0x0007f40001137983 */ /* 0x002f680000100800 */
[----:B---3--:R-:W3:Y:S04]  /*219f0*/  LDL R16, [R1+0x7f8] ;  /* 0x0007f80001107983 */ /* 0x008ee80000100800 */
[----:B------:R-:W3:Y:S01]  /*21a00*/  LDL R17, [R1+0x80c] ;  /* 0x00080c0001117983 */ /* 0x000ee20000100800 */
[----:B----4-:R-:W4:Y:S02]  /*21a10*/  LDL.LU R23, [R1+0x1f88] ;  /* 0x001f880001177983 */ /* 0x010f240000300800 */
[----:B------:R-:W3:Y:S01]  /*21a20*/  LDL R27, [R1+0x808] ;  /* 0x00080800011b7983 */ /* 0x000ee20000100800 */
[----:B--2---:R0:W-:Y:S01]  /*21a30*/  STS.U16 [R3+0x27800], R14 ;  /* 0x0278000e03007388 */ /* 0x0041e20000000400 */
[----:B------:R1:W-:Y:S03]  /*21a40*/  STS.U16 [R3+0x27c00], R4 ;  /* 0x027c000403007388 */ /* 0x0003e60000000400 */
[----:B0-----:R-:W2:Y:S01]  /*21a50*/  LDL.LU R14, [R1+0x1f84] ;  /* 0x001f8400010e7983 */ /* 0x001ea20000300800 */
[----:B-1----:R-:W2:Y:S02]  /*21a60*/  LDL.LU R3, [R1+0x1f80] ;  /* 0x001f800001037983 */ /* 0x002ea40000300800 */
[----:B------:R-:W2:Y:S01]  /*21a70*/  LDL.LU R4, [R1+0x1f7c] ;  /* 0x001f7c0001047983 */ /* 0x000ea20000300800 */
[----:B------:R0:W-:Y:S01]  /*21a80*/  STS.U16 [R5+0x20200], R21 ;  /* 0x0202001505007388 */ /* 0x0001e20000000400 */
[----:B------:R1:W-:Y:S02]  /*21a90*/  STS.U16 [R5+0x20600], R10 ;  /* 0x0206000a05007388 */ /* 0x0003e40000000400 */
[----:B------:R1:W-:Y:S02]  /*21aa0*/  STS.U16 [R5+0x20a00], R0 ;  /* 0x020a000005007388 */ /* 0x0003e40000000400 */
[----:B------:R1:W-:Y:S01]  /*21ab0*/  STS.U16 [R5+0x20e00], R6 ;  /* 0x020e000605007388 */ /* 0x0003e20000000400 */
[----:B------:R1:W-:Y:S01]  /*21ac0*/  STS.U16 [R5+0x21200], R20 ;  /* 0x0212001405007388 */ /* 0x0003e20000000400 */
[----:B------:R1:W-:Y:S03]  /*21ad0*/  STS.U16 [R5+0x21600], R7 ;  /* 0x0216000705007388 */ /* 0x0003e60000000400 */
[----:B0-----:R-:W2:Y:S01]  /*21ae0*/  LDL R21, [R1+0x89c] ;  /* 0x00089c0001157983 */ /* 0x001ea20000100800 */
[----:B-1----:R-:W2:Y:S03]  /*21af0*/  LDL.LU R10, [R1+0x1f78] ;  /* 0x001f7800010a7983 */ /* 0x002ea60000300800 */
[----:B------:R-:W2:Y:S01]  /*21b00*/  LDL.LU R0, [R1+0x1f74] ;  /* 0x001f740001007983 */ /* 0x000ea20000300800 */
[----:B------:R-:W2:Y:S03]  /*21b10*/  LDL.LU R6, [R1+0x1f70] ;  /* 0x001f700001067983 */ /* 0x000ea60000300800 */
[----:B------:R-:W3:Y:S01]  /*21b20*/  LDL R20, [R1+0x898] ;  /* 0x0008980001147983 */ /* 0x000ee20000100800 */
[----:B------:R-:W3:Y:S03]  /*21b30*/  LDL.LU R7, [R1+0x1f6c] ;  /* 0x001f6c0001077983 */ /* 0x000ee60000300800 */
[----:B------:R0:W-:Y:S04]  /*21b40*/  STS.U16 [R5+0x21a00], R29 ;  /* 0x021a001d05007388 */ /* 0x0001e80000000400 */
[----:B0-----:R-:W3:Y:S04]  /*21b50*/  LDL.LU R5, [R1+0x1f68] ;  /* 0x001f680001057983 */ /* 0x001ee80000300800 */
[----:B------:R-:W0:Y:S04]  /*21b60*/  SHFL.BFLY PT, R12, R8, 0x2, 0x1f ;  /* 0x0c401f00080c7f89 */ /* 0x000e2800000e0000 */
[----:B------:R-:W1:Y:S01]  /*21b70*/  SHFL.BFLY PT, R28, R13, 0x2, 0x1f ;  /* 0x0c401f000d1c7f89 */ /* 0x000e6200000e0000 */
[----:B0-----:R-:W-:-:S05]  /*21b80*/  FMNMX R12, R8, R12, !PT ;  /* 0x0000000c080c7209 */ /* 0x001fca0007800000 */
[----:B------:R-:W0:Y:S01]  /*21b90*/  SHFL.BFLY PT, R8, R12, 0x1, 0x1f ;  /* 0x0c201f000c087f89 */ /* 0x000e2200000e0000 */
[----:B-1----:R-:W-:Y:S02]  /*21ba0*/  FMNMX R13, R13, R28, !PT ;  /* 0x0000001c0d0d7209 */ /* 0x002fe40007800000 */
[----:B------:R-:W4:Y:S01]  /*21bb0*/  LDL R28, [R1+0x88c] ;  /* 0x00088c00011c7983 */ /* 0x000f220000100800 */
[----:B0-----:R-:W-:Y:S02]  /*21bc0*/  FMNMX R8, R12, R8, !PT ;  /* 0x000000080c087209 */ /* 0x001fe40007800000 */
[----:B--2---:R-:W-:Y:S02]  /*21bd0*/  FMNMX R12, R6, R0, !PT ;  /* 0x00000000060c7209 */ /* 0x004fe40007800000 */
[----:B---3--:R-:W-:-:S04]  /*21be0*/  FMNMX R29, R5, R7, !PT ;  /* 0x00000007051d7209 */ /* 0x008fc80007800000 */
[----:B------:R-:W-:-:S04]  /*21bf0*/  FMNMX R29, R15, R29, !PT ;  /* 0x0000001d0f1d7209 */ /* 0x000fc80007800000 */
[----:B------:R-:W-:Y:S02]  /*21c00*/  FMNMX R29, R22, R29, !PT ;  /* 0x0000001d161d7209 */ /* 0x000fe40007800000 */
[----:B------:R-:W-:Y:S02]  /*21c10*/  FMNMX R12, R24, R12, !PT ;  /* 0x0000000c180c7209 */ /* 0x000fe40007800000 */
[----:B------:R-:W-:Y:S02]  /*21c20*/  FMNMX R29, R11, R29, !PT ;  /* 0x0000001d0b1d7209 */ /* 0x000fe40007800000 */
[----:B------:R-:W-:Y:S01]  /*21c30*/  FMNMX R12, R9, R12, !PT ;  /* 0x0000000c090c7209 */ /* 0x000fe20007800000 */
[----:B------:R-:W2:Y:S01]  /*21c40*/  LDL.LU R11, [R1+0x1f64] ;  /* 0x001f6400010b7983 */ /* 0x000ea20000300800 */
[----:B------:R-:W3:Y:S01]  /*21c50*/  LDL.LU R24, [R1+0x1f60] ;  /* 0x001f600001187983 */ /* 0x000ee20000300800 */
[----:B------:R-:W-:Y:S02]  /*21c60*/  FMNMX R29, R2, R29, !PT ;  /* 0x0000001d021d7209 */ /* 0x000fe40007800000 */
[----:B------:R-:W-:Y:S01]  /*21c70*/  FMNMX R12, R18, R12, !PT ;  /* 0x0000000c120c7209 */ /* 0x000fe20007800000 */
[----:B------:R-:W2:Y:S01]  /*21c80*/  LDL.LU R2, [R1+0x1f5c] ;  /* 0x001f5c0001027983 */ /* 0x000ea20000300800 */
[----:B------:R-:W2:Y:S01]  /*21c90*/  LDL.LU R9, [R1+0x1f58] ;  /* 0x001f580001097983 */ /* 0x000ea20000300800 */
[----:B-----5:R-:W-:-:S02]  /*21ca0*/  FMNMX R29, R19, R29, !PT ;  /* 0x0000001d131d7209 */ /* 0x020fc40007800000 */
[----:B------:R-:W5:Y:S01]  /*21cb0*/  LDL.LU R19, [R1+0x1f54] ;  /* 0x001f540001137983 */ /* 0x000f620000300800 */
[----:B------:R-:W2:Y:S01]  /*21cc0*/  LDL.LU R18, [R1+0x1f50] ;  /* 0x001f500001127983 */ /* 0x000ea20000300800 */
[----:B------:R-:W-:Y:S02]  /*21cd0*/  FMNMX R29, R16, R29, !PT ;  /* 0x0000001d101d7209 */ /* 0x000fe40007800000 */
[----:B------:R-:W-:Y:S01]  /*21ce0*/  FMNMX R12, R17, R12, !PT ;  /* 0x0000000c110c7209 */ /* 0x000fe20007800000 */
[----:B------:R-:W2:Y:S01]  /*21cf0*/  LDL.LU R16, [R1+0x1f4c] ;  /* 0x001f4c0001107983 */ /* 0x000ea20000300800 */
[----:B------:R-:W2:Y:S01]  /*21d00*/  LDL.LU R17, [R1+0x1f48] ;  /* 0x001f480001117983 */ /* 0x000ea20000300800 */
[----:B------:R-:W-:Y:S02]  /*21d10*/  FMNMX R29, R25, R29, !PT ;  /* 0x0000001d191d7209 */ /* 0x000fe40007800000 */
[----:B------:R-:W2:Y:S01]  /*21d20*/  LDL.LU R25, [R1+0x1f44] ;  /* 0x001f440001197983 */ /* 0x000ea20000300800 */
[----:B------:R-:W-:-:S02]  /*21d30*/  FMNMX R12, R26, R12, !PT ;  /* 0x0000000c1a0c7209 */ /* 0x000fc40007800000 */
[----:B----4-:R-:W-:Y:S01]  /*21d40*/  FMNMX R29, R28, R29, !PT ;  /* 0x0000001d1c1d7209 */ /* 0x010fe20007800000 */
[----:B------:R-:W4:Y:S02]  /*21d50*/  LDL.LU R26, [R1+0x1f40] ;  /* 0x001f4000011a7983 */ /* 0x000f240000300800 */
[----:B--2---:R-:W-:Y:S02]  /*21d60*/  FMUL R28, R25, c[0x0][0x188] ;  /* 0x00006200191c7a20 */ /* 0x004fe40000400000 */
[----:B------:R-:W2:Y:S01]  /*21d70*/  LDL R25, [R1+0x87c] ;  /* 0x00087c0001197983 */ /* 0x000ea20000100800 */
[----:B------:R-:W-:Y:S02]  /*21d80*/  FMNMX R12, R27, R12, !PT ;  /* 0x0000000c1b0c7209 */ /* 0x000fe40007800000 */
[----:B------:R-:W3:Y:S02]  /*21d90*/  LDL.LU R27, [R1+0x1f3c] ;  /* 0x001f3c00011b7983 */ /* 0x000ee40000300800 */
[----:B------:R-:W-:-:S04]  /*21da0*/  FMNMX R12, R21, R12, !PT ;  /* 0x0000000c150c7209 */ /* 0x000fc80007800000 */
[----:B------:R-:W-:Y:S01]  /*21db0*/  FMNMX R12, R20, R12, !PT ;  /* 0x0000000c140c7209 */ /* 0x000fe20007800000 */
[----:B------:R-:W-:Y:S01]  /*21dc0*/  FSEL R20, R28, -INF , !P6 ;  /* 0xff8000001c147808 */ /* 0x000fe20007000000 */
[----:B--2---:R-:W-:Y:S02]  /*21dd0*/  FMNMX R25, R25, R29, !PT ;  /* 0x0000001d19197209 */ /* 0x004fe40007800000 */
[----:B------:R-:W2:Y:S01]  /*21de0*/  LDL R29, [R1+0x894] ;  /* 0x00089400011d7983 */ /* 0x000ea20000100800 */
[----:B------:R-:W5:Y:S01]  /*21df0*/  LDL.LU R21, [R1+0x290] ;  /* 0x0002900001157983 */ /* 0x000f620000300800 */
[----:B------:R-:W-:Y:S02]  /*21e00*/  FMNMX R25, R18, R25, !PT ;  /* 0x0000001912197209 */ /* 0x000fe40007800000 */
[----:B------:R-:W5:Y:S01]  /*21e10*/  LDL.LU R18, [R1+0x1f38] ;  /* 0x001f380001127983 */ /* 0x000f620000300800 */
[----:B------:R-:W5:Y:S02]  /*21e20*/  LDL R28, [R1+0x8dc] ;  /* 0x0008dc00011c7983 */ /* 0x000f640000100800 */
[----:B------:R0:W-:Y:S02]  /*21e30*/  STL [R1+0x8b0], R20 ;  /* 0x0008b01401007387 */ /* 0x0001e40000100800 */
[----:B------:R-:W-:-:S02]  /*21e40*/  FMUL R16, R16, c[0x0][0x188] ;  /* 0x0000620010107a20 */ /* 0x000fc40000400000 */
[----:B----4-:R-:W-:Y:S02]  /*21e50*/  FMUL R26, R26, c[0x0][0x188] ;  /* 0x000062001a1a7a20 */ /* 0x010fe40000400000 */
[----:B------:R-:W-:Y:S02]  /*21e60*/  FMUL R17, R17, c[0x0][0x188] ;  /* 0x0000620011117a20 */ /* 0x000fe40000400000 */
[----:B---3--:R-:W-:Y:S01]  /*21e70*/  FMUL R27, R27, c[0x0][0x188] ;  /* 0x000062001b1b7a20 */ /* 0x008fe20000400000 */
[----:B--2---:R-:W-:-:S04]  /*21e80*/  FMNMX R12, R29, R12, !PT ;  /* 0x0000000c1d0c7209 */ /* 0x004fc80007800000 */
[----:B-----5:R-:W-:Y:S02]  /*21e90*/  FMNMX R12, R19, R12, !PT ;  /* 0x0000000c130c7209 */ /* 0x020fe40007800000 */
[----:B------:R-:W2:Y:S01]  /*21ea0*/  LDL.LU R19, [R1+0x1f34] ;  /* 0x001f340001137983 */ /* 0x000ea20000300800 */
[----:B------:R-:W-:Y:S01]  /*21eb0*/  FMNMX R25, R28, R25, !PT ;  /* 0x000000191c197209 */ /* 0x000fe20007800000 */
[----:B------:R-:W-:-:S03]  /*21ec0*/  FSEL R28, R16, -INF , !P4 ;  /* 0xff800000101c7808 */ /* 0x000fc60006000000 */
[----:B------:R-:W-:Y:S01]  /*21ed0*/  FMNMX R16, R20, R25, !PT ;  /* 0x0000001914107209 */ /* 0x000fe20007800000 */
[----:B0-----:R-:W-:Y:S01]  /*21ee0*/  FSEL R20, R26, -INF , !P0 ;  /* 0xff8000001a147808 */ /* 0x001fe20004000000 */
[----:B------:R-:W-:Y:S01]  /*21ef0*/  FSEL R25, R17, -INF , !P5 ;  /* 0xff80000011197808 */ /* 0x000fe20006800000 */
[----:B------:R-:W-:Y:S01]  /*21f00*/  FMUL R18, R18, c[0x0][0x188] ;  /* 0x0000620012127a20 */ /* 0x000fe20000400000 */
[----:B------:R-:W-:Y:S01]  /*21f10*/  FMNMX R16, R28, R16, !PT ;  /* 0x000000101c107209 */ /* 0x000fe20007800000 */
[----:B------:R-:W-:Y:S01]  /*21f20*/  STL [R1+0x8a4], R28 ;  /* 0x0008a41c01007387 */ /* 0x000fe20000100800 */
[----:B------:R0:W-:Y:S01]  /*21f30*/  STL [R1+0x8b8], R20 ;  /* 0x0008b81401007387 */ /* 0x0001e20000100800 */
[----:B------:R-:W-:Y:S02]  /*21f40*/  FSEL R17, R27, -INF , !P3 ;  /* 0xff8000001b117808 */ /* 0x000fe40005800000 */
[----:B------:R-:W-:Y:S01]  /*21f50*/  FMNMX R12, R20, R12, !PT ;  /* 0x0000000c140c7209 */ /* 0x000fe20007800000 */
[----:B------:R1:W-:Y:S02]  /*21f60*/  STL [R1+0x8a0], R25 ;  /* 0x0008a01901007387 */ /* 0x0003e40000100800 */
[----:B------:R-:W-:Y:S01]  /*21f70*/  STL [R1+0x8b4], R17 ;  /* 0x0008b41101007387 */ /* 0x000fe20000100800 */
[----:B------:R-:W-:-:S02]  /*21f80*/  FMNMX R12, R17, R12, !PT ;  /* 0x0000000c110c7209 */ /* 0x000fc40007800000 */
[----:B0-----:R-:W-:Y:S01]  /*21f90*/  FMNMX R20, R8, R21, !PT ;  /* 0x0000001508147209 */ /* 0x001fe20007800000 */
[----:B------:R-:W-:Y:S01]  /*21fa0*/  FMNMX R8, R25, R16, !PT ;  /* 0x0000001019087209 */ /* 0x000fe20007800000 */
[----:B-1----:R-:W-:-:S03]  /*21fb0*/  FSEL R25, R18, -INF , !P2 ;  /* 0xff80000012197808 */ /* 0x002fc60005000000 */
[----:B------:R-:W-:Y:S02]  /*21fc0*/  STL [R1+0x64c], R20 ;  /* 0x00064c1401007387 */ /* 0x000fe40000100800 */
[----:B------:R0:W-:Y:S01]  /*21fd0*/  STL [R1+0x8ac], R25 ;  /* 0x0008ac1901007387 */ /* 0x0001e20000100800 */
[----:B------:R-:W-:Y:S02]  /*21fe0*/  FMNMX R12, R25, R12, !PT ;  /* 0x0000000c190c7209 */ /* 0x000fe40007800000 */
[----:B0-----:R-:W3:Y:S01]  /*21ff0*/  LDL.LU R25, [R1+0x294] ;  /* 0x0002940001197983 */ /* 0x001ee20000300800 */
[--C-:B------:R-:W-:Y:S02]  /*22000*/  FADD R16, R24, -R20.reuse ;  /* 0x8000001418107221 */ /* 0x100fe40000000000 */
[----:B------:R-:W-:Y:S02]  /*22010*/  FADD R2, R2, -R20 ;  /* 0x8000001402027221 */ /* 0x000fe40000000000 */
[----:B------:R-:W-:-:S02]  /*22020*/  FMUL R16, R16, 1.4426950216293334961 ;  /* 0x3fb8aa3b10107820 */ /* 0x000fc40000400000 */
[----:B------:R-:W-:Y:S01]  /*22030*/  FMUL R2, R2, 1.4426950216293334961 ;  /* 0x3fb8aa3b02027820 */ /* 0x000fe20000400000 */
[----:B------:R-:W0:Y:S03]  /*22040*/  SHFL.BFLY PT, R17, R8, 0x2, 0x1f ;  /* 0x0c401f0008117f89 */ /* 0x000e2600000e0000 */
[----:B------:R-:W1:Y:S01]  /*22050*/  MUFU.EX2 R16, R16 ;  /* 0x0000001000107308 */ /* 0x000e620000000800 */
[----:B------:R-:W4:Y:S01]  /*22060*/  SHFL.BFLY PT, R18, R13, 0x1, 0x1f ;  /* 0x0c201f000d127f89 */ /* 0x000f2200000e0000 */
[----:B0-----:R-:W-:Y:S02]  /*22070*/  FMNMX R8, R8, R17, !PT ;  /* 0x0000001108087209 */ /* 0x001fe40007800000 */
[----:B----4-:R-:W-:Y:S01]  /*22080*/  FMNMX R13, R13, R18, !PT ;  /* 0x000000120d0d7209 */ /* 0x010fe20007800000 */
[----:B--2---:R-:W-:-:S05]  /*22090*/  FMUL R19, R19, c[0x0][0x188] ;  /* 0x0000620013137a20 */ /* 0x004fca0000400000 */
[----:B------:R-:W-:-:S04]  /*220a0*/  FSEL R19, R19, -INF , !P1 ;  /* 0xff80000013137808 */ /* 0x000fc80004800000 */
[----:B------:R-:W-:Y:S01]  /*220b0*/  FMNMX R12, R19, R12, !PT ;  /* 0x0000000c130c7209 */ /* 0x000fe20007800000 */
[----:B------:R0:W-:Y:S01]  /*220c0*/  STL [R1+0x8a8], R19 ;  /* 0x0008a81301007387 */ /* 0x0001e20000100800 */
[----:B------:R-:W2:Y:S01]  /*220d0*/  LDL.LU R29, [R1+0xa8] ;  /* 0x0000a800011d7983 */ /* 0x000ea20000300800 */
[----:B0-----:R-:W0:Y:S02]  /*220e0*/  MUFU.EX2 R19, R2 ;  /* 0x0000000200137308 */ /* 0x001e240000000800 */
[----:B-1----:R1:W-:Y:S02]  /*220f0*/  STL [R1+0x854], R16 ;  /* 0x0008541001007387 */ /* 0x0023e40000100800 */
[----:B-1----:R-:W-:Y:S02]  /*22100*/  FADD R16, R11, -R20 ;  /* 0x800000140b107221 */ /* 0x002fe40000000000 */
[----:B------:R-:W4:Y:S01]  /*22110*/  LDL.LU R11, [R1+0x1f30] ;  /* 0x001f3000010b7983 */ /* 0x000f220000300800 */
[----:B0-----:R0:W-:Y:S02]  /*22120*/  STL [R1+0x850], R19 ;  /* 0x0008501301007387 */ /* 0x0011e40000100800 */
[----:B------:R-:W-:-:S02]  /*22130*/  FMUL R16, R16, 1.4426950216293334961 ;  /* 0x3fb8aa3b10107820 */ /* 0x000fc40000400000 */
[----:B0-----:R-:W-:-:S04]  /*22140*/  FADD R19, R10, -R20 ;  /* 0x800000140a137221 */ /* 0x001fc80000000000 */
[----:B------:R-:W0:Y:S01]  /*22150*/  MUFU.EX2 R16, R16 ;  /* 0x0000001000107308 */ /* 0x000e220000000800 */
[----:B---3--:R-:W-:Y:S01]  /*22160*/  FMNMX R24, R13, R25, !PT ;  /* 0x000000190d187209 */ /* 0x008fe20007800000 */
[----:B------:R-:W3:Y:S01]  /*22170*/  LDL.LU R10, [R1+0x1f2c] ;  /* 0x001f2c00010a7983 */ /* 0x000ee20000300800 */
[----:B------:R-:W-:-:S05]  /*22180*/  FMUL R19, R19, 1.4426950216293334961 ;  /* 0x3fb8aa3b13137820 */ /* 0x000fca0000400000 */
[----:B------:R-:W1:Y:S01]  /*22190*/  MUFU.EX2 R17, R19 ;  /* 0x0000001300117308 */ /* 0x000e620000000800 */
[----:B0-----:R-:W-:Y:S04]  /*221a0*/  STL [R1+0x858], R16 ;  /* 0x0008581001007387 */ /* 0x001fe80000100800 */
[----:B-1----:R0:W-:Y:S01]  /*221b0*/  STL [R1+0x85c], R17 ;  /* 0x00085c1101007387 */ /* 0x0021e20000100800 */
[----:B------:R-:W-:Y:S03]  /*221c0*/  STL [R1+0x648], R24 ;  /* 0x0006481801007387 */ /* 0x000fe60000100800 */
[----:B0-----:R-:W5:Y:S04]  /*221d0*/  LDL.LU R17, [R1+0x298] ;  /* 0x0002980001117983 */ /* 0x001f680000300800 */
[----:B------:R-:W0:Y:S01]  /*221e0*/  SHFL.BFLY PT, R2, R12, 0x2, 0x1f ;  /* 0x0c401f000c027f89 */ /* 0x000e2200000e0000 */
[----:B------:R-:W-:-:S02]  /*221f0*/  FADD R16, -R20, R21 ;  /* 0x0000001514107221 */ /* 0x000fc40000000100 */
[----:B------:R-:W1:Y:S02]  /*22200*/  S2R R20, SR_TID.X ;  /* 0x0000000000147919 */ /* 0x000e640000002100 */
[----:B------:R-:W1:Y:S02]  /*22210*/  S2R R21, SR_TID.X ;  /* 0x0000000000157919 */ /* 0x000e640000002100 */
[--C-:B------:R-:W-:Y:S02]  /*22220*/  FADD R3, R3, -R24.reuse ;  /* 0x8000001803037221 */ /* 0x100fe40000000000 */
[----:B------:R-:W-:Y:S02]  /*22230*/  FMUL R16, R16, 1.4426950216293334961 ;  /* 0x3fb8aa3b10107820 */ /* 0x000fe40000400000 */
[----:B------:R-:W-:Y:S02]  /*22240*/  FADD R4, R4, -R24 ;  /* 0x8000001804047221 */ /* 0x000fe40000000000 */
[----:B------:R-:W-:-:S02]  /*22250*/  FMUL R3, R3, 1.4426950216293334961 ;  /* 0x3fb8aa3b03037820 */ /* 0x000fc40000400000 */
[----:B------:R-:W-:Y:S02]  /*22260*/  FADD R14, R14, -R24 ;  /* 0x800000180e0e7221 */ /* 0x000fe40000000000 */
[----:B------:R-:W-:Y:S01]  /*22270*/  FMUL R4, R4, 1.4426950216293334961 ;  /* 0x3fb8aa3b04047820 */ /* 0x000fe20000400000 */
[----:B------:R-:W1:Y:S08]  /*22280*/  MUFU.EX2 R16, R16 ;  /* 0x0000001000107308 */ /* 0x000e700000000800 */
[----:B------:R-:W1:Y:S01]  /*22290*/  MUFU.EX2 R3, R3 ;  /* 0x0000000300037308 */ /* 0x000e620000000800 */
[----:B------:R-:W1:Y:S01]  /*222a0*/  SHFL.BFLY PT, R13, R8, 0x1, 0x1f ;  /* 0x0c201f00080d7f89 */ /* 0x000e6200000e0000 */
[----:B0-----:R-:W-:-:S06]  /*222b0*/  FMNMX R2, R12, R2, !PT ;  /* 0x000000020c027209 */ /* 0x001fcc0007800000 */
[----:B------:R0:W1:Y:S02]  /*222c0*/  MUFU.EX2 R12, R4 ;  /* 0x00000004000c7308 */ /* 0x0000640000000800 */
[----:B-1----:R-:W-:Y:S02]  /*222d0*/  LOP3.LUT R20, R20, 0xff, RZ, 0xc0, !PT ;  /* 0x000000ff14147812 */ /* 0x002fe400078ec0ff */
[----:B------:R-:W-:Y:S01]  /*222e0*/  LOP3.LUT R21, R21, 0xc0, RZ, 0xc0, !PT ;  /* 0x000000c015157812 */ /* 0x000fe200078ec0ff */
[----:B0-----:R-:W-:Y:S02]  /*222f0*/  FMUL R4, R14, 1.4426950216293334961 ;  /* 0x3fb8aa3b0e047820 */ /* 0x001fe40000400000 */
[----:B------:R-:W-:Y:S01]  /*22300*/  IMAD.SHL.U32 R20, R20, 0x2, RZ ;  /* 0x0000000214147824 */ /* 0x000fe200078e00ff */
[----:B------:R-:W-:-:S03]  /*22310*/  SHF.R.U32.HI R21, RZ, 0x2, R21 ;  /* 0x00000002ff157819 */ /* 0x000fc60000011615 */
[----:B------:R-:W0:Y:S01]  /*22320*/  MUFU.EX2 R4, R4 ;  /* 0x0000000400047308 */ /* 0x000e220000000800 */
[----:B------:R-:W-:Y:S01]  /*22330*/  STL [R1+0x748], R16 ;  /* 0x0007481001007387 */ /* 0x000fe20000100800 */
[----:B------:R-:W-:Y:S01]  /*22340*/  LOP3.LUT R26, R20, R21, RZ, 0x3c, !PT ;  /* 0x00000015141a7212 */ /* 0x000fe200078e3cff */
[----:B------:R-:W-:Y:S02]  /*22350*/  STL [R1+0x844], R3 ;  /* 0x0008440301007387 */ /* 0x000fe40000100800 */
[----:B------:R-:W3:Y:S01]  /*22360*/  LDL.LU R21, [R1+0xc4] ;  /* 0x0000c40001157983 */ /* 0x000ee20000300800 */
[----:B------:R-:W4:Y:S01]  /*22370*/  LDL.LU R20, [R1+0xb4] ;  /* 0x0000b40001147983 */ /* 0x000f220000300800 */
[----:B------:R1:W-:Y:S01]  /*22380*/  STL [R1+0x840], R12 ;  /* 0x0008400c01007387 */ /* 0x0003e20000100800 */
[----:B------:R-:W-:Y:S01]  /*22390*/  LOP3.LUT R26, R26, 0x40, RZ, 0x3c, !PT ;  /* 0x000000401a1a7812 */ /* 0x000fe200078e3cff */
[----:B-1----:R-:W-:Y:S02]  /*223a0*/  FADD R12, R23, -R24 ;  /* 0x80000018170c7221 */ /* 0x002fe40000000000 */
[----:B------:R-:W4:Y:S01]  /*223b0*/  LDL.LU R23, [R1+0x1f28] ;  /* 0x001f280001177983 */ /* 0x000f220000300800 */
[----:B------:R-:W4:Y:S02]  /*223c0*/  LDL.LU R14, [R1+0x80] ;  /* 0x00008000010e7983 */ /* 0x000f240000300800 */
[----:B------:R-:W4:Y:S02]  /*223d0*/  LDL.LU R16, [R1+0x78] ;  /* 0x0000780001107983 */ /* 0x000f240000300800 */
[----:B0-----:R0:W-:Y:S02]  /*223e0*/  STL [R1+0x848], R4 ;  /* 0x0008480401007387 */ /* 0x0011e40000100800 */
[----:B------:R-:W-:Y:S01]  /*223f0*/  FMUL R12, R12, 1.4426950216293334961 ;  /* 0x3fb8aa3b0c0c7820 */ /* 0x000fe20000400000 */
[----:B------:R-:W1:Y:S04]  /*22400*/  SHFL.BFLY PT, R3, R2, 0x1, 0x1f ;  /* 0x0c201f0002037f89 */ /* 0x000e6800000e0000 */
[----:B------:R-:W4:Y:S01]  /*22410*/  LDL.LU R19, [R1+0x60] ;  /* 0x0000600001137983 */ /* 0x000f220000300800 */
[----:B------:R-:W4:Y:S01]  /*22420*/  LDL.LU R18, [R1+0x58] ;  /* 0x0000580001127983 */ /* 0x000f220000300800 */
[----:B0-----:R-:W-:Y:S01]  /*22430*/  FMNMX R4, R8, R13, !PT ;  /* 0x0000000d08047209 */ /* 0x001fe20007800000 */
[----:B------:R-:W-:Y:S01]  /*22440*/  FADD R8, -R24, R25 ;  /* 0x0000001918087221 */ /* 0x000fe20000000100 */
[----:B------:R-:W4:Y:S01]  /*22450*/  LDL.LU R13, [R1+0x88] ;  /* 0x00008800010d7983 */ /* 0x000f220000300800 */
[----:B------:R0:W1:Y:S03]  /*22460*/  MUFU.EX2 R25, R12 ;  /* 0x0000000c00197308 */ /* 0x0000660000000800 */
[----:B0-----:R-:W4:Y:S01]  /*22470*/  LDL.LU R12, [R1+0x9c] ;  /* 0x00009c00010c7983 */ /* 0x001f220000300800 */
[----:B------:R-:W4:Y:S03]  /*22480*/  LDL.LU R24, [R1+0x50] ;  /* 0x0000500001187983 */ /* 0x000f260000300800 */
[----:B-1----:R0:W-:Y:S01]  /*22490*/  STL [R1+0x84c], R25 ;  /* 0x00084c1901007387 */ /* 0x0021e20000100800 */
[----:B------:R-:W-:-:S03]  /*224a0*/  FMNMX R3, R2, R3, !PT ;  /* 0x0000000302037209 */ /* 0x000fc60007800000 */
[----:B0-----:R-:W4:Y:S01]  /*224b0*/  LDL.LU R25, [R1+0x1c] ;  /* 0x00001c0001197983 */ /* 0x001f220000300800 */
[----:B------:R-:W4:Y:S02]  /*224c0*/  LDL.LU R27, [R1+0x18] ;  /* 0x00001800011b7983 */ /* 0x000f240000300800 */
[----:B------:R-:W4:Y:S01]  /*224d0*/  LDL.LU R28, [R1+0xc] ;  /* 0x00000c00011c7983 */ /* 0x000f220000300800 */
[----:B--2---:R5:W-:Y:S02]  /*224e0*/  STS.U16 [R26+0x21e00], R29 ;  /* 0x021e001d1a007388 */ /* 0x004be40000000400 */
[----:B-----5:R-:W-:Y:S01]  /*224f0*/  FMNMX R29, R4, R17, !PT ;  /* 0x00000011041d7209 */ /* 0x020fe20007800000 */
[----:B------:R-:W-:Y:S02]  /*22500*/  FMUL R4, R8, 1.4426950216293334961 ;  /* 0x3fb8aa3b08047820 */ /* 0x000fe40000400000 */
[----:B------:R-:W2:Y:S04]  /*22510*/  LDL.LU R8, [R1+0xb0] ;  /* 0x0000b00001087983 */ /* 0x000ea80000300800 */
[----:B------:R-:W0:Y:S02]  /*22520*/  MUFU.EX2 R4, R4 ;  /* 0x0000000400047308 */ /* 0x000e240000000800 */
[----:B0-----:R0:W-:Y:S04]  /*22530*/  STL [R1+0x744], R4 ;  /* 0x0007440401007387 */ /* 0x0011e80000100800 */
[----:B0-----:R-:W5:Y:S01]  /*22540*/  LDL.LU R4, [R1+0xa4] ;  /* 0x0000a40001047983 */ /* 0x001f620000300800 */
[----:B------:R-:W2:Y:S02]  /*22550*/  LDL.LU R2, [R1+0xbc] ;  /* 0x0000bc0001027983 */ /* 0x000ea40000300800 */
[----:B------:R-:W-:Y:S01]  /*22560*/  FADD R5, R5, -R29 ;  /* 0x8000001d05057221 */ /* 0x000fe20000000000 */
[----:B---3--:R0:W-:Y:S04]  /*22570*/  STS.U16 [R26+0x22200], R21 ;  /* 0x022200151a007388 */ /* 0x0081e80000000400 */
[----:B0-----:R-:W3:Y:S04]  /*22580*/  LDL.LU R21, [R1+0x1f24] ;  /* 0x001f240001157983 */ /* 0x001ee80000300800 */
[----:B--2---:R0:W-:Y:S02]  /*22590*/  STS.U16 [R26+0x22600], R2 ;  /* 0x022600021a007388 */ /* 0x0041e40000000400 */
[----:B0-----:R-:W-:-:S02]  /*225a0*/  FMUL R2, R5, 1.4426950216293334961 ;  /* 0x3fb8aa3b05027820 */ /* 0x001fc40000400000 */
[----:B------:R-:W2:Y:S01]  /*225b0*/  LDL.LU R5, [R1+0xac] ;  /* 0x0000ac0001057983 */ /* 0x000ea20000300800 */
[----:B------:R-:W-:-:S03]  /*225c0*/  FADD R7, R7, -R29 ;  /* 0x8000001d07077221 */ /* 0x000fc60000000000 */
[----:B----4-:R0:W-:Y:S01]  /*225d0*/  STS.U16 [R26+0x22a00], R20 ;  /* 0x022a00141a007388 */ /* 0x0101e20000000400 */
[----:B------:R1:W-:Y:S03]  /*225e0*/  STS.U16 [R26+0x22e00], R8 ;  /* 0x022e00081a007388 */ /* 0x0003e60000000400 */
[----:B0-----:R-:W4:Y:S01]  /*225f0*/  LDL.LU R20, [R1+0x1f20] ;  /* 0x001f200001147983 */ /* 0x001f220000300800 */
[----:B-1----:R0:W1:Y:S02]  /*22600*/  MUFU.EX2 R8, R2 ;  /* 0x0000000200087308 */ /* 0x0020640000000800 */
[----:B0-----:R-:W-:-:S06]  /*22610*/  FMUL R2, R7, 1.4426950216293334961 ;  /* 0x3fb8aa3b07027820 */ /* 0x001fcc0000400000 */
[----:B------:R-:W0:Y:S01]  /*22620*/  MUFU.EX2 R2, R2 ;  /* 0x0000000200027308 */ /* 0x000e220000000800 */
[----:B-1----:R-:W-:Y:S01]  /*22630*/  STL [R1+0x83c], R8 ;  /* 0x00083c0801007387 */ /* 0x002fe20000100800 */
[----:B------:R-:W-:Y:S03]  /*22640*/  STL [R1+0x1ef0], R8 ;  /* 0x001ef00801007387 */ /* 0x000fe60000100800 */
[----:B--2---:R-:W-:Y:S01]  /*22650*/  STS.U16 [R26+0x23200], R5 ;  /* 0x023200051a007388 */ /* 0x004fe20000000400 */
[----:B-----5:R1:W-:Y:S02]  /*22660*/  STS.U16 [R26+0x23600], R4 ;  /* 0x023600041a007388 */ /* 0x0203e40000000400 */
[----:B-1----:R-:W-:Y:S02]  /*22670*/  FADD R4, R15, -R29 ;  /* 0x8000001d0f047221 */ /* 0x002fe40000000000 */
[----:B------:R-:W2:Y:S01]  /*22680*/  LDL.LU R15, [R1+0x1f1c] ;  /* 0x001f1c00010f7983 */ /* 0x000ea20000300800 */
[----:B0-----:R0:W-:Y:S02]  /*22690*/  STL [R1+0x7d0], R2 ;  /* 0x0007d00201007387 */ /* 0x0011e40000100800 */
[----:B------:R-:W5:Y:S02]  /*226a0*/  LDL.LU R5, [R1+0x29c] ;  /* 0x00029c0001057983 */ /* 0x000f640000300800 */
[----:B0-----:R-:W-:-:S02]  /*226b0*/  FMUL R2, R4, 1.4426950216293334961 ;  /* 0x3fb8aa3b04027820 */ /* 0x001fc40000400000 */
[----:B------:R-:W-:Y:S02]  /*226c0*/  FADD R4, R22, -R29 ;  /* 0x8000001d16047221 */ /* 0x000fe40000000000 */
[----:B------:R-:W5:Y:S04]  /*226d0*/  LDL.LU R22, [R1+0x1f18] ;  /* 0x001f180001167983 */ /* 0x000f680000300800 */
[----:B------:R-:W-:Y:S01]  /*226e0*/  STS.U16 [R26+0x23a00], R12 ;  /* 0x023a000c1a007388 */ /* 0x000fe20000000400 */
[----:B------:R-:W-:Y:S02]  /*226f0*/  STS.U16 [R26+0x23e00], R13 ;  /* 0x023e000d1a007388 */ /* 0x000fe40000000400 */
[----:B------:R-:W-:Y:S02]  /*22700*/  STS.U16 [R26+0x24200], R14 ;  /* 0x0242000e1a007388 */ /* 0x000fe40000000400 */
[----:B------:R-:W-:Y:S01]  /*22710*/  STS.U16 [R26+0x24600], R16 ;  /* 0x024600101a007388 */ /* 0x000fe20000000400 */
[----:B------:R-:W-:Y:S01]  /*22720*/  STS.U16 [R26+0x24a00], R19 ;  /* 0x024a00131a007388 */ /* 0x000fe20000000400 */
[----:B------:R-:W-:Y:S02]  /*22730*/  STS.U16 [R26+0x24e00], R18 ;  /* 0x024e00121a007388 */ /* 0x000fe40000000400 */
[----:B------:R-:W-:Y:S02]  /*22740*/  STS.U16 [R26+0x25200], R24 ;  /* 0x025200181a007388 */ /* 0x000fe40000000400 */
[----:B------:R0:W-:Y:S01]  /*22750*/  STS.U16 [R26+0x25600], R25 ;  /* 0x025600191a007388 */ /* 0x0001e20000000400 */
[----:B------:R1:W-:Y:S01]  /*22760*/  STS.U16 [R26+0x25a00], R27 ;  /* 0x025a001b1a007388 */ /* 0x0003e20000000400 */
[----:B------:R-:W-:Y:S01]  /*22770*/  STS.U16 [R26+0x25e00], R28 ;  /* 0x025e001c1a007388 */ /* 0x000fe20000000400 */
[----:B------:R-:W3:Y:S02]  /*22780*/  MUFU.EX2 R2, R2 ;  /* 0x0000000200027308 */ /* 0x000ee40000000800 */
[----:B0-----:R-:W5:Y:S04]  /*22790*/  LDL.LU R25, [R1+0x4] ;  /* 0x0000040001197983 */ /* 0x001f680000300800 */
[----:B-1----:R-:W0:Y:S04]  /*227a0*/  S2R R27, SR_TID.X ;  /* 0x00000000001b7919 */ /* 0x002e280000002100 */
[----:B---3--:R1:W-:Y:S01]  /*227b0*/  STL [R1+0x838], R2 ;  /* 0x0008380201007387 */ /* 0x0083e20000100800 */
[C---:B0-----:R-:W-:Y:S01]  /*227c0*/  LOP3.LUT R24, R27.reuse, 0x7, RZ, 0xc0, !PT ;  /* 0x000000071b187812 */ /* 0x041fe200078ec0ff */
[----:B------:R-:W-:-:S04]  /*227d0*/  SHF.L.U32 R27, R27, 0x1, RZ ;  /* 0x000000011b1b7819 */ /* 0x000fc800000006ff */
[----:B------:R-:W-:Y:S02]  /*227e0*/  IMAD R7, R24, 0x90, RZ ;  /* 0x0000009018077824 */ /* 0x000fe400078e02ff */
[----:B-1----:R-:W-:-:S03]  /*227f0*/  FMUL R2, R4, 1.4426950216293334961 ;  /* 0x3fb8aa3b04027820 */ /* 0x002fc60000400000 */
[----:B------:R-:W-:-:S03]  /*22800*/  LOP3.LUT R7, R7, 0x30, R27, 0x78, !PT ;  /* 0x0000003007077812 */ /* 0x000fc600078e781b */
[----:B------:R-:W0:Y:S01]  /*22810*/  MUFU.EX2 R2, R2 ;  /* 0x0000000200027308 */ /* 0x000e220000000800 */
[----:B------:R-:W-:Y:S01]  /*22820*/  FADD R4, -R29, R17 ;  /* 0x000000111d047221 */ /* 0x000fe20000000100 */
[----:B------:R-:W-:Y:S04]  /*22830*/  STL [R1+0x1b38], R29 ;  /* 0x001b381d01007387 */ /* 0x000fe80000100800 */
[----:B0-----:R0:W-:Y:S04]  /*22840*/  STL [R1+0x834], R2 ;  /* 0x0008340201007387 */ /* 0x0011e80000100800 */
[----:B--2---:R-:W-:Y:S01]  /*22850*/  STS.U16 [R26+0x26200], R15 ;  /* 0x0262000f1a007388 */ /* 0x004fe20000000400 */
[----:B----4-:R-:W-:Y:S02]  /*22860*/  STS.U16 [R26+0x26600], R20 ;  /* 0x026600141a007388 */ /* 0x010fe40000000400 */
[----:B------:R-:W-:Y:S01]  /*22870*/  STS.U16 [R26+0x26a00], R21 ;  /* 0x026a00151a007388 */ /* 0x000fe20000000400 */
[----:B-----5:R-:W-:Y:S01]  /*22880*/  STS.U16 [R26+0x26e00], R22 ;  /* 0x026e00161a007388 */ /* 0x020fe20000000400 */
[----:B------:R-:W-:Y:S02]  /*22890*/  STS.U16 [R26+0x27200], R23 ;  /* 0x027200171a007388 */ /* 0x000fe40000000400 */
[----:B------:R-:W-:Y:S02]  /*228a0*/  STS.U16 [R26+0x27600], R10 ;  /* 0x0276000a1a007388 */ /* 0x000fe40000000400 */
[----:B------:R-:W-:Y:S01]  /*228b0*/  STS.U16 [R26+0x27a00], R11 ;  /* 0x027a000b1a007388 */ /* 0x000fe20000000400 */
[----:B------:R1:W-:Y:S01]  /*228c0*/  STS.U16 [R26+0x27e00], R9 ;  /* 0x027e00091a007388 */ /* 0x0003e20000000400 */
[----:B------:R-:W-:Y:S01]  /*228d0*/  BAR.SYNC.DEFER_BLOCKING 0x0 ;  /* 0x0000000000007b1d */ /* 0x000fe20000010000 */
[----:B------:R-:W-:Y:S01]  /*228e0*/  FMNMX R28, R3, R5, !PT ;  /* 0x00000005031c7209 */ /* 0x000fe20007800000 */
[----:B------:R-:W-:-:S04]  /*228f0*/  FMUL R3, R4, 1.4426950216293334961 ;  /* 0x3fb8aa3b04037820 */ /* 0x000fc80000400000 */
[----:B------:R-:W2:Y:S01]  /*22900*/  LDSM.16.M88.4 R12, [R7+0x20000] ;  /* 0x02000000070c783b */ /* 0x000ea20000000200 */
[----:B0-----:R-:W-:Y:S01]  /*22910*/  FADD R2, R6, -R28 ;  /* 0x8000001c06027221 */ /* 0x001fe20000000000 */
[----:B------:R-:W0:Y:S03]  /*22920*/  MUFU.EX2 R3, R3 ;  /* 0x0000000300037308 */ /* 0x000e260000000800 */
[----:B------:R-:W-:-:S05]  /*22930*/  FMUL R2, R2, 1.4426950216293334961 ;  /* 0x3fb8aa3b02027820 */ /* 0x000fca0000400000 */
[----:B-1----:R-:W1:Y:S01]  /*22940*/  MUFU.EX2 R9, R2 ;  /* 0x0000000200097308 */ /* 0x002e620000000800 */
[----:B0-----:R-:W-:Y:S01]  /*22950*/  STL [R1+0x740], R3 ;  /* 0x0007400301007387 */ /* 0x001fe20000100800 */
[----:B------:R-:W3:Y:S03]  /*22960*/  LDL.LU R26, [R1+0x118] ;  /* 0x00011800011a7983 */ /* 0x000ee60000300800 */
[----:B--2---:R-:W-:Y:S01]  /*22970*/  STL [R1+0x1ef8], R12 ;  /* 0x001ef80c01007387 */ /* 0x004fe20000100800 */
[----:B------:R-:W-:Y:S02]  /*22980*/  STL [R1+0x1ef4], R13 ;  /* 0x001ef40d01007387 */ /* 0x000fe40000100800 */
[----:B------:R0:W-:Y:S02]  /*22990*/  STL [R1+0x1c80], R14 ;  /* 0x001c800e01007387 */ /* 0x0001e40000100800 */
[----:B------:R2:W-:Y:S01]  /*229a0*/  STL [R1+0x1c7c], R15 ;  /* 0x001c7c0f01007387 */ /* 0x0005e20000100800 */
[----:B-1----:R-:W-:Y:S01]  /*229b0*/  STL [R1+0x828], R9 ;  /* 0x0008280901007387 */ /* 0x002fe20000100800 */
[----:B------:R-:W-:Y:S02]  /*229c0*/  STL [R1+0x1efc], R9 ;  /* 0x001efc0901007387 */ /* 0x000fe40000100800 */
[----:B------:R-:W4:Y:S02]  /*229d0*/  LDL R7, [R1+0x744] ;  /* 0x0007440001077983 */ /* 0x000f240000100800 */
[----:B------:R-:W-:-:S04]  /*229e0*/  FADD R0, R0, -R28 ;  /* 0x8000001c00007221 */ /* 0x000fc80000000000 */
[----:B------:R-:W-:-:S04]  /*229f0*/  FMUL R0, R0, 1.4426950216293334961 ;  /* 0x3fb8aa3b00007820 */ /* 0x000fc80000400000 */
[----:B0-----:R0:W1:Y:S02]  /*22a00*/  MUFU.EX2 R14, R0 ;  /* 0x00000000000e7308 */ /* 0x0010640000000800 */
[----:B0-----:R-:W-:Y:S02]  /*22a10*/  FADD R0, -R28, R5 ;  /* 0x000000051c007221 */ /* 0x001fe40000000100 */
[----:B------:R-:W5:Y:S04]  /*22a20*/  LDL R5, [R1+0x748] ;  /* 0x0007480001057983 */ /* 0x000f680000100800 */
[----:B----4-:R-:W-:Y:S01]  /*22a30*/  STL [R1+0x1f00], R7 ;  /* 0x001f000701007387 */ /* 0x010fe20000100800 */
[----:B------:R-:W4:Y:S02]  /*22a40*/  LDL R22, [R1+0x858] ;  /* 0x0008580001167983 */ /* 0x000f240000100800 */
[----:B------:R-:W4:Y:S02]  /*22a50*/  LDL R23, [R1+0x848] ;  /* 0x0008480001177983 */ /* 0x000f240000100800 */
[----:B------:R-:W2:Y:S01]  /*22a60*/  LDL R20, [R1+0x854] ;  /* 0x0008540001147983 */ /* 0x000ea20000100800 */
[----:B------:R-:W2:Y:S01]  /*22a70*/  LDL R21, [R1+0x844] ;  /* 0x0008440001157983 */ /* 0x000ea20000100800 */
[----:B------:R-:W-:-:S03]  /*22a80*/  FADD R2, R25, -R28 ;  /* 0x8000001c19027221 */ /* 0x000fc60000000000 */
[----:B------:R-:W5:Y:S04]  /*22a90*/  LDL R12, [R1+0x850] ;  /* 0x00085000010c7983 */ /* 0x000f680000100800 */
[----:B------:R-:W5:Y:S04]  /*22aa0*/  LDL R13, [R1+0x840] ;  /* 0x00084000010d7983 */ /* 0x000f680000100800 */
[----:B------:R-:W5:Y:S01]  /*22ab0*/  LDL R8, [R1+0x85c] ;  /* 0x00085c0001087983 */ /* 0x000f620000100800 */
[----:B------:R-:W-:-:S04]  /*22ac0*/  FMUL R2, R2, 1.4426950216293334961 ;  /* 0x3fb8aa3b02027820 */ /* 0x000fc80000400000 */
[----:B------:R0:W1:Y:S02]  /*22ad0*/  MUFU.EX2 R11, R2 ;  /* 0x00000002000b7308 */ /* 0x0000640000000800 */
[----:B0-----:R-:W-:Y:S02]  /*22ae0*/  FMUL R2, R0, 1.4426950216293334961 ;  /* 0x3fb8aa3b00027820 */ /* 0x001fe40000400000 */
[----:B---3--:R-:W-:Y:S01]  /*22af0*/  FADD R0, R26, -R28 ;  /* 0x8000001c1a007221 */ /* 0x008fe20000000000 */
[----:B------:R-:W0:Y:S03]  /*22b00*/  S2R R25, SR_TID.X ;  /* 0x0000000000197919 */ /* 0x000e260000002100 */
[----:B------:R3:W0:Y:S02]  /*22b10*/  MUFU.EX2 R27, R2 ;  /* 0x00000002001b7308 */ /* 0x0006240000000800 */
[C---:B0-----:R-:W-:Y:S01]  /*22b20*/  LOP3.LUT R26, R25.reuse, 0x7, RZ, 0xc0, !PT ;  /* 0x00000007191a7812 */ /* 0x041fe200078ec0ff */
[----:B------:R-:W-:Y:S01]  /*22b30*/  SHF.L.U32 R25, R25, 0x1, RZ ;  /* 0x0000000119197819 */ /* 0x000fe200000006ff */
[----:B----4-:R-:W-:Y:S01]  /*22b40*/  STL.64 [R1+0x1f10], R22 ;  /* 0x001f101601007387 */ /* 0x010fe20000100a00 */
[----:B--2---:R-:W-:Y:S02]  /*22b50*/  STL.64 [R1+0x1f08], R20 ;  /* 0x001f081401007387 */ /* 0x004fe40000100a00 */
[----:B------:R-:W2:Y:S01]  /*22b60*/  LDL R15, [R1+0x7d0] ;  /* 0x0007d000010f7983 */ /* 0x000ea20000100800 */
[----:B-1----:R-:W-:Y:S04]  /*22b70*/  STL [R1+0x754], R14 ;  /* 0x0007540e01007387 */ /* 0x002fe80000100800 */
[----:B------:R-:W4:Y:S04]  /*22b80*/  LDL R10, [R1+0x834] ;  /* 0x00083400010a7983 */ /* 0x000f280000100800 */
[----:B------:R-:W4:Y:S01]  /*22b90*/  LDL R29, [R1+0x838] ;  /* 0x00083800011d7983 */ /* 0x000f220000100800 */
[----:B------:R0:W-:Y:S02]  /*22ba0*/  STL [R1+0x1a40], R28 ;  /* 0x001a401c01007387 */ /* 0x0001e40000100800 */
[----:B------:R-:W-:Y:S01]  /*22bb0*/  STL [R1+0x82c], R11 ;  /* 0x00082c0b01007387 */ /* 0x000fe20000100800 */
[----:B0-----:R-:W2:Y:S01]  /*22bc0*/  LDL R28, [R1+0x740] ;  /* 0x00074000011c7983 */ /* 0x001ea20000100800 */
[----:B------:R-:W5:Y:S02]  /*22bd0*/  LDL.LU R4, [R1+0x530] ;  /* 0x0005300001047983 */ /* 0x000f640000300800 */
[----:B------:R-:W2:Y:S02]  /*22be0*/  LDL.LU R7, [R1+0x534] ;  /* 0x0005340001077983 */ /* 0x000ea40000300800 */
[----:B---3--:R-:W-:Y:S01]  /*22bf0*/  IMAD R2, R26, 0x90, RZ ;  /* 0x000000901a027824 */ /* 0x008fe200078e02ff */
[----:B------:R-:W3:Y:S01]  /*22c00*/  LDL.LU R6, [R1+0x538] ;  /* 0x0005380001067983 */ /* 0x000ee20000300800 */
[----:B------:R-:W3:Y:S02]  /*22c10*/  LDL.LU R9, [R1+0x53c] ;  /* 0x00053c0001097983 */ /* 0x000ee40000300800 */
[----:B------:R-:W3:Y:S01]  /*22c20*/  LDL.LU R24, [R1+0x240] ;  /* 0x0002400001187983 */ /* 0x000ee20000300800 */
[----:B------:R-:W-:-:S02]  /*22c30*/  LOP3.LUT R2, R2, 0x30, R25, 0x78, !PT ;  /* 0x0000003002027812 */ /* 0x000fc400078e7819 */
[----:B------:R-:W3:Y:S04]  /*22c40*/  LDL.LU R25, [R1+0x244] ;  /* 0x0002440001197983 */ /* 0x000ee80000300800 */
[----:B------:R-:W0:Y:S04]  /*22c50*/  LDSM.16.M88.4 R16, [R2+0x20400] ;  /* 0x020400000210783b */ /* 0x000e280000000200 */
[----:B------:R-:W1:Y:S01]  /*22c60*/  LDSM.16.M88.4 R20, [R2+0x20800] ;  /* 0x020800000214783b */ /* 0x000e620000000200 */
[----:B------:R-:W3:Y:S02]  /*22c70*/  LDL.LU R26, [R1+0x248] ;  /* 0x00024800011a7983 */ /* 0x000ee40000300800 */
[----:B------:R-:W-:Y:S01]  /*22c80*/  STL [R1+0x73c], R27 ;  /* 0x00073c1b01007387 */ /* 0x000fe20000100800 */
[----:B0-----:R0:W-:Y:S01]  /*22c90*/  STL [R1+0x1bd4], R18 ;  /* 0x001bd41201007387 */ /* 0x0011e20000100800 */
[----:B-1----:R-:W-:-:S03]  /*22ca0*/  IMAD.MOV.U32 R3, RZ, RZ, R21 ;  /* 0x000000ffff037224 */ /* 0x002fc600078e0015 */
[----:B0-----:R-:W3:Y:S01]  /*22cb0*/  LDL.LU R18, [R1+0x24c] ;  /* 0x00024c0001127983 */ /* 0x001ee20000300800 */
[----:B------:R0:W-:Y:S03]  /*22cc0*/  STL [R1+0x1bd0], R19 ;  /* 0x001bd01301007387 */ /* 0x0001e60000100800 */
[----:B0-----:R-:W3:Y:S01]  /*22cd0*/  LDL R19, [R1+0x84c] ;  /* 0x00084c0001137983 */ /* 0x001ee20000100800 */
[----:B------:R-:W-:Y:S02]  /*22ce0*/  STL [R1+0x2c0], R20 ;  /* 0x0002c01401007387 */ /* 0x000fe40000100800 */
[----:B------:R0:W-:Y:S02]  /*22cf0*/  STL.64 [R1+0x2c8], R22 ;  /* 0x0002c81601007387 */ /* 0x0001e40000100a00 */
[----:B0-----:R-:W3:Y:S01]  /*22d00*/  LDL.LU.64 R22, [R1+0x1f10] ;  /* 0x001f100001167983 */ /* 0x001ee20000300a00 */
[----:B------:R-:W3:Y:S02]  /*22d10*/  LDL.LU.64 R20, [R1+0x1f08] ;  /* 0x001f080001147983 */ /* 0x000ee40000300a00 */
[----:B-----5:R-:W-:-:S02]  /*22d20*/  FMUL R4, R5, R4 ;  /* 0x0000000405047220 */ /* 0x020fc40000400000 */
[----:B--2---:R-:W-:Y:S02]  /*22d30*/  FMUL R5, R5, R7 ;  /* 0x0000000705057220 */ /* 0x004fe40000400000 */
[----:B------:R-:W2:Y:S01]  /*22d40*/  LDL.LU R7, [R1+0x1f00] ;  /* 0x001f000001077983 */ /* 0x000ea20000300800 */
[----:B------:R-:W-:-:S06]  /*22d50*/  FMUL R0, R0, 1.4426950216293334961 ;  /* 0x3fb8aa3b00007820 */ /* 0x000fcc0000400000 */
[----:B------:R-:W0:Y:S02]  /*22d60*/  MUFU.EX2 R0, R0 ;  /* 0x0000000000007308 */ /* 0x000e240000000800 */
[----:B0-----:R-:W-:Y:S01]  /*22d70*/  STL [R1+0x830], R0 ;  /* 0x0008300001007387 */ /* 0x001fe20000100800 */
[----:B---3--:R-:W-:Y:S02]  /*22d80*/  F2FP.BF16.PACK_AB R20, R12, R20 ;  /* 0x000000140c14723e */ /* 0x008fe400000010ff */
[----:B------:R-:W-:Y:S02]  /*22d90*/  F2FP.BF16.PACK_AB R21, R13, R21 ;  /* 0x000000150d15723e */ /* 0x000fe400000010ff */
[----:B------:R-:W-:Y:S01]  /*22da0*/  F2FP.BF16.PACK_AB R22, R8, R22 ;  /* 0x000000160816723e */ /* 0x000fe200000010ff */
[C---:B--2---:R-:W-:Y:S02]  /*22db0*/  FMUL R6, R7.reuse, R6 ;  /* 0x0000000607067220 */ /* 0x044fe40000400000 */
[----:B------:R-:W-:-:S02]  /*22dc0*/  FMUL R7, R7, R9 ;  /* 0x0000000907077220 */ /* 0x000fc40000400000 */
[----:B------:R-:W2:Y:S01]  /*22dd0*/  LDL.LU R9, [R1+0x1efc] ;  /* 0x001efc0001097983 */ /* 0x000ea20000300800 */
[----:B------:R-:W3:Y:S02]  /*22de0*/  LDL.LU R12, [R1+0x1ef8] ;  /* 0x001ef800010c7983 */ /* 0x000ee40000300800 */
[----:B------:R-:W3:Y:S02]  /*22df0*/  LDL.LU R13, [R1+0x1ef4] ;  /* 0x001ef400010d7983 */ /* 0x000ee40000300800 */
[----:B------:R-:W5:Y:S01]  /*22e00*/  LDL.LU R8, [R1+0x1ef0] ;  /* 0x001ef00001087983 */ /* 0x000f620000300800 */
[----:B------:R-:W-:Y:S02]  /*22e10*/  F2FP.BF16.PACK_AB R23, R19, R23 ;  /* 0x000000171317723e */ /* 0x000fe400000010ff */
[----:B----4-:R-:W-:Y:S01]  /*22e20*/  F2FP.BF16.PACK_AB R10, R10, R29 ;  /* 0x0000001d0a0a723e */ /* 0x010fe200000010ff */
[C---:B------:R-:W-:Y:S01]  /*22e30*/  FMUL R26, R27.reuse, R26 ;  /* 0x0000001a1b1a7220 */ /* 0x040fe20000400000 */
[----:B------:R-:W4:Y:S01]  /*22e40*/  LDL.LU R29, [R1+0x230] ;  /* 0x00023000011d7983 */ /* 0x000f220000300800 */
[----:B------:R-:W-:-:S02]  /*22e50*/  FMUL R27, R27, R18 ;  /* 0x000000121b1b7220 */ /* 0x000fc40000400000 */
[----:B------:R-:W4:Y:S02]  /*22e60*/  LDL.LU R19, [R1+0x234] ;  /* 0x0002340001137983 */ /* 0x000f240000300800 */
[----:B------:R-:W4:Y:S02]  /*22e70*/  LDL.LU R18, [R1+0x238] ;  /* 0x0002380001127983 */ /* 0x000f240000300800 */
[C---:B------:R-:W-:Y:S02]  /*22e80*/  FMUL R24, R28.reuse, R24 ;  /* 0x000000181c187220 */ /* 0x040fe40000400000 */
[----:B------:R-:W-:Y:S01]  /*22e90*/  FMUL R25, R28, R25 ;  /* 0x000000191c197220 */ /* 0x000fe20000400000 */
[----:B------:R-:W-:Y:S01]  /*22ea0*/  F2FP.BF16.PACK_AB R11, R0, R11 ;  /* 0x0000000b000b723e */ /* 0x000fe200000010ff */
[-C--:B---3--:R-:W-:Y:S01]  /*22eb0*/  HMMA.16816.F32.BF16 R4, R20, R12.reuse, R4 ;  /* 0x0000000c1404723c */ /* 0x088fe20000041804 */
[----:B-----5:R-:W-:Y:S02]  /*22ec0*/  F2FP.BF16.PACK_AB R8, R15, R8 ;  /* 0x000000080f08723e */ /* 0x020fe400000010ff */
[----:B--2---:R-:W-:Y:S11]  /*22ed0*/  F2FP.BF16.PACK_AB R9, R14, R9 ;  /* 0x000000090e09723e */ /* 0x004ff600000010ff */
[----:B------:R-:W-:Y:S09]  /*22ee0*/  @!UPT UIADD3 URZ, URZ, URZ, URZ ;  /* 0x0000003f3f3ff290 */ /* 0x000ff2000fffe03f */
[----:B------:R0:W-:Y:S01]  /*22ef0*/  STL.64 [R1+0x50], R4 ;  /* 0x0000500401007387 */ /* 0x0001e20000100a00 */
[----:B------:R-:W-:Y:S02]  /*22f00*/  MOV R15, R7 ;  /* 0x00000007000f7202 */ /* 0x000fe40000000f00 */
[----:B------:R-:W-:Y:S01]  /*22f10*/  MOV R14, R6 ;  /* 0x00000006000e7202 */ /* 0x000fe20000000f00 */
[----:B0-----:R-:W2:Y:S01]  /*22f20*/  LDL.LU R4, [R1+0x540] ;  /* 0x0005400001047983 */ /* 0x001ea20000300800 */
[----:B------:R-:W3:Y:S02]  /*22f30*/  LDL.LU R5, [R1+0x544] ;  /* 0x0005440001057983 */ /* 0x000ee40000300800 */
[----:B------:R-:W5:Y:S02]  /*22f40*/  LDL.LU R6, [R1+0x548] ;  /* 0x0005480001067983 */ /* 0x000f640000300800 */
[----:B------:R-:W2:Y:S01]  /*22f50*/  LDL.LU R7, [R1+0x54c] ;  /* 0x00054c0001077983 */ /* 0x000ea20000300800 */
[----:B------:R0:W-:Y:S04]  /*22f60*/  STL [R1+0x1c90], R15 ;  /* 0x001c900f01007387 */ /* 0x0001e80000100800 */
[----:B0-----:R-:W2:Y:S01]  /*22f70*/  LDL R15, [R1+0x748] ;  /* 0x00074800010f7983 */ /* 0x001ea20000100800 */
[----:B------:R0:W-:Y:S03]  /*22f80*/  STL [R1+0x1c8c], R14 ;  /* 0x001c8c0e01007387 */ /* 0x0001e60000100800 */
[----:B0-----:R-:W5:Y:S01]  /*22f90*/  LDL R14, [R1+0x744] ;  /* 0x00074400010e7983 */ /* 0x001f620000100800 */
[----:B------:R-:W-:Y:S01]  /*22fa0*/  HMMA.16816.F32.BF16 R24, R8, R12, R24 ;  /* 0x0000000c0818723c */ /* 0x000fe20000041818 */
[----:B------:R-:W5:Y:S02]  /*22fb0*/  LDL.LU R0, [R1+0x23c] ;  /* 0x00023c0001007983 */ /* 0x000f640000300800 */
[----:B------:R-:W5:Y:S11]  /*22fc0*/  LDL R13, [R1+0x73c] ;  /* 0x00073c00010d7983 */ /* 0x000f760000100800 */
[----:B------:R-:W-:Y:S09]  /*22fd0*/  @!UPT UIADD3 URZ, URZ, URZ, URZ ;  /* 0x0000003f3f3ff290 */ /* 0x000ff2000fffe03f */
[----:B------:R-:W-:Y:S01]  /*22fe0*/  STL.64 [R1+0x5a0], R24 ;  /* 0x0005a01801007387 */ /* 0x000fe20000100a00 */
[----:B------:R-:W-:Y:S02]  /*22ff0*/  STL.64 [R1+0x5a8], R26 ;  /* 0x0005a81a01007387 */ /* 0x000fe40000100a00 */
[----:B------:R-:W0:Y:S02]  /*23000*/  LDSM.16.M88.4 R24, [R2+0x20c00] ;  /* 0x020c00000218783b */ /* 0x000e240000000200 */
[----:B0-----:R4:W-:Y:S02]  /*23010*/  STL.64 [R1+0x1e0], R24 ;  /* 0x0001e01801007387 */ /* 0x0019e40000100a00 */
[----:B------:R0:W-:Y:S02]  /*23020*/  STL.64 [R1+0x1e8], R26 ;  /* 0x0001e81a01007387 */ /* 0x0001e40000100a00 */
[C---:B----4-:R-:W-:Y:S02]  /*23030*/  FMUL R24, R28.reuse, R29 ;  /* 0x0000001d1c187220 */ /* 0x050fe40000400000 */
[----:B------:R-:W-:-:S02]  /*23040*/  FMUL R25, R28, R19 ;  /* 0x000000131c197220 */ /* 0x000fc40000400000 */
[C---:B--2---:R-:W-:Y:S02]  /*23050*/  FMUL R4, R15.reuse, R4 ;  /* 0x000000040f047220 */ /* 0x044fe40000400000 */
[----:B---3--:R-:W-:Y:S02]  /*23060*/  FMUL R5, R15, R5 ;  /* 0x000000050f057220 */ /* 0x008fe40000400000 */
[C---:B-----5:R-:W-:Y:S02]  /*23070*/  FMUL R6, R14.reuse, R6 ;  /* 0x000000060e067220 */ /* 0x060fe40000400000 */
[----:B------:R-:W-:Y:S02]  /*23080*/  FMUL R7, R14, R7 ;  /* 0x000000070e077220 */ /* 0x000fe40000400000 */
[C---:B0-----:R-:W-:Y:S02]  /*23090*/  FMUL R26, R13.reuse, R18 ;  /* 0x000000120d1a7220 */ /* 0x041fe40000400000 */
[----:B------:R-:W-:-:S03]  /*230a0*/  FMUL R27, R13, R0 ;  /* 0x000000000d1b7220 */ /* 0x000fc60000400000 */
[-C--:B------:R-:W-:Y:S08]  /*230b0*/  HMMA.16816.F32.BF16 R4, R20, R16.reuse, R4 ;  /* 0x000000101404723c */ /* 0x080ff00000041804 */
[----:B------:R-:W-:Y:S11]  /*230c0*/  HMMA.16816.F32.BF16 R16, R8, R16, R24 ;  /* 0x000000100810723c */ /* 0x000ff60000041818 */
[----:B------:R-:W-:Y:S04]  /*230d0*/  @!UPT UIADD3 URZ, URZ, URZ, URZ ;  /* 0x0000003f3f3ff290 */ /* 0x000fe8000fffe03f */
[----:B------:R0:W-:Y:S01]  /*230e0*/  STL.64 [R1+0x40], R4 ;  /* 0x0000400401007387 */ /* 0x0001e20000100a00 */
[----:B------:R1:W-:Y:S03]  /*230f0*/  STL.64 [R1+0x48], R6 ;  /* 0x0000480601007387 */ /* 0x0003e60000100a00 */
[----:B0-----:R-:W2:Y:S01]  /*23100*/  LDL.LU R4, [R1+0x580] ;  /* 0x0005800001047983 */ /* 0x001ea20000300800 */
[----:B------:R-:W3:Y:S02]  /*23110*/  LDL.LU R5, [R1+0x584] ;  /* 0x0005840001057983 */ /* 0x000ee40000300800 */
[----:B-1----:R-:W4:Y:S02]  /*23120*/  LDL.LU R6, [R1+0x588] ;  /* 0x0005880001067983 */ /* 0x002f240000300800 */
[----:B------:R-:W5:Y:S01]  /*23130*/  LDL.LU R7, [R1+0x58c] ;  /* 0x00058c0001077983 */ /* 0x000f620000300800 */
[----:B------:R-:W-:Y:S01]  /*23140*/  STL.64 [R1+0x1ee8], R22 ;  /* 0x001ee81601007387 */ /* 0x000fe20000100a00 */
[----:B------:R-:W-:Y:S02]  /*23150*/  STL.64 [R1+0x1ee0], R20 ;  /* 0x001ee01401007387 */ /* 0x000fe40000100a00 */
[----:B------:R-:W2:Y:S02]  /*23160*/  LDL.LU R29, [R1+0x258] ;  /* 0x00025800011d7983 */ /* 0x000ea40000300800 */
[----:B------:R-:W2:Y:S01]  /*23170*/  LDL.LU R26, [R1+0x250] ;  /* 0x00025000011a7983 */ /* 0x000ea20000300800 */
[----:B------:R-:W2:Y:S01]  /*23180*/  LDL.LU R27, [R1+0x254] ;  /* 0x00025400011b7983 */ /* 0x000ea20000300800 */
[----:B------:R-:W-:Y:S02]  /*23190*/  STL.64 [R1+0x590], R16 ;  /* 0x0005901001007387 */ /* 0x000fe40000100a00 */
[----:B------:R0:W-:Y:S01]  /*231a0*/  STL.64 [R1+0x598], R18 ;  /* 0x0005981201007387 */ /* 0x0001e20000100a00 */
[----:B------:R-:W1:Y:S04]  /*231b0*/  LDSM.16.M88.4 R20, [R2+0x21000] ;  /* 0x021000000214783b */ /* 0x000e680000000200 */
[----:B0-----:R-:W2:Y:S01]  /*231c0*/  LDL.LU R19, [R1+0x25c] ;  /* 0x00025c0001137983 */ /* 0x001ea20000300800 */
[----:B------:R-:W2:Y:S02]  /*231d0*/  LDL.LU R18, [R1+0x560] ;  /* 0x0005600001127983 */ /* 0x000ea40000300800 */
[----:B------:R-:W-:Y:S01]  /*231e0*/  IMAD.MOV.U32 R17, RZ, RZ, R3 ;  /* 0x000000ffff117224 */ /* 0x000fe200078e0003 */
[----:B--2---:R-:W-:Y:S01]  /*231f0*/  STL [R1+0x1edc], R18 ;  /* 0x001edc1201007387 */ /* 0x004fe20000100800 */
[----:B------:R-:W2:Y:S02]  /*23200*/  LDL.LU R16, [R1+0x2c0] ;  /* 0x0002c00001107983 */ /* 0x000ea40000300800 */
[----:B------:R-:W2:Y:S02]  /*23210*/  LDL.LU R12, [R1+0x564] ;  /* 0x00056400010c7983 */ /* 0x000ea40000300800 */
[----:B------:R-:W2:Y:S01]  /*23220*/  LDL.LU R3, [R1+0x568] ;  /* 0x0005680001037983 */ /* 0x000ea20000300800 */
[----:B------:R-:W2:Y:S01]  /*23230*/  LDL.LU R0, [R1+0x56c] ;  /* 0x00056c0001007983 */ /* 0x000ea20000300800 */
[----:B-1----:R-:W-:Y:S02]  /*23240*/  STL.64 [R1+0x1d0], R20 ;  /* 0x0001d01401007387 */ /* 0x002fe40000100a00 */
[----:B------:R0:W-:Y:S02]  /*23250*/  STL.64 [R1+0x1d8], R22 ;  /* 0x0001d81601007387 */ /* 0x0001e40000100a00 */
[----:B0-----:R-:W2:Y:S01]  /*23260*/  LDL.LU.64 R22, [R1+0x1ee8] ;  /* 0x001ee80001167983 */ /* 0x001ea20000300a00 */
[----:B------:R-:W2:Y:S02]  /*23270*/  LDL.LU.64 R20, [R1+0x1ee0] ;  /* 0x001ee00001147983 */ /* 0x000ea40000300a00 */
[----:B------:R-:W-:-:S02]  /*23280*/  FMUL R4, R15, R4 ;  /* 0x000000040f047220 */ /* 0x000fc40000400000 */
[----:B---3--:R-:W-:Y:S02]  /*23290*/  FMUL R5, R15, R5 ;  /* 0x000000050f057220 */ /* 0x008fe40000400000 */
[C---:B----4-:R-:W-:Y:S02]  /*232a0*/  FMUL R6, R14.reuse, R6 ;  /* 0x000000060e067220 */ /* 0x050fe40000400000 */
[----:B-----5:R-:W-:Y:S02]  /*232b0*/  FMUL R7, R14, R7 ;  /* 0x000000070e077220 */ /* 0x020fe40000400000 */
[C---:B------:R-:W-:Y:S02]  /*232c0*/  FMUL R24, R28.reuse, R26 ;  /* 0x0000001a1c187220 */ /* 0x040fe40000400000 */
[----:B------:R-:W-:Y:S02]  /*232d0*/  FMUL R25, R28, R27 ;  /* 0x0000001b1c197220 */ /* 0x000fe40000400000 */
[----:B------:R-:W-:-:S02]  /*232e0*/  FMUL R26, R13, R29 ;  /* 0x0000001d0d1a7220 */ /* 0x000fc40000400000 */
[----:B------:R-:W-:-:S07]  /*232f0*/  FMUL R27, R13, R19 ;  /* 0x000000130d1b7220 */ /* 0x000fce0000400000 */
[-C--:B--2---:R-:W-:Y:S08]  /*23300*/  HMMA.16816.F32.BF16 R24, R8, R16.reuse, R24 ;  /* 0x000000100818723c */ /* 0x084ff00000041818 */
[----:B------:R-:W-:Y:S11]  /*23310*/  HMMA.16816.F32.BF16 R4, R20, R16, R4 ;  /* 0x000000101404723c */ /* 0x000ff60000041804 */
[----:B------:R-:W-:Y:S11]  /*23320*/  @!UPT UIADD3 URZ, URZ, URZ, URZ ;  /* 0x0000003f3f3ff290 */ /* 0x000ff6000fffe03f */
[----:B------:R-:W-:Y:S01]  /*23330*/  @!UPT UIADD3 URZ, URZ, URZ, URZ ;  /* 0x0000003f3f3ff290 */ /* 0x000fe2000fffe03f */
        /* <DEDUP_REMOVED lines=8> */
[----:B------:R-:W-:Y:S02]  /*233c0*/  STL.64 [R1+0x580], R24 ;  /* 0x0005801801007387 */ /* 0x000fe40000100a00 */
[----:B------:R-:W-:Y:S01]  /*233d0*/  STL.64 [R1+0x588], R26 ;  /* 0x0005881a01007387 */ /* 0x000fe20000100a00 */
[----:B------:R-:W2:Y:S01]  /*233e0*/  LDL.LU R7, [R1+0x26c] ;  /* 0x00026c0001077983 */ /* 0x000ea20000300800 */
[----:B------:R-:W2:Y:S03]  /*233f0*/  LDL.LU R16, [R1+0x520] ;  /* 0x0005200001107983 */ /* 0x000ea60000300800 */
[----:B--2---:R0:W-:Y:S04]  /*23400*/  STL [R1+0x1ed8], R16 ;  /* 0x001ed81001007387 */ /* 0x0041e80000100800 */
[----:B0-----:R-:W2:Y:S01]  /*23410*/  LDL.LU.64 R16, [R1+0x1e0] ;  /* 0x0001e00001107983 */ /* 0x001ea20000300a00 */
[----:B-----5:R-:W-:-:S02]  /*23420*/  FMUL R24, R15, R18 ;  /* 0x000000120f187220 */ /* 0x020fc40000400000 */
[----:B------:R-:W-:Y:S02]  /*23430*/  FMUL R25, R15, R12 ;  /* 0x0000000c0f197220 */ /* 0x000fe40000400000 */
[C---:B------:R-:W-:Y:S02]  /*23440*/  FMUL R26, R14.reuse, R3 ;  /* 0x000000030e1a7220 */ /* 0x040fe40000400000 */
[----:B------:R-:W-:Y:S01]  /*23450*/  FMUL R27, R14, R0 ;  /* 0x000000000e1b7220 */ /* 0x000fe20000400000 */
[----:B------:R-:W5:Y:S01]  /*23460*/  LDL.LU R12, [R1+0x524] ;  /* 0x00052400010c7983 */ /* 0x000f620000300800 */
[----:B------:R-:W3:Y:S02]  /*23470*/  LDL.LU R3, [R1+0x528] ;  /* 0x0005280001037983 */ /* 0x000ee40000300800 */
[----:B------:R-:W3:Y:S03]  /*23480*/  LDL.LU R0, [R1+0x52c] ;  /* 0x00052c0001007983 */ /* 0x000ee60000300800 */
[----:B--2---:R-:W-:Y:S01]  /*23490*/  HMMA.16816.F32.BF16 R24, R20, R16, R24 ;  /* 0x000000101418723c */ /* 0x004fe20000041818 */
[----:B------:R-:W-:-:S02]  /*234a0*/  MOV R9, R16 ;  /* 0x0000001000097202 */ /* 0x000fc40000000f00 */
[----:B------:R-:W-:Y:S01]  /*234b0*/  MOV R8, R17 ;  /* 0x0000001100087202 */ /* 0x000fe20000000f00 */
[----:B------:R-:W2:Y:S11]  /*234c0*/  LDL.LU R16, [R1+0x1ed8] ;  /* 0x001ed80001107983 */ /* 0x000eb60000300800 */
[----:B------:R-:W-:Y:S08]  /*234d0*/  @!UPT UIADD3 URZ, URZ, URZ, URZ ;  /* 0x0000003f3f3ff290 */ /* 0x000ff0000fffe03f */
[----:B------:R-:W-:Y:S01]  /*234e0*/  STL.64 [R1+0x370], R24 ;  /* 0x0003701801007387 */ /* 0x000fe20000100a00 */
[----:B------:R-:W-:Y:S02]  /*234f0*/  STL.64 [R1+0x1ec0], R22 ;  /* 0x001ec01601007387 */ /* 0x000fe40000100a00 */
[----:B------:R0:W-:Y:S02]  /*23500*/  STL.64 [R1+0x1eb8], R20 ;  /* 0x001eb81401007387 */ /* 0x0001e40000100a00 */
[----:B0-----:R-:W-:Y:S01]  /*23510*/  MOV R20, R9 ;  /* 0x0000000900147202 */ /* 0x001fe20000000f00 */
[----:B------:R-:W-:Y:S02]  /*23520*/  IMAD.MOV.U32 R21, RZ, RZ, R8 ;  /* 0x000000ffff157224 */ /* 0x000fe400078e0008 */
[----:B------:R-:W0:Y:S01]  /*23530*/  LDSM.16.M88.4 R8, [R2+0x21400] ;  /* 0x021400000208783b */ /* 0x000e220000000200 */
[----:B------:R-:W-:Y:S01]  /*23540*/  IMAD.MOV.U32 R18, RZ, RZ, R26 ;  /* 0x000000ffff127224 */ /* 0x000fe200078e001a */
[----:B------:R-:W-:-:S04]  /*23550*/  MOV R19, R27 ;  /* 0x0000001b00137202 */ /* 0x000fc80000000f00 */
[----:B------:R-:W-:Y:S01]  /*23560*/  STL [R1+0x1bdc], R18 ;  /* 0x001bdc1201007387 */ /* 0x000fe20000100800 */
[----:B------:R1:W-:Y:S02]  /*23570*/  STL [R1+0x1bd8], R19 ;  /* 0x001bd81301007387 */ /* 0x0003e40000100800 */
[----:B------:R-:W2:Y:S01]  /*23580*/  LDL.LU R24, [R1+0x270] ;  /* 0x0002700001187983 */ /* 0x000ea20000300800 */
[----:B-1----:R-:W2:Y:S01]  /*23590*/  LDL.LU R19, [R1+0x274] ;  /* 0x0002740001137983 */ /* 0x002ea20000300800 */
[----:B------:R-:W2:Y:S02]  /*235a0*/  LDL.LU R18, [R1+0x278] ;  /* 0x0002780001127983 */ /* 0x000ea40000300800 */
[----:B------:R-:W2:Y:S01]  /*235b0*/  LDL.LU R17, [R1+0x27c] ;  /* 0x00027c0001117983 */ /* 0x000ea20000300800 */
[----:B0-----:R-:W-:Y:S01]  /*235c0*/  STL.64 [R1+0x1c0], R8 ;  /* 0x0001c00801007387 */ /* 0x001fe20000100a00 */
[----:B------:R0:W-:Y:S03]  /*235d0*/  STL.64 [R1+0x1c8], R10 ;  /* 0x0001c80a01007387 */ /* 0x0001e60000100a00 */
[----:B0-----:R-:W2:Y:S01]  /*235e0*/  LDL.LU.64 R10, [R1+0x1ed0] ;  /* 0x001ed000010a7983 */ /* 0x001ea20000300a00 */
[----:B------:R-:W2:Y:S02]  /*235f0*/  LDL.LU.64 R8, [R1+0x1ec8] ;  /* 0x001ec80001087983 */ /* 0x000ea40000300a00 */
[----:B------:R-:W-:-:S02]  /*23600*/  FMUL R4, R28, R4 ;  /* 0x000000041c047220 */ /* 0x000fc40000400000 */
[----:B---3--:R-:W-:Y:S02]  /*23610*/  FMUL R5, R28, R5 ;  /* 0x000000051c057220 */ /* 0x008fe40000400000 */
[C---:B----4-:R-:W-:Y:S02]  /*23620*/  FMUL R6, R13.reuse, R6 ;  /* 0x000000060d067220 */ /* 0x050fe40000400000 */
[----:B------:R-:W-:Y:S01]  /*23630*/  FMUL R7, R13, R7 ;  /* 0x000000070d077220 */ /* 0x000fe20000400000 */
[----:B------:R-:W3:Y:S06]  /*23640*/  LDL.LU.64 R22, [R1+0x1ec0] ;  /* 0x001ec00001167983 */ /* 0x000eec0000300a00 */
[----:B--2---:R-:W-:Y:S01]  /*23650*/  HMMA.16816.F32.BF16 R4, R8, R20, R4 ;  /* 0x000000140804723c */ /* 0x004fe20000041804 */
[----:B------:R-:W3:Y:S01]  /*23660*/  LDL.LU.64 R20, [R1+0x1eb8] ;  /* 0x001eb80001147983 */ /* 0x000ee20000300a00 */
[----:B------:R-:W-:Y:S02]  /*23670*/  STL.64 [R1+0x1eb0], R10 ;  /* 0x001eb00a01007387 */ /* 0x000fe40000100a00 */
[----:B------:R0:W-:Y:S11]  /*23680*/  STL.64 [R1+0x1ea8], R8 ;  /* 0x001ea80801007387 */ /* 0x0001f60000100a00 */
[----:B------:R-:W-:Y:S08]  /*23690*/  @!UPT UIADD3 URZ, URZ, URZ, URZ ;  /* 0x0000003f3f3ff290 */ /* 0x000ff0000fffe03f */
[----:B------:R1:W-:Y:S01]  /*236a0*/  STL.64 [R1+0x570], R4 ;  /* 0x0005700401007387 */ /* 0x0003e20000100a00 */
[----:B------:R2:W-:Y:S02]  /*236b0*/  STL.64 [R1+0x578], R6 ;  /* 0x0005780601007387 */ /* 0x0005e40000100a00 */
[----:B0-----:R-:W3:Y:S02]  /*236c0*/  LDL.LU.64 R8, [R1+0x1d0] ;  /* 0x0001d00001087983 */ /* 0x001ee40000300a00 */
[C---:B-1----:R-:W-:Y:S02]  /*236d0*/  FMUL R4, R15.reuse, R16 ;  /* 0x000000100f047220 */ /* 0x042fe40000400000 */
[----:B-----5:R-:W-:Y:S02]  /*236e0*/  FMUL R5, R15, R12 ;  /* 0x0000000c0f057220 */ /* 0x020fe40000400000 */
[C---:B--2---:R-:W-:Y:S02]  /*236f0*/  FMUL R6, R14.reuse, R3 ;  /* 0x000000030e067220 */ /* 0x044fe40000400000 */
[----:B------:R-:W-:Y:S01]  /*23700*/  FMUL R7, R14, R0 ;  /* 0x000000000e077220 */ /* 0x000fe20000400000 */
[----:B------:R-:W2:Y:S01]  /*23710*/  LDL.LU R16, [R1+0x500] ;  /* 0x0005000001107983 */ /* 0x000ea20000300800 */
[----:B------:R-:W4:Y:S02]  /*23720*/  LDL.LU R12, [R1+0x504] ;  /* 0x00050400010c7983 */ /* 0x000f240000300800 */
[----:B------:R-:W5:Y:S02]  /*23730*/  LDL.LU R3, [R1+0x508] ;  /* 0x0005080001037983 */ /* 0x000f640000300800 */
[----:B------:R-:W2:Y:S01]  /*23740*/  LDL.LU R0, [R1+0x50c] ;  /* 0x00050c0001007983 */ /* 0x000ea20000300800 */
[----:B---3--:R-:W-:Y:S11]  /*23750*/  HMMA.16816.F32.BF16 R4, R20, R8, R4 ;  /* 0x000000081404723c */ /* 0x008ff60000041804 */
[----:B------:R-:W-:Y:S11]  /*23760*/  @!UPT UIADD3 URZ, URZ, URZ, URZ ;  /* 0x0000003f3f3ff290 */ /* 0x000ff6000fffe03f */
[----:B------:R-:W-:Y:S01]  /*23770*/  @!UPT UIADD3 URZ, URZ, URZ, URZ ;  /* 0x0000003f3f3ff290 */ /* 0x000fe2000fffe03f */
[----:B------:R0:W-:Y:S01]  /*23780*/  STL.64 [R1+0x510], R4 ;  /* 0x0005100401007387 */ /* 0x0001e20000100a00 */
[----:B------:R1:W-:Y:S02]  /*23790*/  STL.64 [R1+0x518], R6 ;  /* 0x0005180601007387 */ /* 0x0003e40000100a00 */
[----:B------:R-:W1:Y:S01]  /*237a0*/  LDL.LU.64 R10, [R1+0x1eb0] ;  /* 0x001eb000010a7983 */ /* 0x000e620000300a00 */
[----:B0-----:R-:W-:Y:S02]  /*237b0*/  MOV R4, R8 ;  /* 0x0000000800047202 */ /* 0x001fe40000000f00 */
[----:B------:R-:W-:Y:S02]  /*237c0*/  MOV R5, R9 ;  /* 0x0000000900057202 */ /* 0x000fe40000000f00 */
[----:B------:R-:W1:Y:S01]  /*237d0*/  LDL.LU.64 R8, [R1+0x1ea8] ;  /* 0x001ea80001087983 */ /* 0x000e620000300a00 */
[C---:B------:R-:W-:Y:S02]  /*237e0*/  FMUL R24, R28.reuse, R24 ;  /* 0x000000181c187220 */ /* 0x040fe40000400000 */
[----:B------:R-:W-:-:S02]  /*237f0*/  FMUL R25, R28, R19 ;  /* 0x000000131c197220 */ /* 0x000fc40000400000 */
[C---:B------:R-:W-:Y:S02]  /*23800*/  FMUL R26, R13.reuse, R18 ;  /* 0x000000120d1a7220 */ /* 0x040fe40000400000 */
[----:B------:R-:W-:Y:S01]  /*23810*/  FMUL R27, R13, R17 ;  /* 0x000000110d1b7220 */ /* 0x000fe20000400000 */
[----:B------:R-:W3:Y:S01]  /*23820*/  LDL.LU R29, [R1+0x280] ;  /* 0x00028000011d7983 */ /* 0x000ee20000300800 */
[----:B------:R-:W2:Y:S05]  /*23830*/  LDL.LU R19, [R1+0x284] ;  /* 0x0002840001137983 */ /* 0x000eaa0000300800 */
[----:B-1----:R-:W-:Y:S11]  /*23840*/  HMMA.16816.F32.BF16 R4, R8, R4, R24 ;  /* 0x000000040804723c */ /* 0x002ff60000041818 */
[----:B------:R-:W-:Y:S11]  /*23850*/  @!UPT UIADD3 URZ, URZ, URZ, URZ ;  /* 0x0000003f3f3ff290 */ /* 0x000ff6000fffe03f */
[----:B------:R-:W-:Y:S01]  /*23860*/  @!UPT UIADD3 URZ, URZ, URZ, URZ ;  /* 0x0000003f3f3ff290 */ /* 0x000fe2000fffe03f */
[----:B------:R2:W-:Y:S01]  /*23870*/  STL.64 [R1+0x560], R4 ;  /* 0x0005600401007387 */ /* 0x0005e20000100a00 */
[----:B------:R-:W-:Y:S02]  /*23880*/  STL.64 [R1+0x568], R6 ;  /* 0x0005680601007387 */ /* 0x000fe40000100a00 */
[----:B------:R-:W3:Y:S02]  /*23890*/  LDL.LU R18, [R1+0x288] ;  /* 0x0002880001127983 */ /* 0x000ee40000300800 */
[----:B------:R-:W-:Y:S01]  /*238a0*/  STL.64 [R1+0x1e98], R10 ;  /* 0x001e980a01007387 */ /* 0x000fe20000100a00 */
[----:B------:R-:W-:Y:S02]  /*238b0*/  STL.64 [R1+0x1e90], R8 ;  /* 0x001e900801007387 */ /* 0x000fe40000100a00 */
[----:B------:R-:W0:Y:S04]  /*238c0*/  LDSM.16.M88.4 R8, [R2+0x21800] ;  /* 0x021800000208783b */ /* 0x000e280000000200 */
[----:B------:R-:W3:Y:S02]  /*238d0*/  LDL.LU R17, [R1+0x28c] ;  /* 0x00028c0001117983 */ /* 0x000ee40000300800 */
[C---:B--2---:R-:W-:Y:S01]  /*238e0*/  FMUL R4, R15.reuse, R16 ;  /* 0x000000100f047220 */ /* 0x044fe20000400000 */
[----:B0-----:R-:W-:Y:S01]  /*238f0*/  STL.64 [R1+0x290], R8 ;  /* 0x0002900801007387 */ /* 0x001fe20000100a00 */
[----:B------:R-:W-:Y:S02]  /*23900*/  STL.64 [R1+0x298], R10 ;  /* 0x0002980a01007387 */ /* 0x000fe40000100a00 */
[----:B------:R-:W3:Y:S02]  /*23910*/  LDL.LU R16, [R1+0x4e0] ;  /* 0x0004e00001107983 */ /* 0x000ee40000300800 */
[----:B----4-:R-:W-:-:S02]  /*23920*/  FMUL R5, R15, R12 ;  /* 0x0000000c0f057220 */ /* 0x010fc40000400000 */
[C---:B-----5:R-:W-:Y:S02]  /*23930*/  FMUL R6, R14.reuse, R3 ;  /* 0x000000030e067220 */ /* 0x060fe40000400000 */
[----:B------:R-:W-:Y:S01]  /*23940*/  FMUL R7, R14, R0 ;  /* 0x000000000e077220 */ /* 0x000fe20000400000 */
[----:B---3--:R0:W-:Y:S04]  /*23950*/  STL.64 [R1+0x1ea0], R16 ;  /* 0x001ea01001007387 */ /* 0x0081e80000100a00 */
[----:B0-----:R-:W2:Y:S01]  /*23960*/  LDL.LU.64 R16, [R1+0x1c0] ;  /* 0x0001c00001107983 */ /* 0x001ea20000300a00 */
[----:B------:R-:W3:Y:S02]  /*23970*/  LDL.LU R12, [R1+0x4e4] ;  /* 0x0004e400010c7983 */ /* 0x000ee40000300800 */
[----:B------:R-:W4:Y:S02]  /*23980*/  LDL.LU R3, [R1+0x4e8] ;  /* 0x0004e80001037983 */ /* 0x000f240000300800 */
[----:B------:R-:W5:Y:S02]  /*23990*/  LDL.LU R0, [R1+0x4ec] ;  /* 0x0004ec0001007983 */ /* 0x000f640000300800 */
[----:B------:R-:W-:-:S02]  /*239a0*/  FMUL R25, R28, R19 ;  /* 0x000000131c197220 */ /* 0x000fc40000400000 */
[C---:B------:R-:W-:Y:S01]  /*239b0*/  FMUL R26, R13.reuse, R18 ;  /* 0x000000120d1a7220 */ /* 0x040fe20000400000 */
[----:B--2---:R-:W-:Y:S07]  /*239c0*/  HMMA.16816.F32.BF16 R8, R20, R16, R4 ;  /* 0x000000101408723c */ /* 0x004fee0000041804 */
[----:B------:R-:W-:Y:S01]  /*239d0*/  IMAD.MOV.U32 R4, RZ, RZ, R16 ;  /* 0x000000ffff047224 */ /* 0x000fe200078e0010 */
[----:B------:R-:W-:Y:S02]  /*239e0*/  MOV R5, R17 ;  /* 0x0000001100057202 */ /* 0x000fe40000000f00 */
[----:B------:R-:W2:Y:S11]  /*239f0*/  LDL.LU.64 R16, [R1+0x1ea0] ;  /* 0x001ea00001107983 */ /* 0x000eb60000300a00 */
[----:B------:R-:W-:Y:S02]  /*23a00*/  @!UPT UIADD3 URZ, URZ, URZ, URZ ;  /* 0x0000003f3f3ff290 */ /* 0x000fe4000fffe03f */
[----:B------:R-:W-:Y:S01]  /*23a10*/  STL [R1+0x4f0], R8 ;  /* 0x0004f00801007387 */ /* 0x000fe20000100800 */
[----:B------:R0:W-:Y:S02]  /*23a20*/  STL [R1+0x4fc], R11 ;  /* 0x0004fc0b01007387 */ /* 0x0001e40000100800 */
[----:B------:R-:W-:Y:S01]  /*23a30*/  IMAD.MOV.U32 R19, RZ, RZ, R10 ;  /* 0x000000ffff137224 */ /* 0x000fe200078e000a */
[----:B------:R-:W-:Y:S01]  /*23a40*/  MOV R18, R9 ;  /* 0x0000000900127202 */ /* 0x000fe20000000f00 */
[----:B0-----:R-:W3:Y:S01]  /*23a50*/  LDL.LU.64 R10, [R1+0x1e98] ;  /* 0x001e9800010a7983 */ /* 0x001ee20000300a00 */
[----:B------:R-:W3:Y:S02]  /*23a60*/  LDL.LU.64 R8, [R1+0x1e90] ;  /* 0x001e900001087983 */ /* 0x000ee40000300a00 */
[----:B------:R-:W-:Y:S02]  /*23a70*/  FMUL R24, R28, R29 ;  /* 0x0000001d1c187220 */ /* 0x000fe40000400000 */
[----:B------:R-:W-:Y:S01]  /*23a80*/  STL [R1+0x1be4], R18 ;  /* 0x001be41201007387 */ /* 0x000fe20000100800 */
[----:B------:R0:W-:Y:S01]  /*23a90*/  STL [R1+0x1be0], R19 ;  /* 0x001be01301007387 */ /* 0x0001e20000100800 */
[----:B------:R-:W4:Y:S03]  /*23aa0*/  LDL.LU R29, [R1+0x360] ;  /* 0x00036000011d7983 */ /* 0x000f260000300800 */
[----:B0-----:R-:W4:Y:S01]  /*23ab0*/  LDL.LU R19, [R1+0x364] ;  /* 0x0003640001137983 */ /* 0x001f220000300800 */
[----:B--2---:R-:W-:-:S07]  /*23ac0*/  FMUL R27, R13, R17 ;  /* 0x000000110d1b7220 */ /* 0x004fce0000400000 */
[----:B---3--:R-:W-:Y:S11]  /*23ad0*/  HMMA.16816.F32.BF16 R4, R8, R4, R24 ;  /* 0x000000040804723c */ /* 0x008ff60000041818 */
[----:B------:R-:W-:Y:S11]  /*23ae0*/  @!UPT UIADD3 URZ, URZ, URZ, URZ ;  /* 0x0000003f3f3ff290 */ /* 0x000ff6000fffe03f */
[----:B------:R-:W-:Y:S01]  /*23af0*/  @!UPT UIADD3 URZ, URZ, URZ, URZ ;  /* 0x0000003f3f3ff290 */ /* 0x000fe2000fffe03f */
[----:B------:R0:W-:Y:S01]  /*23b00*/  STL.64 [R1+0x550], R4 ;  /* 0x0005500401007387 */ /* 0x0001e20000100a00 */
[----:B------:R-:W-:Y:S02]  /*23b10*/  STL.64 [R1+0x558], R6 ;  /* 0x0005580601007387 */ /* 0x000fe40000100a00 */
[----:B------:R-:W2:Y:S02]  /*23b20*/  LDL.LU R18, [R1+0x368] ;  /* 0x0003680001127983 */ /* 0x000ea40000300800 */
[----:B------:R-:W-:Y:S01]  /*23b30*/  STL.64 [R1+0x1e80], R10 ;  /* 0x001e800a01007387 */ /* 0x000fe20000100a00 */
[----:B------:R-:W-:Y:S01]  /*23b40*/  STL.64 [R1+0x1e78], R8 ;  /* 0x001e780801007387 */ /* 0x000fe20000100a00 */
[----:B------:R-:W3:Y:S02]  /*23b50*/  LDL.LU R17, [R1+0x36c] ;  /* 0x00036c0001117983 */ /* 0x000ee40000300800 */
[----:B------:R-:W1:Y:S04]  /*23b60*/  LDSM.16.M88.4 R8, [R2+0x21c00] ;  /* 0x021c00000208783b */ /* 0x000e680000000200 */
[----:B0-----:R-:W-:-:S02]  /*23b70*/  FMUL R4, R15, R16 ;  /* 0x000000100f047220 */ /* 0x001fc40000400000 */
[----:B------:R-:W3:Y:S04]  /*23b80*/  LDL.LU R16, [R1+0x620] ;  /* 0x0006200001107983 */ /* 0x000ee80000300800 */
[----:B-1----:R-:W-:Y:S01]  /*23b90*/  STL.64 [R1+0x280], R8 ;  /* 0x0002800801007387 */ /* 0x002fe20000100a00 */
[----:B------:R-:W-:Y:S03]  /*23ba0*/  STL.64 [R1+0x288], R10 ;  /* 0x0002880a01007387 */ /* 0x000fe60000100a00 */
[----:B---3--:R0:W-:Y:S04]  /*23bb0*/  STL.64 [R1+0x1e88], R16 ;  /* 0x001e881001007387 */ /* 0x0081e80000100a00 */
[----:B0-----:R-:W3:Y:S01]  /*23bc0*/  LDL.LU.64 R16, [R1+0x290] ;  /* 0x0002900001107983 */ /* 0x001ee20000300a00 */
[----:B------:R-:W-:-:S02]  /*23bd0*/  FMUL R5, R15, R12 ;  /* 0x0000000c0f057220 */ /* 0x000fc40000400000 */
[C---:B----4-:R-:W-:Y:S02]  /*23be0*/  FMUL R6, R14.reuse, R3 ;  /* 0x000000030e067220 */ /* 0x050fe40000400000 */
[----:B-----5:R-:W-:Y:S01]  /*23bf0*/  FMUL R7, R14, R0 ;  /* 0x000000000e077220 */ /* 0x020fe20000400000 */
[----:B------:R-:W4:Y:S01]  /*23c00*/  LDL.LU R12, [R1+0x624] ;  /* 0x00062400010c7983 */ /* 0x000f220000300800 */
[----:B------:R-:W5:Y:S02]  /*23c10*/  LDL.LU R3, [R1+0x628] ;  /* 0x0006280001037983 */ /* 0x000f640000300800 */
[----:B------:R-:W4:Y:S02]  /*23c20*/  LDL.LU R0, [R1+0x62c] ;  /* 0x00062c0001007983 */ /* 0x000f240000300800 */
[----:B------:R-:W-:Y:S02]  /*23c30*/  FMUL R25, R28, R19 ;  /* 0x000000131c197220 */ /* 0x000fe40000400000 */
[----:B--2---:R-:W-:Y:S01]  /*23c40*/  FMUL R26, R13, R18 ;  /* 0x000000120d1a7220 */ /* 0x004fe20000400000 */
[----:B---3--:R-:W-:Y:S07]  /*23c50*/  HMMA.16816.F32.BF16 R8, R20, R16, R4 ;  /* 0x000000101408723c */ /* 0x008fee0000041804 */
[----:B------:R-:W-:-:S02]  /*23c60*/  MOV R4, R16 ;  /* 0x0000001000047202 */ /* 0x000fc40000000f00 */
[----:B------:R-:W-:Y:S02]  /*23c70*/  MOV R5, R17 ;  /* 0x0000001100057202 */ /* 0x000fe40000000f00 */
[----:B------:R-:W2:Y:S11]  /*23c80*/  LDL.LU.64 R16, [R1+0x1e88] ;  /* 0x001e880001107983 */ /* 0x000eb60000300a00 */
[----:B------:R-:W-:Y:S01]  /*23c90*/  @!UPT UIADD3 URZ, URZ, URZ, URZ ;  /* 0x0000003f3f3ff290 */ /* 0x000fe2000fffe03f */
[----:B------:R0:W-:Y:S01]  /*23ca0*/  STL.64 [R1+0x4c8], R10 ;  /* 0x0004c80a01007387 */ /* 0x0001e20000100a00 */
[----:B------:R-:W-:Y:S01]  /*23cb0*/  IMAD.MOV.U32 R18, RZ, RZ, R8 ;  /* 0x000000ffff127224 */ /* 0x000fe200078e0008 */
[----:B------:R-:W-:Y:S02]  /*23cc0*/  MOV R19, R9 ;  /* 0x0000000900137202 */ /* 0x000fe40000000f00 */
[----:B0-----:R-:W3:Y:S01]  /*23cd0*/  LDL.LU.64 R10, [R1+0x1e80] ;  /* 0x001e8000010a7983 */ /* 0x001ee20000300a00 */
[----:B------:R-:W3:Y:S02]  /*23ce0*/  LDL.LU.64 R8, [R1+0x1e78] ;  /* 0x001e780001087983 */ /* 0x000ee40000300a00 */
[----:B------:R-:W-:Y:S02]  /*23cf0*/  FMUL R24, R28, R29 ;  /* 0x0000001d1c187220 */ /* 0x000fe40000400000 */
[----:B------:R-:W-:Y:S01]  /*23d00*/  STL [R1+0x1bec], R18 ;  /* 0x001bec1201007387 */ /* 0x000fe20000100800 */
[----:B------:R0:W-:Y:S01]  /*23d10*/  STL [R1+0x1be8], R19 ;  /* 0x001be81301007387 */ /* 0x0001e20000100800 */
[----:B--2---:R-:W-:-:S07]  /*23d20*/  FMUL R27, R13, R17 ;  /* 0x000000110d1b7220 */ /* 0x004fce0000400000 */
[----:B---3--:R-:W-:Y:S01]  /*23d30*/  HMMA.16816.F32.BF16 R4, R8, R4, R24 ;  /* 0x000000040804723c */ /* 0x008fe20000041818 */
[----:B------:R-:W2:Y:S01]  /*23d40*/  LDL.LU R26, [R1+0x400] ;  /* 0x00040000011a7983 */ /* 0x000ea20000300800 */
[----:B0-----:R-:W3:Y:S11]  /*23d50*/  LDL.LU R19, [R1+0x404] ;  /* 0x0004040001137983 */ /* 0x001ef60000300800 */
[----:B------:R-:W-:Y:S10]  /*23d60*/  @!UPT UIADD3 URZ, URZ, URZ, URZ ;  /* 0x0000003f3f3ff290 */ /* 0x000ff4000fffe03f */
[----:B------:R0:W-:Y:S01]  /*23d70*/  STL.64 [R1+0x540], R4 ;  /* 0x0005400401007387 */ /* 0x0001e20000100a00 */
[----:B------:R5:W-:Y:S02]  /*23d80*/  STL.64 [R1+0x548], R6 ;  /* 0x0005480601007387 */ /* 0x000be40000100a00 */
[----:B------:R-:W2:Y:S02]  /*23d90*/  LDL.LU R18, [R1+0x408] ;  /* 0x0004080001127983 */ /* 0x000ea40000300800 */
[----:B------:R-:W-:Y:S01]  /*23da0*/  STL.64 [R1+0x1e68], R10 ;  /* 0x001e680a01007387 */ /* 0x000fe20000100a00 */
[----:B------:R-:W-:Y:S02]  /*23db0*/  STL.64 [R1+0x1e60], R8 ;  /* 0x001e600801007387 */ /* 0x000fe40000100a00 */
[----:B------:R-:W1:Y:S04]  /*23dc0*/  LDSM.16.M88.4 R8, [R2+0x22000] ;  /* 0x022000000208783b */ /* 0x000e680000000200 */
[----:B------:R-:W2:Y:S02]  /*23dd0*/  LDL.LU R27, [R1+0x40c] ;  /* 0x00040c00011b7983 */ /* 0x000ea40000300800 */
[----:B------:R-:W2:Y:S02]  /*23de0*/  LDL.LU R29, [R1+0x4a0] ;  /* 0x0004a000011d7983 */ /* 0x000ea40000300800 */
[----:B0-----:R-:W-:-:S02]  /*23df0*/  FMUL R4, R15, R16 ;  /* 0x000000100f047220 */ /* 0x001fc40000400000 */
[----:B----4-:R-:W-:Y:S02]  /*23e00*/  FMUL R5, R15, R12 ;  /* 0x0000000c0f057220 */ /* 0x010fe40000400000 */
[C---:B-----5:R-:W-:Y:S01]  /*23e10*/  FMUL R6, R14.reuse, R3 ;  /* 0x000000030e067220 */ /* 0x060fe20000400000 */
[----:B------:R-:W4:Y:S01]  /*23e20*/  LDL.LU R12, [R1+0x4a4] ;  /* 0x0004a400010c7983 */ /* 0x000f220000300800 */
[----:B------:R-:W-:Y:S02]  /*23e30*/  FMUL R7, R14, R0 ;  /* 0x000000000e077220 */ /* 0x000fe40000400000 */
[----:B------:R-:W5:Y:S02]  /*23e40*/  LDL.LU R3, [R1+0x4a8] ;  /* 0x0004a80001037983 */ /* 0x000f640000300800 */
[----:B------:R-:W2:Y:S01]  /*23e50*/  LDL.LU R0, [R1+0x4ac] ;  /* 0x0004ac0001007983 */ /* 0x000ea20000300800 */
[----:B-1----:R-:W-:Y:S01]  /*23e60*/  MOV R16, R8 ;  /* 0x0000000800107202 */ /* 0x002fe20000000f00 */
[----:B------:R-:W-:Y:S01]  /*23e70*/  IMAD.MOV.U32 R17, RZ, RZ, R9 ;  /* 0x000000ffff117224 */ /* 0x000fe200078e0009 */
[----:B------:R-:W-:Y:S04]  /*23e80*/  STL.64 [R1+0x278], R10 ;  /* 0x0002780a01007387 */ /* 0x000fe80000100a00 */
[----:B------:R0:W-:Y:S04]  /*23e90*/  STL.64 [R1+0x1e70], R16 ;  /* 0x001e701001007387 */ /* 0x0001e80000100a00 */
[----:B0-----:R-:W2:Y:S01]  /*23ea0*/  LDL.LU.64 R16, [R1+0x280] ;  /* 0x0002800001107983 */ /* 0x001ea20000300a00 */
[----:B---3--:R-:W-:Y:S01]  /*23eb0*/  FMUL R25, R28, R19 ;  /* 0x000000131c197220 */ /* 0x008fe20000400000 */
[----:B--2---:R-:W-:Y:S07]  /*23ec0*/  HMMA.16816.F32.BF16 R8, R20, R16, R4 ;  /* 0x000000101408723c */ /* 0x004fee0000041804 */
[----:B------:R-:W-:-:S02]  /*23ed0*/  MOV R4, R16 ;  /* 0x0000001000047202 */ /* 0x000fc40000000f00 */
[----:B------:R-:W-:Y:S02]  /*23ee0*/  MOV R5, R17 ;  /* 0x0000001100057202 */ /* 0x000fe40000000f00 */
[----:B------:R-:W2:Y:S11]  /*23ef0*/  LDL.LU.64 R16, [R1+0x1e70] ;  /* 0x001e700001107983 */ /* 0x000eb60000300a00 */
[----:B------:R-:W-:Y:S01]  /*23f00*/  @!UPT UIADD3 URZ, URZ, URZ, URZ ;  /* 0x0000003f3f3ff290 */ /* 0x000fe2000fffe03f */
[----:B------:R-:W-:Y:S01]  /*23f10*/  STL [R1+0x494], R9 ;  /* 0x0004940901007387 */ /* 0x000fe20000100800 */
[----:B------:R0:W-:Y:S02]  /*23f20*/  STL.64 [R1+0x498], R10 ;  /* 0x0004980a01007387 */ /* 0x0001e40000100a00 */
[----:B------:R-:W-:Y:S01]  /*23f30*/  IMAD.MOV.U32 R19, RZ, RZ, R8 ;  /* 0x000000ffff137224 */ /* 0x000fe200078e0008 */
[----:B0-----:R-:W3:Y:S01]  /*23f40*/  LDL.LU.64 R10, [R1+0x1e68] ;  /* 0x001e6800010a7983 */ /* 0x001ee20000300a00 */
[----:B------:R-:W3:Y:S02]  /*23f50*/  LDL.LU.64 R8, [R1+0x1e60] ;  /* 0x001e600001087983 */ /* 0x000ee40000300a00 */
[----:B------:R-:W-:Y:S02]  /*23f60*/  STL.64 [R1+0x1e58], R22 ;  /* 0x001e581601007387 */ /* 0x000fe40000100a00 */
[----:B------:R-:W-:Y:S02]  /*23f70*/  STL.64 [R1+0x1e50], R20 ;  /* 0x001e501401007387 */ /* 0x000fe40000100a00 */
[----:B------:R-:W0:Y:S01]  /*23f80*/  LDSM.16.M88.4 R20, [R2+0x22400] ;  /* 0x022400000214783b */ /* 0x000e220000000200 */
[----:B------:R-:W-:-:S02]  /*23f90*/  FMUL R24, R28, R26 ;  /* 0x0000001a1c187220 */ /* 0x000fc40000400000 */
[C---:B------:R-:W-:Y:S02]  /*23fa0*/  FMUL R26, R13.reuse, R18 ;  /* 0x000000120d1a7220 */ /* 0x040fe40000400000 */
[----:B------:R-:W-:Y:S01]  /*23fb0*/  FMUL R27, R13, R27 ;  /* 0x0000001b0d1b7220 */ /* 0x000fe20000400000 */
[----:B------:R-:W2:Y:S01]  /*23fc0*/  LDL.LU R18, [R1+0x42c] ;  /* 0x00042c0001127983 */ /* 0x000ea20000300800 */
[----:B------:R1:W-:Y:S03]  /*23fd0*/  STL [R1+0x1bf0], R19 ;  /* 0x001bf01301007387 */ /* 0x0003e60000100800 */
[----:B-1----:R-:W2:Y:S02]  /*23fe0*/  LDL.LU R19, [R1+0x428] ;  /* 0x0004280001137983 */ /* 0x002ea40000300800 */
[----:B---3--:R-:W-:Y:S02]  /*23ff0*/  HMMA.16816.F32.BF16 R4, R8, R4, R24 ;  /* 0x000000040804723c */ /* 0x008fe40000041818 */
[----:B------:R-:W3:Y:S01]  /*24000*/  LDL.LU R26, [R1+0x420] ;  /* 0x00042000011a7983 */ /* 0x000ee20000300800 */
[----:B------:R-:W2:Y:S11]  /*24010*/  LDL.LU R27, [R1+0x424] ;  /* 0x00042400011b7983 */ /* 0x000eb60000300800 */
[----:B------:R-:W-:Y:S09]  /*24020*/  @!UPT UIADD3 URZ, URZ, URZ, URZ ;  /* 0x0000003f3f3ff290 */ /* 0x000ff2000fffe03f */
[----:B------:R-:W-:Y:S01]  /*24030*/  STL.64 [R1+0x530], R4 ;  /* 0x0005300401007387 */ /* 0x000fe20000100a00 */
[----:B------:R-:W-:Y:S02]  /*24040*/  STL.64 [R1+0x538], R6 ;  /* 0x0005380601007387 */ /* 0x000fe40000100a00 */
[----:B0-----:R-:W-:Y:S02]  /*24050*/  STL.64 [R1+0x260], R20 ;  /* 0x0002601401007387 */ /* 0x001fe40000100a00 */
[----:B------:R0:W-:Y:S02]  /*24060*/  STL.64 [R1+0x268], R22 ;  /* 0x0002681601007387 */ /* 0x0001e40000100a00 */
[----:B0-----:R-:W2:Y:S01]  /*24070*/  LDL.LU.64 R22, [R1+0x1e58] ;  /* 0x001e580001167983 */ /* 0x001ea20000300a00 */
[----:B------:R-:W2:Y:S02]  /*24080*/  LDL.LU.64 R20, [R1+0x1e50] ;  /* 0x001e500001147983 */ /* 0x000ea40000300a00 */
[----:B------:R-:W-:-:S02]  /*24090*/  FMUL R4, R15, R29 ;  /* 0x0000001d0f047220 */ /* 0x000fc40000400000 */
[----:B----4-:R-:W-:Y:S02]  /*240a0*/  FMUL R5, R15, R12 ;  /* 0x0000000c0f057220 */ /* 0x010fe40000400000 */
[C---:B-----5:R-:W-:Y:S02]  /*240b0*/  FMUL R6, R14.reuse, R3 ;  /* 0x000000030e067220 */ /* 0x060fe40000400000 */
[----:B------:R-:W-:Y:S01]  /*240c0*/  FMUL R7, R14, R0 ;  /* 0x000000000e077220 */ /* 0x000fe20000400000 */
[----:B------:R-:W4:Y:S01]  /*240d0*/  LDL.LU R29, [R1+0x480] ;  /* 0x00048000011d7983 */ /* 0x000f220000300800 */
[----:B------:R-:W5:Y:S02]  /*240e0*/  LDL.LU R12, [R1+0x484] ;  /* 0x00048400010c7983 */ /* 0x000f640000300800 */
[----:B------:R-:W4:Y:S02]  /*240f0*/  LDL.LU R3, [R1+0x488] ;  /* 0x0004880001037983 */ /* 0x000f240000300800 */
[----:B------:R-:W4:Y:S02]  /*24100*/  LDL.LU R0, [R1+0x48c] ;  /* 0x00048c0001007983 */ /* 0x000f240000300800 */
[----:B---3--:R-:W-:-:S02]  /*24110*/  FMUL R24, R28, R26 ;  /* 0x0000001a1c187220 */ /* 0x008fc40000400000 */
[----:B--2---:R-:W-:Y:S02]  /*24120*/  FMUL R25, R28, R27 ;  /* 0x0000001b1c197220 */ /* 0x004fe40000400000 */
[C---:B------:R-:W-:Y:S02]  /*24130*/  FMUL R26, R13.reuse, R19 ;  /* 0x000000130d1a7220 */ /* 0x040fe40000400000 */
[----:B------:R-:W-:Y:S01]  /*24140*/  FMUL R27, R13, R18 ;  /* 0x000000120d1b7220 */ /* 0x000fe20000400000 */
[-C--:B------:R-:W-:Y:S11]  /*24150*/  HMMA.16816.F32.BF16 R4, R20, R16.reuse, R4 ;  /* 0x000000101404723c */ /* 0x080ff60000041804 */
[----:B------:R-:W-:Y:S11]  /*24160*/  @!UPT UIADD3 URZ, URZ, URZ, URZ ;  /* 0x0000003f3f3ff290 */ /* 0x000ff6000fffe03f */
[----:B------:R-:W-:Y:S01]  /*24170*/  @!UPT UIADD3 URZ, URZ, URZ, URZ ;  /* 0x0000003f3f3ff290 */ /* 0x000fe2000fffe03f */
[----:B------:R-:W-:Y:S01]  /*24180*/  STL.64 [R1+0x460], R4 ;  /* 0x0004600401007387 */ /* 0x000fe20000100a00 */
[----:B------:R0:W-:Y:S02]  /*24190*/  STL.64 [R1+0x468], R6 ;  /* 0x0004680601007387 */ /* 0x0001e40000100a00 */
[----:B0-----:R-:W-:Y:S11]  /*241a0*/  HMMA.16816.F32.BF16 R4, R8, R16, R24 ;  /* 0x000000100804723c */ /* 0x001ff60000041818 */
[----:B------:R-:W-:Y:S11]  /*241b0*/  @!UPT UIADD3 URZ, URZ, URZ, URZ ;  /* 0x0000003f3f3ff290 */ /* 0x000ff6000fffe03f */
[----:B------:R-:W-:Y:S01]  /*241c0*/  @!UPT UIADD3 URZ, URZ, URZ, URZ ;  /* 0x0000003f3f3ff290 */ /* 0x000fe2000fffe03f */
[----:B------:R-:W-:Y:S01]  /*241d0*/  STL.64 [R1+0x520], R4 ;  /* 0x0005200401007387 */ /* 0x000fe20000100a00 */
[----:B------:R-:W-:Y:S01]  /*241e0*/  MOV R16, R7 ;  /* 0x0000000700107202 */ /* 0x000fe20000000f00 */
[----:B------:R-:W2:Y:S01]  /*241f0*/  LDL.LU R24, [R1+0x440] ;  /* 0x0004400001187983 */ /* 0x000ea20000300800 */
[----:B------:R-:W-:Y:S01]  /*24200*/  MOV R17, R6 ;  /* 0x0000000600117202 */ /* 0x000fe20000000f00 */
[----:B------:R-:W3:Y:S01]  /*24210*/  LDL.LU R19, [R1+0x444] ;  /* 0x0004440001137983 */ /* 0x000ee20000300800 */
[----:B------:R-:W2:Y:S02]  /*24220*/  LDL.LU R18, [R1+0x448] ;  /* 0x0004480001127983 */ /* 0x000ea40000300800 */
[----:B------:R-:W-:Y:S02]  /*24230*/  STL.64 [R1+0x1e48], R10 ;  /* 0x001e480a01007387 */ /* 0x000fe40000100a00 */
[----:B------:R-:W-:Y:S01]  /*24240*/  STL.64 [R1+0x1e40], R8 ;  /* 0x001e400801007387 */ /* 0x000fe20000100a00 */
[----:B------:R-:W-:Y:S01]  /*24250*/  STL [R1+0x1bf8], R16 ;  /* 0x001bf81001007387 */ /* 0x000fe20000100800 */
[----:B------:R0:W-:Y:S03]  /*24260*/  STL [R1+0x1bf4], R17 ;  /* 0x001bf41101007387 */ /* 0x0001e60000100800 */
[----:B------:R-:W1:Y:S04]  /*24270*/  LDSM.16.M88.4 R8, [R2+0x22800] ;  /* 0x022800000208783b */ /* 0x000e680000000200 */
[----:B0-----:R-:W2:Y:S01]  /*24280*/  LDL.LU.64 R16, [R1+0x260] ;  /* 0x0002600001107983 */ /* 0x001ea20000300a00 */
[----:B----4-:R-:W-:-:S02]  /*24290*/  FMUL R4, R15, R29 ;  /* 0x0000001d0f047220 */ /* 0x010fc40000400000 */
[----:B-----5:R-:W-:Y:S02]  /*242a0*/  FMUL R5, R15, R12 ;  /* 0x0000000c0f057220 */ /* 0x020fe40000400000 */
[C---:B------:R-:W-:Y:S02]  /*242b0*/  FMUL R6, R14.reuse, R3 ;  /* 0x000000030e067220 */ /* 0x040fe40000400000 */
[----:B------:R-:W-:Y:S01]  /*242c0*/  FMUL R7, R14, R0 ;  /* 0x000000000e077220 */ /* 0x000fe20000400000 */
[----:B------:R-:W4:Y:S01]  /*242d0*/  LDL.LU R27, [R1+0x44c] ;  /* 0x00044c00011b7983 */ /* 0x000f220000300800 */
[----:B------:R-:W5:Y:S03]  /*242e0*/  LDL.LU R29, [R1+0x630] ;  /* 0x00063000011d7983 */ /* 0x000f660000300800 */
[----:B-1----:R-:W-:Y:S01]  /*242f0*/  STL.64 [R1+0x250], R8 ;  /* 0x0002500801007387 */ /* 0x002fe20000100a00 */
[----:B------:R2:W-:Y:S02]  /*24300*/  STL.64 [R1+0x258], R10 ;  /* 0x0002580a01007387 */ /* 0x0005e40000100a00 */
[----:B------:R-:W4:Y:S02]  /*24310*/  LDL.LU R12, [R1+0x634] ;  /* 0x00063400010c7983 */ /* 0x000f240000300800 */
[----:B------:R-:W4:Y:S01]  /*24320*/  LDL.LU R3, [R1+0x638] ;  /* 0x0006380001037983 */ /* 0x000f220000300800 */
[----:B------:R-:W4:Y:S01]  /*24330*/  LDL.LU R0, [R1+0x63c] ;  /* 0x00063c0001007983 */ /* 0x000f220000300800 */
[----:B--2---:R-:W-:Y:S01]  /*24340*/  HMMA.16816.F32.BF16 R8, R20, R16, R4 ;  /* 0x000000101408723c */ /* 0x004fe20000041804 */
[----:B---3--:R-:W-:-:S02]  /*24350*/  FMUL R25, R28, R19 ;  /* 0x000000131c197220 */ /* 0x008fc40000400000 */
[----:B------:R-:W-:-:S04]  /*24360*/  FMUL R26, R13, R18 ;  /* 0x000000120d1a7220 */ /* 0x000fc80000400000 */
[----:B------:R-:W-:Y:S01]  /*24370*/  IMAD.MOV.U32 R4, RZ, RZ, R16 ;  /* 0x000000ffff047224 */ /* 0x000fe200078e0010 */
[----:B------:R-:W-:Y:S11]  /*24380*/  MOV R5, R17 ;  /* 0x0000001100057202 */ /* 0x000ff60000000f00 */
[----:B------:R-:W-:Y:S05]  /*24390*/  @!UPT UIADD3 URZ, URZ, URZ, URZ ;  /* 0x0000003f3f3ff290 */ /* 0x000fea000fffe03f */
[----:B------:R-:W-:Y:S02]  /*243a0*/  MOV R19, R10 ;  /* 0x0000000a00137202 */ /* 0x000fe40000000f00 */
[----:B------:R-:W-:Y:S02]  /*243b0*/  MOV R18, R11 ;  /* 0x0000000b00127202 */ /* 0x000fe40000000f00 */
[----:B------:R-:W-:Y:S01]  /*243c0*/  MOV R16, R8 ;  /* 0x0000000800107202 */ /* 0x000fe20000000f00 */
[----:B------:R-:W-:Y:S01]  /*243d0*/  IMAD.MOV.U32 R17, RZ, RZ, R9 ;  /* 0x000000ffff117224 */ /* 0x000fe200078e0009 */
[----:B------:R-:W2:Y:S01]  /*243e0*/  LDL.LU.64 R10, [R1+0x1e48] ;  /* 0x001e4800010a7983 */ /* 0x000ea20000300a00 */
[----:B------:R-:W2:Y:S02]  /*243f0*/  LDL.LU.64 R8, [R1+0x1e40] ;  /* 0x001e400001087983 */ /* 0x000ea40000300a00 */
[----:B------:R0:W-:Y:S02]  /*24400*/  STL [R1+0x1c08], R18 ;  /* 0x001c081201007387 */ /* 0x0001e40000100800 */
[----:B0-----:R-:W3:Y:S01]  /*24410*/  LDL.LU R18, [R1+0x458] ;  /* 0x0004580001127983 */ /* 0x001ee20000300800 */
[----:B------:R-:W-:Y:S02]  /*24420*/  STL [R1+0x1c04], R16 ;  /* 0x001c041001007387 */ /* 0x000fe40000100800 */
[----:B------:R-:W-:Y:S02]  /*24430*/  STL [R1+0x1c00], R17 ;  /* 0x001c001101007387 */ /* 0x000fe40000100800 */
[----:B------:R0:W-:Y:S02]  /*24440*/  STL [R1+0x1bfc], R19 ;  /* 0x001bfc1301007387 */ /* 0x0001e40000100800 */
[----:B0-----:R-:W3:Y:S01]  /*24450*/  LDL.LU R19, [R1+0x454] ;  /* 0x0004540001137983 */ /* 0x001ee20000300800 */
[----:B------:R-:W3:Y:S02]  /*24460*/  LDL.LU.64 R16, [R1+0x250] ;  /* 0x0002500001107983 */ /* 0x000ee40000300a00 */
[----:B------:R-:W-:-:S02]  /*24470*/  FMUL R24, R28, R24 ;  /* 0x000000181c187220 */ /* 0x000fc40000400000 */
[----:B----4-:R-:W-:-:S07]  /*24480*/  FMUL R27, R13, R27 ;  /* 0x0000001b0d1b7220 */ /* 0x010fce0000400000 */
[----:B--2---:R-:W-:Y:S01]  /*24490*/  HMMA.16816.F32.BF16 R4, R8, R4, R24 ;  /* 0x000000040804723c */ /* 0x004fe20000041818 */
[----:B------:R-:W2:Y:S01]  /*244a0*/  LDL.LU R26, [R1+0x450] ;  /* 0x00045000011a7983 */ /* 0x000ea20000300800 */
[----:B------:R-:W-:Y:S11]  /*244b0*/  STL.64 [R1+0x1e38], R10 ;  /* 0x001e380a01007387 */ /* 0x000ff60000100a00 */
[----:B------:R-:W-:Y:S10]  /*244c0*/  @!UPT UIADD3 URZ, URZ, URZ, URZ ;  /* 0x0000003f3f3ff290 */ /* 0x000ff4000fffe03f */
[----:B------:R5:W-:Y:S01]  /*244d0*/  STL.64 [R1+0x500], R4 ;  /* 0x0005000401007387 */ /* 0x000be20000100a00 */
[----:B------:R0:W-:Y:S02]  /*244e0*/  STL.64 [R1+0x508], R6 ;  /* 0x0005080601007387 */ /* 0x0001e40000100a00 */
[----:B------:R-:W-:Y:S02]  /*244f0*/  STL.64 [R1+0x1e30], R8 ;  /* 0x001e300801007387 */ /* 0x000fe40000100a00 */
[----:B------:R-:W1:Y:S04]  /*24500*/  LDSM.16.M88.4 R8, [R2+0x22c00] ;  /* 0x022c00000208783b */ /* 0x000e680000000200 */
[----:B------:R-:W4:Y:S01]  /*24510*/  LDL.LU R27, [R1+0x45c] ;  /* 0x00045c00011b7983 */ /* 0x000f220000300800 */
[----:B-----5:R-:W-:-:S02]  /*24520*/  FMUL R4, R15, R29 ;  /* 0x0000001d0f047220 */ /* 0x020fc40000400000 */
[----:B------:R-:W-:Y:S02]  /*24530*/  FMUL R5, R15, R12 ;  /* 0x0000000c0f057220 */ /* 0x000fe40000400000 */
[C---:B0-----:R-:W-:Y:S02]  /*24540*/  FMUL R6, R14.reuse, R3 ;  /* 0x000000030e067220 */ /* 0x041fe40000400000 */
[----:B------:R-:W-:Y:S01]  /*24550*/  FMUL R7, R14, R0 ;  /* 0x000000000e077220 */ /* 0x000fe20000400000 */
[----:B------:R-:W5:Y:S01]  /*24560*/  LDL.LU R29, [R1+0x650] ;  /* 0x00065000011d7983 */ /* 0x000f620000300800 */
[----:B---3--:R-:W-:-:S03]  /*24570*/  FMUL R25, R28, R19 ;  /* 0x000000131c197220 */ /* 0x008fc60000400000 */
[----:B-1----:R-:W-:Y:S01]  /*24580*/  STL.64 [R1+0x240], R8 ;  /* 0x0002400801007387 */ /* 0x002fe20000100a00 */
[----:B------:R0:W-:Y:S02]  /*24590*/  STL.64 [R1+0x248], R10 ;  /* 0x0002480a01007387 */ /* 0x0001e40000100a00 */
[----:B------:R-:W3:Y:S02]  /*245a0*/  LDL.LU R12, [R1+0x654] ;  /* 0x00065400010c7983 */ /* 0x000ee40000300800 */
[----:B------:R-:W3:Y:S01]  /*245b0*/  LDL.LU R3, [R1+0x658] ;  /* 0x0006580001037983 */ /* 0x000ee20000300800 */
[----:B------:R-:W3:Y:S01]  /*245c0*/  LDL.LU R0, [R1+0x65c] ;  /* 0x00065c0001007983 */ /* 0x000ee20000300800 */
[----:B0-----:R-:W-:Y:S07]  /*245d0*/  HMMA.16816.F32.BF16 R8, R20, R16, R4 ;  /* 0x000000101408723c */ /* 0x001fee0000041804 */
[----:B------:R-:W-:Y:S01]  /*245e0*/  MOV R5, R17 ;  /* 0x0000001100057202 */ /* 0x000fe20000000f00 */
[----:B------:R-:W-:Y:S11]  /*245f0*/  IMAD.MOV.U32 R4, RZ, RZ, R16 ;  /* 0x000000ffff047224 */ /* 0x000ff600078e0010 */
[----:B------:R-:W-:Y:S05]  /*24600*/  @!UPT UIADD3 URZ, URZ, URZ, URZ ;  /* 0x0000003f3f3ff290 */ /* 0x000fea000fffe03f */
[----:B------:R-:W-:Y:S02]  /*24610*/  MOV R17, R10 ;  /* 0x0000000a00117202 */ /* 0x000fe40000000f00 */
[----:B------:R-:W-:Y:S01]  /*24620*/  MOV R19, R11 ;  /* 0x0000000b00137202 */ /* 0x000fe20000000f00 */
[----:B------:R-:W-:Y:S01]  /*24630*/  IMAD.MOV.U32 R16, RZ, RZ, R9 ;  /* 0x000000ffff107224 */ /* 0x000fe200078e0009 */
[----:B------:R-:W3:Y:S01]  /*24640*/  LDL.LU.64 R10, [R1+0x1e38] ;  /* 0x001e3800010a7983 */ /* 0x000ee20000300a00 */
[----:B--2---:R-:W-:Y:S02]  /*24650*/  FMUL R24, R28, R26 ;  /* 0x0000001a1c187220 */ /* 0x004fe40000400000 */
[C---:B------:R-:W-:Y:S01]  /*24660*/  FMUL R26, R13.reuse, R18 ;  /* 0x000000120d1a7220 */ /* 0x040fe20000400000 */
[----:B------:R-:W-:Y:S02]  /*24670*/  MOV R18, R8 ;  /* 0x0000000800127202 */ /* 0x000fe40000000f00 */
[----:B------:R-:W3:Y:S01]  /*24680*/  LDL.LU.64 R8, [R1+0x1e30] ;  /* 0x001e300001087983 */ /* 0x000ee20000300a00 */
[----:B------:R0:W-:Y:S03]  /*24690*/  STL [R1+0x1c18], R19 ;  /* 0x001c181301007387 */ /* 0x0001e60000100800 */
[----:B0-----:R-:W2:Y:S01]  /*246a0*/  LDL.LU R19, [R1+0x478] ;  /* 0x0004780001137983 */ /* 0x001ea20000300800 */
[----:B------:R-:W-:Y:S02]  /*246b0*/  STL [R1+0x1c14], R17 ;  /* 0x001c141101007387 */ /* 0x000fe40000100800 */
[----:B------:R-:W-:Y:S02]  /*246c0*/  STL [R1+0x1c10], R16 ;  /* 0x001c101001007387 */ /* 0x000fe40000100800 */
[----:B------:R0:W-:Y:S02]  /*246d0*/  STL [R1+0x1c0c], R18 ;  /* 0x001c0c1201007387 */ /* 0x0001e40000100800 */
[----:B0-----:R-:W2:Y:S01]  /*246e0*/  LDL.LU R18, [R1+0x474] ;  /* 0x0004740001127983 */ /* 0x001ea20000300800 */
[----:B------:R-:W2:Y:S02]  /*246f0*/  LDL.LU.64 R16, [R1+0x240] ;  /* 0x0002400001107983 */ /* 0x000ea40000300a00 */
[----:B----4-:R-:W-:-:S07]  /*24700*/  FMUL R27, R13, R27 ;  /* 0x0000001b0d1b7220 */ /* 0x010fce0000400000 */
[----:B---3--:R-:W-:Y:S01]  /*24710*/  HMMA.16816.F32.BF16 R4, R8, R4, R24 ;  /* 0x000000040804723c */ /* 0x008fe20000041818 */
[----:B------:R-:W3:Y:S01]  /*24720*/  LDL.LU R26, [R1+0x470] ;  /* 0x00047000011a7983 */ /* 0x000ee20000300800 */
        /* <DEDUP_REMOVED lines=12> */
[----:B--2---:R-:W-:-:S03]  /*247f0*/  FMUL R25, R28, R18 ;  /* 0x000000121c197220 */ /* 0x004fc60000400000 */
[----:B-1----:R-:W-:Y:S01]  /*24800*/  STL.64 [R1+0x230], R8 ;  /* 0x0002300801007387 */ /* 0x002fe20000100a00 */
[----:B------:R0:W-:Y:S02]  /*24810*/  STL.64 [R1+0x238], R10 ;  /* 0x0002380a01007387 */ /* 0x0001e40000100a00 */
[----:B------:R-:W2:Y:S02]  /*24820*/  LDL.LU R12, [R1+0x664] ;  /* 0x00066400010c7983 */ /* 0x000ea40000300800 */
[----:B------:R-:W2:Y:S01]  /*24830*/  LDL.LU R3, [R1+0x668] ;  /* 0x0006680001037983 */ /* 0x000ea20000300800 */
[----:B------:R-:W2:Y:S01]  /*24840*/  LDL.LU R0, [R1+0x66c] ;  /* 0x00066c0001007983 */ /* 0x000ea20000300800 */
[----:B0-----:R-:W-:Y:S07]  /*24850*/  HMMA.16816.F32.BF16 R8, R20, R16, R4 ;  /* 0x000000101408723c */ /* 0x001fee0000041804 */
[----:B------:R-:W-:Y:S01]  /*24860*/  IMAD.MOV.U32 R4, RZ, RZ, R16 ;  /* 0x000000ffff047224 */ /* 0x000fe200078e0010 */
[----:B------:R-:W-:Y:S11]  /*24870*/  MOV R5, R17 ;  /* 0x0000001100057202 */ /* 0x000ff60000000f00 */
[----:B------:R-:W-:Y:S05]  /*24880*/  @!UPT UIADD3 URZ, URZ, URZ, URZ ;  /* 0x0000003f3f3ff290 */ /* 0x000fea000fffe03f */
[----:B------:R-:W-:Y:S02]  /*24890*/  MOV R16, R10 ;  /* 0x0000000a00107202 */ /* 0x000fe40000000f00 */
[----:B------:R-:W-:Y:S01]  /*248a0*/  MOV R18, R11 ;  /* 0x0000000b00127202 */ /* 0x000fe20000000f00 */
[----:B------:R-:W-:Y:S01]  /*248b0*/  IMAD.MOV.U32 R17, RZ, RZ, R9 ;  /* 0x000000ffff117224 */ /* 0x000fe200078e0009 */
[----:B------:R-:W2:Y:S01]  /*248c0*/  LDL.LU.64 R10, [R1+0x1e28] ;  /* 0x001e2800010a7983 */ /* 0x000ea20000300a00 */
[----:B---3--:R-:W-:Y:S02]  /*248d0*/  FMUL R24, R28, R26 ;  /* 0x0000001a1c187220 */ /* 0x008fe40000400000 */
[C---:B------:R-:W-:Y:S01]  /*248e0*/  FMUL R26, R13.reuse, R19 ;  /* 0x000000130d1a7220 */ /* 0x040fe20000400000 */
[----:B------:R-:W-:Y:S02]  /*248f0*/  MOV R19, R8 ;  /* 0x0000000800137202 */ /* 0x000fe40000000f00 */
[----:B------:R-:W2:Y:S01]  /*24900*/  LDL.LU.64 R8, [R1+0x1e20] ;  /* 0x001e200001087983 */ /* 0x000ea20000300a00 */
[----:B------:R0:W-:Y:S03]  /*24910*/  STL [R1+0x1c28], R18 ;  /* 0x001c281201007387 */ /* 0x0001e60000100800 */
[----:B0-----:R-:W3:Y:S01]  /*24920*/  LDL.LU R18, [R1+0x418] ;  /* 0x0004180001127983 */ /* 0x001ee20000300800 */
[----:B------:R0:W-:Y:S03]  /*24930*/  STL [R1+0x1c24], R19 ;  /* 0x001c241301007387 */ /* 0x0001e60000100800 */
[----:B0-----:R-:W3:Y:S01]  /*24940*/  LDL.LU R19, [R1+0x414] ;  /* 0x0004140001137983 */ /* 0x001ee20000300800 */
[----:B------:R-:W-:Y:S02]  /*24950*/  STL [R1+0x1c20], R17 ;  /* 0x001c201101007387 */ /* 0x000fe40000100800 */
[----:B------:R0:W-:Y:S02]  /*24960*/  STL [R1+0x1c1c], R16 ;  /* 0x001c1c1001007387 */ /* 0x0001e40000100800 */
[----:B0-----:R-:W3:Y:S01]  /*24970*/  LDL.LU.64 R16, [R1+0x230] ;  /* 0x0002300001107983 */ /* 0x001ee20000300a00 */
        /* <DEDUP_REMOVED lines=22> */
[----:B------:R-:W-:Y:S01]  /*24ae0*/  IMAD.MOV.U32 R4, RZ, RZ, R16 ;  /* 0x000000ffff047224 */ /* 0x000fe200078e0010 */
[----:B------:R-:W-:Y:S11]  /*24af0*/  MOV R5, R17 ;  /* 0x0000001100057202 */ /* 0x000ff60000000f00 */
        /* <DEDUP_REMOVED lines=9> */
[----:B------:R-:W-:Y:S02]  /*24b90*/  STL [R1+0x1c38], R16 ;  /* 0x001c381001007387 */ /* 0x000fe40000100800 */
[----:B------:R0:W-:Y:S02]  /*24ba0*/  STL [R1+0x1c34], R18 ;  /* 0x001c341201007387 */ /* 0x0001e40000100800 */
[----:B0-----:R-:W2:Y:S01]  /*24bb0*/  LDL.LU R18, [R1+0x3e8] ;  /* 0x0003e80001127983 */ /* 0x001ea20000300800 */
[----:B------:R0:W-:Y:S03]  /*24bc0*/  STL [R1+0x1c30], R19 ;  /* 0x001c301301007387 */ /* 0x0001e60000100800 */
[----:B0-----:R-:W2:Y:S01]  /*24bd0*/  LDL.LU R19, [R1+0x3e4] ;  /* 0x0003e40001137983 */ /* 0x001ea20000300800 */
[----:B------:R0:W-:Y:S03]  /*24be0*/  STL [R1+0x1c2c], R17 ;  /* 0x001c2c1101007387 */ /* 0x0001e60000100800 */
[----:B0-----:R-:W2:Y:S01]  /*24bf0*/  LDL.LU.64 R16, [R1+0x220] ;  /* 0x0002200001107983 */ /* 0x001ea20000300a00 */
        /* <DEDUP_REMOVED lines=22> */
[----:B------:R-:W-:Y:S01]  /*24d60*/  MOV R5, R17 ;  /* 0x0000001100057202 */ /* 0x000fe20000000f00 */
[----:B------:R-:W-:Y:S11]  /*24d70*/  IMAD.MOV.U32 R4, RZ, RZ, R16 ;  /* 0x000000ffff047224 */ /* 0x000ff600078e0010 */
[----:B------:R-:W-:Y:S05]  /*24d80*/  @!UPT UIADD3 URZ, URZ, URZ, URZ ;  /* 0x0000003f3f3ff290 */ /* 0x000fea000fffe03f */
[----:B------:R-:W-:Y:S02]  /*24d90*/  MOV R19, R10 ;  /* 0x0000000a00137202 */ /* 0x000fe40000000f00 */
[----:B------:R-:W-:Y:S02]  /*24da0*/  MOV R17, R11 ;  /* 0x0000000b00117202 */ /* 0x000fe40000000f00 */
[----:B------:R-:W-:Y:S01]  /*24db0*/  MOV R16, R8 ;  /* 0x0000000800107202 */ /* 0x000fe20000000f00 */
[----:B------:R-:W2:Y:S01]  /*24dc0*/  LDL.LU.64 R10, [R1+0x1e08] ;  /* 0x001e0800010a7983 */ /* 0x000ea20000300a00 */
[----:B---3--:R-:W-:Y:S02]  /*24dd0*/  FMUL R24, R28, R26 ;  /* 0x0000001a1c187220 */ /* 0x008fe40000400000 */
[----:B------:R-:W-:Y:S02]  /*24de0*/  FMUL R26, R13, R18 ;  /* 0x000000120d1a7220 */ /* 0x000fe40000400000 */
[----:B------:R-:W-:-:S02]  /*24df0*/  IMAD.MOV.U32 R18, RZ, RZ, R9 ;  /* 0x000000ffff127224 */ /* 0x000fc400078e0009 */
[----:B------:R-:W2:Y:S01]  /*24e00*/  LDL.LU.64 R8, [R1+0x1e00] ;  /* 0x001e000001087983 */ /* 0x000ea20000300a00 */
[----:B------:R-:W-:Y:S02]  /*24e10*/  STL [R1+0x1c48], R17 ;  /* 0x001c481101007387 */ /* 0x000fe40000100800 */
[----:B------:R0:W-:Y:S02]  /*24e20*/  STL [R1+0x1c44], R19 ;  /* 0x001c441301007387 */ /* 0x0001e40000100800 */
[----:B0-----:R-:W3:Y:S01]  /*24e30*/  LDL.LU R19, [R1+0x348] ;  /* 0x0003480001137983 */ /* 0x001ee20000300800 */
[----:B------:R0:W-:Y:S03]  /*24e40*/  STL [R1+0x1c40], R18 ;  /* 0x001c401201007387 */ /* 0x0001e60000100800 */
[----:B0-----:R-:W3:Y:S01]  /*24e50*/  LDL.LU R18, [R1+0x344] ;  /* 0x0003440001127983 */ /* 0x001ee20000300800 */
[----:B------:R0:W-:Y:S03]  /*24e60*/  STL [R1+0x1c3c], R16 ;  /* 0x001c3c1001007387 */ /* 0x0001e60000100800 */
        /* <DEDUP_REMOVED lines=27> */
[----:B------:R-:W-:Y:S02]  /*25020*/  MOV R16, R11 ;  /* 0x0000000b00107202 */ /* 0x000fe40000000f00 */
[----:B------:R-:W-:Y:S01]  /*25030*/  MOV R17, R8 ;  /* 0x0000000800117202 */ /* 0x000fe20000000f00 */
[----:B------:R-:W3:Y:S01]  /*25040*/  LDL.LU.64 R10, [R1+0x1df8] ;  /* 0x001df800010a7983 */ /* 0x000ee20000300a00 */
[----:B--2---:R-:W-:Y:S02]  /*25050*/  FMUL R24, R28, R26 ;  /* 0x0000001a1c187220 */ /* 0x004fe40000400000 */
[----:B------:R-:W-:Y:S02]  /*25060*/  FMUL R26, R13, R19 ;  /* 0x000000130d1a7220 */ /* 0x000fe40000400000 */
[----:B------:R-:W-:-:S02]  /*25070*/  IMAD.MOV.U32 R19, RZ, RZ, R9 ;  /* 0x000000ffff137224 */ /* 0x000fc400078e0009 */
[----:B------:R-:W3:Y:S01]  /*25080*/  LDL.LU.64 R8, [R1+0x1df0] ;  /* 0x001df00001087983 */ /* 0x000ee20000300a00 */
[----:B------:R-:W-:Y:S02]  /*25090*/  STL [R1+0x1c58], R16 ;  /* 0x001c581001007387 */ /* 0x000fe40000100800 */
[----:B------:R0:W-:Y:S02]  /*250a0*/  STL [R1+0x1c54], R17 ;  /* 0x001c541101007387 */ /* 0x0001e40000100800 */
[----:B------:R1:W-:Y:S01]  /*250b0*/  STL [R1+0x1c50], R19 ;  /* 0x001c501301007387 */ /* 0x0003e20000100800 */
[----:B------:R2:W-:Y:S04]  /*250c0*/  STL [R1+0x1c4c], R18 ;  /* 0x001c4c1201007387 */ /* 0x0005e80000100800 */
[----:B0-----:R-:W5:Y:S01]  /*250d0*/  LDL.LU.64 R16, [R1+0x200] ;  /* 0x0002000001107983 */ /* 0x001f620000300a00 */
[----:B-1----:R-:W5:Y:S02]  /*250e0*/  LDL.LU R19, [R1+0x2b4] ;  /* 0x0002b40001137983 */ /* 0x002f640000300800 */
[----:B--2---:R-:W2:Y:S02]  /*250f0*/  LDL.LU R18, [R1+0x2b8] ;  /* 0x0002b80001127983 */ /* 0x004ea40000300800 */
        /* <DEDUP_REMOVED lines=8> */
[----:B------:R-:W1:Y:S01]  /*25180*/  LDSM.16.M88.4 R8, [R2+0x24000] ;  /* 0x024000000208783b */ /* 0x000e620000000200 */
[C---:B-----5:R-:W-:Y:S02]  /*25190*/  FMUL R4, R15.reuse, R29 ;  /* 0x0000001d0f047220 */ /* 0x060fe40000400000 */
[----:B------:R-:W-:Y:S02]  /*251a0*/  FMUL R5, R15, R12 ;  /* 0x0000000c0f057220 */ /* 0x000fe40000400000 */
[----:B0-----:R-:W-:-:S02]  /*251b0*/  FMUL R6, R14, R3 ;  /* 0x000000030e067220 */ /* 0x001fc40000400000 */
[----:B------:R-:W-:Y:S02]  /*251c0*/  FMUL R7, R14, R0 ;  /* 0x000000000e077220 */ /* 0x000fe40000400000 */
[C---:B------:R-:W-:Y:S02]  /*251d0*/  FMUL R25, R28.reuse, R19 ;  /* 0x000000131c197220 */ /* 0x040fe40000400000 */
[C---:B--2---:R-:W-:Y:S01]  /*251e0*/  FMUL R26, R13.reuse, R18 ;  /* 0x000000120d1a7220 */ /* 0x044fe20000400000 */
[----:B-1----:R-:W-:Y:S01]  /*251f0*/  STL [R1+0x1f0], R8 ;  /* 0x0001f00801007387 */ /* 0x002fe20000100800 */
[----:B------:R-:W-:Y:S02]  /*25200*/  IMAD.MOV.U32 R0, RZ, RZ, R9 ;  /* 0x000000ffff007224 */ /* 0x000fe400078e0009 */
[----:B------:R0:W-:Y:S01]  /*25210*/  STL.64 [R1+0x1f8], R10 ;  /* 0x0001f80a01007387 */ /* 0x0001e20000100a00 */
[----:B------:R-:W-:Y:S01]  /*25220*/  MOV R29, R11 ;  /* 0x0000000b001d7202 */ /* 0x000fe20000000f00 */
[----:B------:R-:W2:Y:S01]  /*25230*/  LDL.LU R12, [R1+0x6a8] ;  /* 0x0006a800010c7983 */ /* 0x000ea20000300800 */
[----:B------:R-:W4:Y:S01]  /*25240*/  LDL.LU R3, [R1+0x6ac] ;  /* 0x0006ac0001037983 */ /* 0x000f220000300800 */
[----:B0-----:R-:W-:Y:S02]  /*25250*/  HMMA.16816.F32.BF16 R8, R20, R16, R4 ;  /* 0x000000101408723c */ /* 0x001fe40000041804 */
[----:B------:R0:W-:Y:S04]  /*25260*/  STL [R1+0x1c5c], R29 ;  /* 0x001c5c1d01007387 */ /* 0x0001e80000100800 */
[----:B0-----:R-:W5:Y:S01]  /*25270*/  LDL.LU R29, [R1+0x2d8] ;  /* 0x0002d800011d7983 */ /* 0x001f620000300800 */
[----:B------:R-:W-:Y:S01]  /*25280*/  MOV R5, R16 ;  /* 0x0000001000057202 */ /* 0x000fe20000000f00 */
[----:B------:R-:W-:Y:S11]  /*25290*/  IMAD.MOV.U32 R4, RZ, RZ, R17 ;  /* 0x000000ffff047224 */ /* 0x000ff600078e0011 */
[----:B------:R-:W-:Y:S05]  /*252a0*/  @!UPT UIADD3 URZ, URZ, URZ, URZ ;  /* 0x0000003f3f3ff290 */ /* 0x000fea000fffe03f */
[----:B------:R-:W-:Y:S01]  /*252b0*/  IMAD.MOV.U32 R19, RZ, RZ, R10 ;  /* 0x000000ffff137224 */ /* 0x000fe200078e000a */
[----:B------:R-:W-:Y:S02]  /*252c0*/  MOV R18, R11 ;  /* 0x0000000b00127202 */ /* 0x000fe40000000f00 */
[----:B------:R-:W-:Y:S02]  /*252d0*/  MOV R16, R8 ;  /* 0x0000000800107202 */ /* 0x000fe40000000f00 */
[----:B------:R-:W-:Y:S01]  /*252e0*/  MOV R17, R9 ;  /* 0x0000000900117202 */ /* 0x000fe20000000f00 */
[----:B---3--:R-:W-:Y:S02]  /*252f0*/  FMUL R24, R28, R27 ;  /* 0x0000001b1c187220 */ /* 0x008fe40000400000 */
[----:B------:R-:W3:Y:S01]  /*25300*/  LDL.LU R27, [R1+0x2bc] ;  /* 0x0002bc00011b7983 */ /* 0x000ee20000300800 */
[----:B------:R-:W2:Y:S02]  /*25310*/  LDL.LU.64 R10, [R1+0x1de8] ;  /* 0x001de800010a7983 */ /* 0x000ea40000300a00 */
[----:B------:R-:W2:Y:S02]  /*25320*/  LDL.LU.64 R8, [R1+0x1de0] ;  /* 0x001de00001087983 */ /* 0x000ea40000300a00 */
[----:B------:R-:W-:Y:S01]  /*25330*/  STL.64 [R1+0x1dd8], R22 ;  /* 0x001dd81601007387 */ /* 0x000fe20000100a00 */
[----:B------:R0:W-:Y:S01]  /*25340*/  STL.64 [R1+0x1dd0], R20 ;  /* 0x001dd01401007387 */ /* 0x0001e20000100a00 */
[----:B------:R-:W2:Y:S02]  /*25350*/  LDL.LU R6, [R1+0x6a0] ;  /* 0x0006a00001067983 */ /* 0x000ea40000300800 */
[----:B------:R-:W2:Y:S01]  /*25360*/  LDL.LU R7, [R1+0x6a4] ;  /* 0x0006a40001077983 */ /* 0x000ea20000300800 */
[----:B0-----:R-:W-:Y:S01]  /*25370*/  MOV R20, R5 ;  /* 0x0000000500147202 */ /* 0x001fe20000000f00 */
[----:B------:R-:W-:Y:S01]  /*25380*/  IMAD.MOV.U32 R21, RZ, RZ, R4 ;  /* 0x000000ffff157224 */ /* 0x000fe200078e0004 */
[----:B------:R0:W-:Y:S04]  /*25390*/  STL [R1+0x1c6c], R18 ;  /* 0x001c6c1201007387 */ /* 0x0001e80000100800 */
[----:B0-----:R-:W4:Y:S01]  /*253a0*/  LDL.LU R18, [R1+0x2d4] ;  /* 0x0002d40001127983 */ /* 0x001f220000300800 */
[----:B------:R0:W-:Y:S03]  /*253b0*/  STL [R1+0x1c68], R19 ;  /* 0x001c681301007387 */ /* 0x0001e60000100800 */
[----:B0-----:R-:W4:Y:S01]  /*253c0*/  LDL.LU R19, [R1+0x2d0] ;  /* 0x0002d00001137983 */ /* 0x001f220000300800 */
[----:B------:R-:W-:Y:S02]  /*253d0*/  STL [R1+0x1c64], R16 ;  /* 0x001c641001007387 */ /* 0x000fe40000100800 */
[----:B------:R-:W-:Y:S02]  /*253e0*/  STL [R1+0x1c60], R17 ;  /* 0x001c601101007387 */ /* 0x000fe40000100800 */
[----:B------:R-:W4:Y:S02]  /*253f0*/  LDL.LU.64 R22, [R1+0x1dd8] ;  /* 0x001dd80001167983 */ /* 0x000f240000300a00 */
[----:B---3--:R-:W-:-:S07]  /*25400*/  FMUL R27, R13, R27 ;  /* 0x0000001b0d1b7220 */ /* 0x008fce0000400000 */
[----:B--2---:R-:W-:Y:S01]  /*25410*/  HMMA.16816.F32.BF16 R24, R8, R20, R24 ;  /* 0x000000140818723c */ /* 0x004fe20000041818 */
[----:B------:R-:W2:Y:S11]  /*25420*/  LDL.LU.64 R20, [R1+0x1dd0] ;  /* 0x001dd00001147983 */ /* 0x000eb60000300a00 */
[----:B------:R-:W-:Y:S11]  /*25430*/  @!UPT UIADD3 URZ, URZ, URZ, URZ ;  /* 0x0000003f3f3ff290 */ /* 0x000ff6000fffe03f */
[----:B------:R-:W-:Y:S01]  /*25440*/  STL.64 [R1+0x470], R24 ;  /* 0x0004701801007387 */ /* 0x000fe20000100a00 */
[----:B------:R-:W-:Y:S02]  /*25450*/  STL.64 [R1+0x478], R26 ;  /* 0x0004781a01007387 */ /* 0x000fe40000100a00 */
[----:B------:R-:W0:Y:S02]  /*25460*/  LDSM.16.M88.4 R24, [R2+0x24400] ;  /* 0x024400000218783b */ /* 0x000e240000000200 */
[----:B0-----:R5:W-:Y:S02]  /*25470*/  STL.64 [R1+0x188], R26 ;  /* 0x0001881a01007387 */ /* 0x001be40000100a00 */
[----:B-----5:R-:W-:Y:S02]  /*25480*/  FMUL R26, R13, R29 ;  /* 0x0000001d0d1a7220 */ /* 0x020fe40000400000 */
[----:B------:R-:W3:Y:S01]  /*25490*/  LDL.LU R13, [R1+0x6bc] ;  /* 0x0006bc00010d7983 */ /* 0x000ee20000300800 */
[----:B------:R-:W-:-:S02]  /*254a0*/  FMUL R4, R15, R6 ;  /* 0x000000060f047220 */ /* 0x000fc40000400000 */
[C---:B------:R-:W-:Y:S01]  /*254b0*/  FMUL R6, R14.reuse, R12 ;  /* 0x0000000c0e067220 */ /* 0x040fe20000400000 */
[----:B------:R-:W-:Y:S01]  /*254c0*/  MOV R12, R24 ;  /* 0x00000018000c7202 */ /* 0x000fe20000000f00 */
[----:B------:R-:W-:Y:S01]  /*254d0*/  STL.64 [R1+0x1dc8], R14 ;  /* 0x001dc80e01007387 */ /* 0x000fe20000100a00 */
[----:B------:R-:W-:Y:S02]  /*254e0*/  FMUL R5, R15, R7 ;  /* 0x000000070f057220 */ /* 0x000fe40000400000 */
[----:B----4-:R-:W-:Y:S01]  /*254f0*/  FMUL R7, R14, R3 ;  /* 0x000000030e077220 */ /* 0x010fe20000400000 */
[----:B---3--:R0:W-:Y:S04]  /*25500*/  STL.64 [R1+0x1dc0], R12 ;  /* 0x001dc00c01007387 */ /* 0x0081e80000100a00 */
[----:B0-----:R-:W2:Y:S01]  /*25510*/  LDL.LU R12, [R1+0x1f0] ;  /* 0x0001f000010c7983 */ /* 0x001ea20000300800 */
[----:B------:R-:W-:-:S02]  /*25520*/  IMAD.MOV.U32 R13, RZ, RZ, R0 ;  /* 0x000000ffff0d7224 */ /* 0x000fc400078e0000 */
[C---:B------:R-:W-:Y:S02]  /*25530*/  FMUL R24, R28.reuse, R19 ;  /* 0x000000131c187220 */ /* 0x040fe40000400000 */
[----:B------:R-:W3:Y:S01]  /*25540*/  LDL.LU R14, [R1+0x2dc] ;  /* 0x0002dc00010e7983 */ /* 0x000ee20000300800 */
[----:B------:R-:W-:Y:S01]  /*25550*/  MOV R3, R25 ;  /* 0x0000001900037202 */ /* 0x000fe20000000f00 */
[----:B------:R-:W-:Y:S01]  /*25560*/  FMUL R25, R28, R18 ;  /* 0x000000121c197220 */ /* 0x000fe20000400000 */
[----:B--2---:R-:W-:Y:S11]  /*25570*/  HMMA.16816.F32.BF16 R4, R20, R12, R4 ;  /* 0x0000000c1404723c */ /* 0x004ff60000041804 */
[----:B------:R-:W-:Y:S11]  /*25580*/  @!UPT UIADD3 URZ, URZ, URZ, URZ ;  /* 0x0000003f3f3ff290 */ /* 0x000ff6000fffe03f */
[----:B------:R-:W-:Y:S02]  /*25590*/  @!UPT UIADD3 URZ, URZ, URZ, URZ ;  /* 0x0000003f3f3ff290 */ /* 0x000fe4000fffe03f */
[----:B------:R-:W-:Y:S02]  /*255a0*/  MOV R16, R5 ;  /* 0x0000000500107202 */ /* 0x000fe40000000f00 */
[----:B------:R-:W-:Y:S01]  /*255b0*/  MOV R19, R4 ;  /* 0x0000000400137202 */ /* 0x000fe20000000f00 */
[----:B------:R-:W-:Y:S01]  /*255c0*/  IMAD.MOV.U32 R17, RZ, RZ, R6 ;  /* 0x000000ffff117224 */ /* 0x000fe200078e0006 */
[----:B------:R-:W2:Y:S01]  /*255d0*/  LDL.LU R5, [R1+0x6b0] ;  /* 0x0006b00001057983 */ /* 0x000ea20000300800 */
[----:B------:R-:W-:Y:S01]  /*255e0*/  MOV R29, R7 ;  /* 0x00000007001d7202 */ /* 0x000fe20000000f00 */
[----:B------:R-:W4:Y:S02]  /*255f0*/  LDL.LU R6, [R1+0x6b4] ;  /* 0x0006b40001067983 */ /* 0x000f240000300800 */
[----:B------:R-:W5:Y:S01]  /*25600*/  LDL.LU R7, [R1+0x6b8] ;  /* 0x0006b80001077983 */ /* 0x000f620000300800 */
[----:B------:R-:W2:Y:S01]  /*25610*/  LDL.LU R18, [R1+0x384] ;  /* 0x0003840001127983 */ /* 0x000ea20000300800 */
[----:B------:R-:W2:Y:S02]  /*25620*/  LDL.LU R0, [R1+0x388] ;  /* 0x0003880001007983 */ /* 0x000ea40000300800 */
[----:B------:R0:W-:Y:S02]  /*25630*/  STL [R1+0x1c84], R19 ;  /* 0x001c841301007387 */ /* 0x0001e40000100800 */
[----:B0-----:R-:W3:Y:S01]  /*25640*/  LDL R19, [R1+0x73c] ;  /* 0x00073c0001137983 */ /* 0x001ee20000100800 */
[----:B------:R0:W-:Y:S03]  /*25650*/  STL [R1+0x1c78], R16 ;  /* 0x001c781001007387 */ /* 0x0001e60000100800 */
[----:B0-----:R-:W2:Y:S01]  /*25660*/  LDL.LU R16, [R1+0x380] ;  /* 0x0003800001107983 */ /* 0x001ea20000300800 */
[----:B------:R-:W-:Y:S02]  /*25670*/  STL [R1+0x1c74], R17 ;  /* 0x001c741101007387 */ /* 0x000fe40000100800 */
[----:B------:R-:W-:Y:S02]  /*25680*/  STL [R1+0x1c70], R29 ;  /* 0x001c701d01007387 */ /* 0x000fe40000100800 */
[----:B---3--:R-:W-:-:S02]  /*25690*/  FMUL R27, R19, R14 ;  /* 0x0000000e131b7220 */ /* 0x008fc40000400000 */
[----:B------:R-:W2:Y:S05]  /*256a0*/  LDL.LU.64 R14, [R1+0x1dc8] ;  /* 0x001dc800010e7983 */ /* 0x000eaa0000300a00 */
[----:B------:R-:W-:Y:S01]  /*256b0*/  HMMA.16816.F32.BF16 R24, R8, R12, R24 ;  /* 0x0000000c0818723c */ /* 0x000fe20000041818 */
[----:B------:R-:W3:Y:S11]  /*256c0*/  LDL.LU.64 R12, [R1+0x1dc0] ;  /* 0x001dc000010c7983 */ /* 0x000ef60000300a00 */
[----:B------:R-:W-:Y:S11]  /*256d0*/  @!UPT UIADD3 URZ, URZ, URZ, URZ ;  /* 0x0000003f3f3ff290 */ /* 0x000ff6000fffe03f */
[----:B------:R-:W-:Y:S01]  /*256e0*/  STL.64 [R1+0x450], R24 ;  /* 0x0004501801007387 */ /* 0x000fe20000100a00 */
[----:B------:R-:W-:Y:S02]  /*256f0*/  STL.64 [R1+0x458], R26 ;  /* 0x0004581a01007387 */ /* 0x000fe40000100a00 */
[----:B------:R-:W0:Y:S04]  /*25700*/  LDSM.16.M88.4 R24, [R2+0x24800] ;  /* 0x024800000218783b */ /* 0x000e280000000200 */
[C---:B--2---:R-:W-:Y:S02]  /*25710*/  FMUL R4, R15.reuse, R5 ;  /* 0x000000050f047220 */ /* 0x044fe40000400000 */
[----:B----4-:R-:W-:Y:S02]  /*25720*/  FMUL R5, R15, R6 ;  /* 0x000000060f057220 */ /* 0x010fe40000400000 */
[C---:B-----5:R-:W-:Y:S01]  /*25730*/  FMUL R6, R14.reuse, R7 ;  /* 0x000000070e067220 */ /* 0x060fe20000400000 */
[----:B------:R-:W-:Y:S01]  /*25740*/  STL.64 [R1+0x1db8], R14 ;  /* 0x001db80e01007387 */ /* 0x000fe20000100a00 */
[----:B---3--:R-:W-:Y:S01]  /*25750*/  FMUL R7, R14, R13 ;  /* 0x0000000d0e077220 */ /* 0x008fe20000400000 */
[----:B------:R-:W-:-:S02]  /*25760*/  MOV R13, R3 ;  /* 0x00000003000d7202 */ /* 0x000fc40000000f00 */
[----:B------:R-:W2:Y:S05]  /*25770*/  LDL.LU R3, [R1+0x38c] ;  /* 0x00038c0001037983 */ /* 0x000eaa0000300800 */
[----:B------:R-:W-:Y:S01]  /*25780*/  HMMA.16816.F32.BF16 R4, R20, R12, R4 ;  /* 0x0000000c1404723c */ /* 0x000fe20000041804 */
[----:B0-----:R0:W-:Y:S01]  /*25790*/  STL.64 [R1+0x170], R24 ;  /* 0x0001701801007387 */ /* 0x0011e20000100a00 */
[----:B------:R1:W-:Y:S02]  /*257a0*/  STL.64 [R1+0x178], R26 ;  /* 0x0001781a01007387 */ /* 0x0003e40000100a00 */
[C---:B0-----:R-:W-:Y:S02]  /*257b0*/  FMUL R24, R28.reuse, R16 ;  /* 0x000000101c187220 */ /* 0x041fe40000400000 */
[----:B------:R-:W-:-:S02]  /*257c0*/  FMUL R25, R28, R18 ;  /* 0x000000121c197220 */ /* 0x000fc40000400000 */
[C---:B-1----:R-:W-:Y:S11]  /*257d0*/  FMUL R26, R19.reuse, R0 ;  /* 0x00000000131a7220 */ /* 0x042ff60000400000 */
[----:B------:R-:W-:Y:S05]  /*257e0*/  @!UPT UIADD3 URZ, URZ, URZ, URZ ;  /* 0x0000003f3f3ff290 */ /* 0x000fea000fffe03f */
[----:B------:R-:W-:Y:S02]  /*257f0*/  IMAD.MOV.U32 R16, RZ, RZ, R4 ;  /* 0x000000ffff107224 */ /* 0x000fe400078e0004 */
[----:B------:R-:W-:Y:S01]  /*25800*/  IMAD.MOV.U32 R18, RZ, RZ, R7 ;  /* 0x000000ffff127224 */ /* 0x000fe200078e0007 */
[----:B------:R-:W-:Y:S02]  /*25810*/  MOV R17, R5 ;  /* 0x0000000500117202 */ /* 0x000fe40000000f00 */
[----:B------:R-:W-:Y:S01]  /*25820*/  MOV R29, R6 ;  /* 0x00000006001d7202 */ /* 0x000fe20000000f00 */
[----:B------:R-:W3:Y:S01]  /*25830*/  LDL.LU R4, [R1+0x6c0] ;  /* 0x0006c00001047983 */ /* 0x000ee20000300800 */
[----:B------:R-:W4:Y:S02]  /*25840*/  LDL.LU R5, [R1+0x6c4] ;  /* 0x0006c40001057983 */ /* 0x000f240000300800 */
[----:B------:R-:W5:Y:S02]  /*25850*/  LDL.LU R6, [R1+0x6c8] ;  /* 0x0006c80001067983 */ /* 0x000f640000300800 */
[----:B------:R-:W3:Y:S01]  /*25860*/  LDL.LU R0, [R1+0x6cc] ;  /* 0x0006cc0001007983 */ /* 0x000ee20000300800 */
[----:B------:R-:W-:Y:S01]  /*25870*/  STL [R1+0x1cf0], R18 ;  /* 0x001cf01201007387 */ /* 0x000fe20000100800 */
[----:B------:R-:W-:Y:S02]  /*25880*/  STL [R1+0x1cbc], R29 ;  /* 0x001cbc1d01007387 */ /* 0x000fe40000100800 */
[----:B------:R-:W-:Y:S02]  /*25890*/  STL [R1+0x1cb8], R17 ;  /* 0x001cb81101007387 */ /* 0x000fe40000100800 */
[----:B------:R0:W-:Y:S02]  /*258a0*/  STL [R1+0x1c88], R16 ;  /* 0x001c881001007387 */ /* 0x0001e40000100800 */
[----:B0-----:R-:W3:Y:S01]  /*258b0*/  LDL R16, [R1+0x740] ;  /* 0x0007400001107983 */ /* 0x001ee20000100800 */
[----:B------:R-:W3:Y:S02]  /*258c0*/  LDL.LU R29, [R1+0x350] ;  /* 0x00035000011d7983 */ /* 0x000ee40000300800 */
[----:B------:R-:W3:Y:S02]  /*258d0*/  LDL.LU R28, [R1+0x354] ;  /* 0x00035400011c7983 */ /* 0x000ee40000300800 */
[----:B------:R-:W3:Y:S02]  /*258e0*/  LDL.LU R17, [R1+0x358] ;  /* 0x0003580001117983 */ /* 0x000ee40000300800 */
[----:B--2---:R-:W-:-:S02]  /*258f0*/  FMUL R27, R19, R3 ;  /* 0x00000003131b7220 */ /* 0x004fc40000400000 */
[----:B------:R-:W2:Y:S01]  /*25900*/  LDL.LU R3, [R1+0x35c] ;  /* 0x00035c0001037983 */ /* 0x000ea20000300800 */
[----:B------:R-:W3:Y:S04]  /*25910*/  LDL.LU.64 R14, [R1+0x1db8] ;  /* 0x001db800010e7983 */ /* 0x000ee80000300a00 */
[----:B------:R-:W-:Y:S01]  /*25920*/  HMMA.16816.F32.BF16 R24, R8, R12, R24 ;  /* 0x0000000c0818723c */ /* 0x000fe20000041818 */
[----:B------:R-:W-:Y:S01]  /*25930*/  STL.64 [R1+0x1db0], R10 ;  /* 0x001db00a01007387 */ /* 0x000fe20000100a00 */
[----:B------:R0:W-:Y:S11]  /*25940*/  STL.64 [R1+0x1da8], R8 ;  /* 0x001da80801007387 */ /* 0x0001f60000100a00 */
[----:B------:R-:W-:Y:S10]  /*25950*/  @!UPT UIADD3 URZ, URZ, URZ, URZ ;  /* 0x0000003f3f3ff290 */ /* 0x000ff4000fffe03f */
[----:B------:R-:W-:Y:S01]  /*25960*/  STL.64 [R1+0x440], R24 ;  /* 0x0004401801007387 */ /* 0x000fe20000100a00 */
[----:B------:R-:W-:Y:S02]  /*25970*/  STL.64 [R1+0x448], R26 ;  /* 0x0004481a01007387 */ /* 0x000fe40000100a00 */
[----:B0-----:R-:W2:Y:S02]  /*25980*/  LDL.LU.64 R8, [R1+0x170] ;  /* 0x0001700001087983 */ /* 0x001ea40000300a00 */
[----:B------:R-:W0:Y:S01]  /*25990*/  LDSM.16.M88.4 R24, [R2+0x24c00] ;  /* 0x024c00000218783b */ /* 0x000e220000000200 */
[----:B------:R-:W2:Y:S03]  /*259a0*/  LDL.LU R18, [R1+0x6d0] ;  /* 0x0006d00001127983 */ /* 0x000ea60000300800 */
[----:B------:R-:W2:Y:S01]  /*259b0*/  LDL.LU R13, [R1+0x6d4] ;  /* 0x0006d400010d7983 */ /* 0x000ea20000300800 */
[----:B0-----:R-:W-:Y:S01]  /*259c0*/  STL.64 [R1+0x150], R24 ;  /* 0x0001501801007387 */ /* 0x001fe20000100a00 */
[----:B------:R-:W-:Y:S02]  /*259d0*/  STL.64 [R1+0x158], R26 ;  /* 0x0001581a01007387 */ /* 0x000fe40000100a00 */
[----:B------:R-:W2:Y:S02]  /*259e0*/  LDL.LU R12, [R1+0x6d8] ;  /* 0x0006d800010c7983 */ /* 0x000ea40000300800 */
[----:B---3--:R-:W-:-:S02]  /*259f0*/  FMUL R4, R15, R4 ;  /* 0x000000040f047220 */ /* 0x008fc40000400000 */
[----:B----4-:R-:W-:Y:S02]  /*25a00*/  FMUL R5, R15, R5 ;  /* 0x000000050f057220 */ /* 0x010fe40000400000 */
[C---:B-----5:R-:W-:Y:S02]  /*25a10*/  FMUL R6, R14.reuse, R6 ;  /* 0x000000060e067220 */ /* 0x060fe40000400000 */
[----:B------:R-:W-:Y:S02]  /*25a20*/  FMUL R7, R14, R0 ;  /* 0x000000000e077220 */ /* 0x000fe40000400000 */
[----:B------:R-:W3:Y:S05]  /*25a30*/  LDL.LU R0, [R1+0x6dc] ;  /* 0x0006dc0001007983 */ /* 0x000eea0000300800 */
[----:B--2---:R-:W-:Y:S11]  /*25a40*/  HMMA.16816.F32.BF16 R4, R20, R8, R4 ;  /* 0x000000081404723c */ /* 0x004ff60000041804 */
        /* <DEDUP_REMOVED lines=12> */
[----:B------:R-:W2:Y:S01]  /*25b10*/  LDL.LU R29, [R1+0x330] ;  /* 0x00033000011d7983 */ /* 0x000ea20000300800 */
[----:B------:R-:W4:Y:S02]  /*25b20*/  LDL.LU R28, [R1+0x334] ;  /* 0x00033400011c7983 */ /* 0x000f240000300800 */
[----:B------:R-:W5:Y:S02]  /*25b30*/  LDL.LU R17, [R1+0x338] ;  /* 0x0003380001117983 */ /* 0x000f640000300800 */
[----:B------:R-:W2:Y:S01]  /*25b40*/  LDL.LU R3, [R1+0x33c] ;  /* 0x00033c0001037983 */ /* 0x000ea20000300800 */
[----:B-1----:R-:W-:Y:S01]  /*25b50*/  HMMA.16816.F32.BF16 R4, R8, R4, R24 ;  /* 0x000000040804723c */ /* 0x002fe20000041818 */
[----:B------:R-:W-:Y:S01]  /*25b60*/  STL.64 [R1+0x1da0], R10 ;  /* 0x001da00a01007387 */ /* 0x000fe20000100a00 */
[----:B------:R0:W-:Y:S03]  /*25b70*/  STL.64 [R1+0x1d98], R8 ;  /* 0x001d980801007387 */ /* 0x0001e60000100a00 */
[----:B------:R-:W1:Y:S11]  /*25b80*/  LDSM.16.M88.4 R24, [R2+0x25000] ;  /* 0x025000000218783b */ /* 0x000e760000000200 */
[----:B------:R-:W-:Y:S07]  /*25b90*/  @!UPT UIADD3 URZ, URZ, URZ, URZ ;  /* 0x0000003f3f3ff290 */ /* 0x000fee000fffe03f */
[----:B------:R2:W-:Y:S01]  /*25ba0*/  STL.64 [R1+0x420], R4 ;  /* 0x0004200401007387 */ /* 0x0005e20000100a00 */
[----:B------:R3:W-:Y:S02]  /*25bb0*/  STL.64 [R1+0x428], R6 ;  /* 0x0004280601007387 */ /* 0x0007e40000100a00 */
[----:B0-----:R-:W4:Y:S02]  /*25bc0*/  LDL.LU.64 R8, [R1+0x150] ;  /* 0x0001500001087983 */ /* 0x001f240000300a00 */
[C---:B--2---:R-:W-:Y:S02]  /*25bd0*/  FMUL R4, R15.reuse, R18 ;  /* 0x000000120f047220 */ /* 0x044fe40000400000 */
[----:B------:R-:W-:Y:S02]  /*25be0*/  FMUL R5, R15, R13 ;  /* 0x0000000d0f057220 */ /* 0x000fe40000400000 */
[C---:B---3--:R-:W-:Y:S02]  /*25bf0*/  FMUL R6, R14.reuse, R12 ;  /* 0x0000000c0e067220 */ /* 0x048fe40000400000 */
[----:B------:R-:W-:Y:S01]  /*25c00*/  FMUL R7, R14, R0 ;  /* 0x000000000e077220 */ /* 0x000fe20000400000 */
[----:B------:R-:W2:Y:S01]  /*25c10*/  LDL.LU R18, [R1+0x6e0] ;  /* 0x0006e00001127983 */ /* 0x000ea20000300800 */
[----:B------:R-:W3:Y:S03]  /*25c20*/  LDL.LU R13, [R1+0x6e4] ;  /* 0x0006e400010d7983 */ /* 0x000ee60000300800 */
[----:B-1----:R-:W-:Y:S01]  /*25c30*/  STL.64 [R1+0x140], R24 ;  /* 0x0001401801007387 */ /* 0x002fe20000100a00 */
[----:B------:R-:W-:Y:S02]  /*25c40*/  STL.64 [R1+0x148], R26 ;  /* 0x0001481a01007387 */ /* 0x000fe40000100a00 */
[----:B------:R-:W2:Y:S02]  /*25c50*/  LDL.LU R12, [R1+0x6e8] ;  /* 0x0006e800010c7983 */ /* 0x000ea40000300800 */
[----:B------:R-:W2:Y:S01]  /*25c60*/  LDL.LU R0, [R1+0x6ec] ;  /* 0x0006ec0001007983 */ /* 0x000ea20000300800 */
[----:B----4-:R-:W-:Y:S11]  /*25c70*/  HMMA.16816.F32.BF16 R4, R20, R8, R4 ;  /* 0x000000081404723c */ /* 0x010ff60000041804 */
[----:B------:R-:W-:Y:S11]  /*25c80*/  @!UPT UIADD3 URZ, URZ, URZ, URZ ;  /* 0x0000003f3f3ff290 */ /* 0x000ff6000fffe03f */
[----:B------:R-:W-:Y:S01]  /*25c90*/  @!UPT UIADD3 URZ, URZ, URZ, URZ ;  /* 0x0000003f3f3ff290 */ /* 0x000fe2000fffe03f */
[----:B------:R0:W-:Y:S01]  /*25ca0*/  STL.64 [R1+0x1b0], R4 ;  /* 0x0001b00401007387 */ /* 0x0001e20000100a00 */
[----:B------:R1:W-:Y:S02]  /*25cb0*/  STL.64 [R1+0x1b8], R6 ;  /* 0x0001b80601007387 */ /* 0x0003e40000100a00 */
[----:B------:R-:W1:Y:S02]  /*25cc0*/  LDL.LU.64 R10, [R1+0x1da0] ;  /* 0x001da000010a7983 */ /* 0x000e640000300a00 */
[----:B0-----:R-:W-:Y:S01]  /*25cd0*/  IMAD.MOV.U32 R4, RZ, RZ, R8 ;  /* 0x000000ffff047224 */ /* 0x001fe200078e0008 */
[----:B------:R-:W-:Y:S02]  /*25ce0*/  MOV R5, R9 ;  /* 0x0000000900057202 */ /* 0x000fe40000000f00 */
[----:B------:R-:W1:Y:S01]  /*25cf0*/  LDL.LU.64 R8, [R1+0x1d98] ;  /* 0x001d980001087983 */ /* 0x000e620000300a00 */
[C---:B------:R-:W-:Y:S02]  /*25d00*/  FMUL R24, R16.reuse, R29 ;  /* 0x0000001d10187220 */ /* 0x040fe40000400000 */
[----:B------:R-:W-:-:S02]  /*25d10*/  FMUL R25, R16, R28 ;  /* 0x0000001c10197220 */ /* 0x000fc40000400000 */
[C---:B-----5:R-:W-:Y:S02]  /*25d20*/  FMUL R26, R19.reuse, R17 ;  /* 0x00000011131a7220 */ /* 0x060fe40000400000 */
[----:B------:R-:W-:Y:S01]  /*25d30*/  FMUL R27, R19, R3 ;  /* 0x00000003131b7220 */ /* 0x000fe20000400000 */
[----:B------:R-:W4:Y:S01]  /*25d40*/  LDL.LU R29, [R1+0x3a0] ;  /* 0x0003a000011d7983 */ /* 0x000f220000300800 */
[----:B------:R-:W5:Y:S02]  /*25d50*/  LDL.LU R28, [R1+0x3a4] ;  /* 0x0003a400011c7983 */ /* 0x000f640000300800 */
[----:B------:R-:W2:Y:S02]  /*25d60*/  LDL.LU R17, [R1+0x3a8] ;  /* 0x0003a80001117983 */ /* 0x000ea40000300800 */
        /* <DEDUP_REMOVED lines=10> */
[----:B---3--:R-:W-:Y:S02]  /*25e10*/  FMUL R5, R15, R13 ;  /* 0x0000000d0f057220 */ /* 0x008fe40000400000 */
[C---:B------:R-:W-:Y:S02]  /*25e20*/  FMUL R6, R14.reuse, R12 ;  /* 0x0000000c0e067220 */ /* 0x040fe40000400000 */
        /* <DEDUP_REMOVED lines=12> */
[----:B------:R-:W1:Y:S01]  /*25ef0*/  LDL.LU.64 R10, [R1+0x1d90] ;  /* 0x001d9000010a7983 */ /* 0x000e620000300a00 */
[----:B0-----:R-:W-:Y:S01]  /*25f00*/  MOV R4, R8 ;  /* 0x0000000800047202 */ /* 0x001fe20000000f00 */
[----:B------:R-:W-:Y:S02]  /*25f10*/  IMAD.MOV.U32 R5, RZ, RZ, R9 ;  /* 0x000000ffff057224 */ /* 0x000fe400078e0009 */
[----:B------:R-:W1:Y:S01]  /*25f20*/  LDL.LU.64 R8, [R1+0x1d88] ;  /* 0x001d880001087983 */ /* 0x000e620000300a00 */
[C---:B------:R-:W-:Y:S02]  /*25f30*/  FMUL R24, R16.reuse, R29 ;  /* 0x0000001d10187220 */ /* 0x040fe40000400000 */
[----:B-----5:R-:W-:-:S02]  /*25f40*/  FMUL R25, R16, R28 ;  /* 0x0000001c10197220 */ /* 0x020fc40000400000 */
[C---:B------:R-:W-:Y:S02]  /*25f50*/  FMUL R26, R19.reuse, R17 ;  /* 0x00000011131a7220 */ /* 0x040fe40000400000 */
[----:B------:R-:W-:Y:S01]  /*25f60*/  FMUL R27, R19, R3 ;  /* 0x00000003131b7220 */ /* 0x000fe20000400000 */
[----:B------:R-:W4:Y:S01]  /*25f70*/  LDL.LU R29, [R1+0x310] ;  /* 0x00031000011d7983 */ /* 0x000f220000300800 */
[----:B------:R-:W5:Y:S02]  /*25f80*/  LDL.LU R28, [R1+0x314] ;  /* 0x00031400011c7983 */ /* 0x000f640000300800 */
[----:B------:R-:W2:Y:S03]  /*25f90*/  LDL.LU R17, [R1+0x318] ;  /* 0x0003180001117983 */ /* 0x000ea60000300800 */
        /* <DEDUP_REMOVED lines=8> */
[----:B------:R-:W5:Y:S02]  /*26020*/  LDL.LU R3, [R1+0x31c] ;  /* 0x00031c0001037983 */ /* 0x000f640000300800 */
[C---:B--2---:R-:W-:Y:S02]  /*26030*/  FMUL R4, R15.reuse, R18 ;  /* 0x000000120f047220 */ /* 0x044fe40000400000 */
[----:B---3--:R-:W-:Y:S02]  /*26040*/  FMUL R5, R15, R13 ;  /* 0x0000000d0f057220 */ /* 0x008fe40000400000 */
[----:B------:R-:W-:-:S02]  /*26050*/  FMUL R6, R14, R12 ;  /* 0x0000000c0e067220 */ /* 0x000fc40000400000 */
        /* <DEDUP_REMOVED lines=16> */
[----:B------:R-:W-:Y:S02]  /*26160*/  STL.64 [R1+0x1d70], R22 ;  /* 0x001d701601007387 */ /* 0x000fe40000100a00 */
[----:B------:R-:W-:-:S02]  /*26170*/  FMUL R24, R16, R29 ;  /* 0x0000001d10187220 */ /* 0x000fc40000400000 */
[----:B-----5:R-:W-:Y:S02]  /*26180*/  FMUL R25, R16, R28 ;  /* 0x0000001c10197220 */ /* 0x020fe40000400000 */
[C---:B------:R-:W-:Y:S01]  /*26190*/  FMUL R26, R19.reuse, R17 ;  /* 0x00000011131a7220 */ /* 0x040fe20000400000 */
[----:B------:R-:W-:Y:S01]  /*261a0*/  STL.64 [R1+0x1d68], R20 ;  /* 0x001d681401007387 */ /* 0x000fe20000100a00 */
[----:B------:R-:W-:Y:S02]  /*261b0*/  FMUL R27, R19, R3 ;  /* 0x00000003131b7220 */ /* 0x000fe40000400000 */
[----:B------:R-:W0:Y:S05]  /*261c0*/  LDSM.16.M88.4 R20, [R2+0x25c00] ;  /* 0x025c00000214783b */ /* 0x000e2a0000000200 */
[----:B-1----:R-:W-:Y:S01]  /*261d0*/  HMMA.16816.F32.BF16 R4, R8, R4, R24 ;  /* 0x000000040804723c */ /* 0x002fe20000041818 */
[----:B------:R-:W4:Y:S01]  /*261e0*/  LDL.LU R27, [R1+0x3c0] ;  /* 0x0003c000011b7983 */ /* 0x000f220000300800 */
[----:B------:R-:W5:Y:S11]  /*261f0*/  LDL.LU R28, [R1+0x3c4] ;  /* 0x0003c400011c7983 */ /* 0x000f760000300800 */
[----:B------:R-:W-:Y:S10]  /*26200*/  @!UPT UIADD3 URZ, URZ, URZ, URZ ;  /* 0x0000003f3f3ff290 */ /* 0x000ff4000fffe03f */
[----:B------:R2:W-:Y:S01]  /*26210*/  STL.64 [R1+0x3e0], R4 ;  /* 0x0003e00401007387 */ /* 0x0005e20000100a00 */
[----:B------:R1:W-:Y:S02]  /*26220*/  STL.64 [R1+0x3e8], R6 ;  /* 0x0003e80601007387 */ /* 0x0003e40000100a00 */
[----:B------:R-:W4:Y:S02]  /*26230*/  LDL.LU R17, [R1+0x3c8] ;  /* 0x0003c80001117983 */ /* 0x000f240000300800 */
[----:B------:R-:W-:Y:S01]  /*26240*/  STL.64 [R1+0x1d60], R10 ;  /* 0x001d600a01007387 */ /* 0x000fe20000100a00 */
[----:B------:R0:W-:Y:S01]  /*26250*/  STL.64 [R1+0x1d58], R8 ;  /* 0x001d580801007387 */ /* 0x0001e20000100a00 */
[C---:B--2---:R-:W-:Y:S02]  /*26260*/  FMUL R4, R15.reuse, R18 ;  /* 0x000000120f047220 */ /* 0x044fe40000400000 */
[C---:B-1----:R-:W-:Y:S01]  /*26270*/  FMUL R6, R14.reuse, R12 ;  /* 0x0000000c0e067220 */ /* 0x042fe20000400000 */
[----:B0-----:R-:W2:Y:S01]  /*26280*/  LDL.LU.64 R8, [R1+0x110] ;  /* 0x0001100001087983 */ /* 0x001ea20000300a00 */
[----:B------:R-:W2:Y:S02]  /*26290*/  LDL.LU R3, [R1+0x3cc] ;  /* 0x0003cc0001037983 */ /* 0x000ea40000300800 */
[----:B------:R-:W2:Y:S02]  /*262a0*/  LDL.LU R29, [R1+0x710] ;  /* 0x00071000011d7983 */ /* 0x000ea40000300800 */
[----:B------:R-:W2:Y:S02]  /*262b0*/  LDL.LU R18, [R1+0x714] ;  /* 0x0007140001127983 */ /* 0x000ea40000300800 */
[----:B------:R-:W-:Y:S01]  /*262c0*/  FMUL R7, R14, R0 ;  /* 0x000000000e077220 */ /* 0x000fe20000400000 */
[----:B------:R-:W2:Y:S01]  /*262d0*/  LDL.LU R12, [R1+0x718] ;  /* 0x00071800010c7983 */ /* 0x000ea20000300800 */
[----:B------:R-:W2:Y:S02]  /*262e0*/  LDL.LU R0, [R1+0x71c] ;  /* 0x00071c0001007983 */ /* 0x000ea40000300800 */
[----:B---3--:R-:W-:-:S02]  /*262f0*/  FMUL R5, R15, R13 ;  /* 0x0000000d0f057220 */ /* 0x008fc40000400000 */
[----:B------:R-:W-:Y:S01]  /*26300*/  STL.64 [R1+0x100], R20 ;  /* 0x0001001401007387 */ /* 0x000fe20000100a00 */
[----:B------:R0:W-:Y:S01]  /*26310*/  STL.64 [R1+0x108], R22 ;  /* 0x0001081601007387 */ /* 0x0001e20000100a00 */
[----:B------:R-:W-:-:S03]  /*26320*/  IMAD.MOV.U32 R13, RZ, RZ, R23 ;  /* 0x000000ffff0d7224 */ /* 0x000fc600078e0017 */
[----:B0-----:R-:W2:Y:S01]  /*26330*/  LDL.LU.64 R22, [R1+0x1d70] ;  /* 0x001d700001167983 */ /* 0x001ea20000300a00 */
[----:B------:R-:W2:Y:S02]  /*26340*/  LDL.LU.64 R20, [R1+0x1d68] ;  /* 0x001d680001147983 */ /* 0x000ea40000300a00 */
        /* <DEDUP_REMOVED lines=9> */
[C---:B----4-:R-:W-:Y:S02]  /*263e0*/  FMUL R24, R16.reuse, R27 ;  /* 0x0000001b10187220 */ /* 0x050fe40000400000 */
[----:B-----5:R-:W-:-:S02]  /*263f0*/  FMUL R25, R16, R28 ;  /* 0x0000001c10197220 */ /* 0x020fc40000400000 */
[C---:B------:R-:W-:Y:S02]  /*26400*/  FMUL R26, R19.reuse, R17 ;  /* 0x00000011131a7220 */ /* 0x040fe40000400000 */
[----:B------:R-:W-:Y:S01]  /*26410*/  FMUL R27, R19, R3 ;  /* 0x00000003131b7220 */ /* 0x000fe20000400000 */
[----:B------:R-:W2:Y:S01]  /*26420*/  LDL.LU R28, [R1+0x2f0] ;  /* 0x0002f000011c7983 */ /* 0x000ea20000300800 */
[----:B------:R-:W3:Y:S02]  /*26430*/  LDL.LU R17, [R1+0x2f4] ;  /* 0x0002f40001117983 */ /* 0x000ee40000300800 */
[----:B------:R-:W4:Y:S03]  /*26440*/  LDL.LU R3, [R1+0x2f8] ;  /* 0x0002f80001037983 */ /* 0x000f260000300800 */
[----:B-1----:R-:W-:Y:S01]  /*26450*/  HMMA.16816.F32.BF16 R4, R8, R4, R24 ;  /* 0x000000040804723c */ /* 0x002fe20000041818 */
[----:B------:R-:W-:Y:S01]  /*26460*/  STL.64 [R1+0x1d40], R10 ;  /* 0x001d400a01007387 */ /* 0x000fe20000100a00 */
[----:B------:R-:W-:Y:S02]  /*26470*/  STL.64 [R1+0x1d38], R8 ;  /* 0x001d380801007387 */ /* 0x000fe40000100a00 */
[----:B------:R-:W0:Y:S11]  /*26480*/  LDSM.16.M88.4 R8, [R2+0x26000] ;  /* 0x026000000208783b */ /* 0x000e360000000200 */
[----:B------:R-:W-:Y:S08]  /*26490*/  @!UPT UIADD3 URZ, URZ, URZ, URZ ;  /* 0x0000003f3f3ff290 */ /* 0x000ff0000fffe03f */
[----:B------:R-:W-:Y:S01]  /*264a0*/  STL.64 [R1+0x3c0], R4 ;  /* 0x0003c00401007387 */ /* 0x000fe20000100a00 */
[----:B------:R1:W-:Y:S02]  /*264b0*/  STL.64 [R1+0x3c8], R6 ;  /* 0x0003c80601007387 */ /* 0x0003e40000100a00 */
[----:B------:R-:W-:Y:S02]  /*264c0*/  STL.64 [R1+0x1d50], R14 ;  /* 0x001d500e01007387 */ /* 0x000fe40000100a00 */
[----:B------:R5:W-:Y:S02]  /*264d0*/  STL [R1+0x1d48], R13 ;  /* 0x001d480d01007387 */ /* 0x000be40000100800 */
[----:B-1----:R-:W-:Y:S02]  /*264e0*/  FMUL R6, R14, R12 ;  /* 0x0000000c0e067220 */ /* 0x002fe40000400000 */
[----:B-----5:R-:W5:Y:S01]  /*264f0*/  LDL.LU.64 R12, [R1+0x100] ;  /* 0x00010000010c7983 */ /* 0x020f620000300a00 */
[----:B------:R-:W-:-:S02]  /*26500*/  FMUL R4, R15, R29 ;  /* 0x0000001d0f047220 */ /* 0x000fc40000400000 */
[----:B------:R-:W-:Y:S02]  /*26510*/  FMUL R5, R15, R18 ;  /* 0x000000120f057220 */ /* 0x000fe40000400000 */
[----:B------:R-:W-:Y:S01]  /*26520*/  FMUL R7, R14, R0 ;  /* 0x000000000e077220 */ /* 0x000fe20000400000 */
[----:B------:R-:W3:Y:S01]  /*26530*/  LDL.LU R27, [R1+0x2fc] ;  /* 0x0002fc00011b7983 */ /* 0x000ee20000300800 */
[----:B------:R-:W3:Y:S02]  /*26540*/  LDL.LU R18, [R1+0x720] ;  /* 0x0007200001127983 */ /* 0x000ee40000300800 */
[----:B0-----:R-:W-:Y:S02]  /*26550*/  STL.64 [R1+0xc0], R8 ;  /* 0x0000c00801007387 */ /* 0x001fe40000100a00 */
[----:B------:R5:W-:Y:S01]  /*26560*/  STL.64 [R1+0xc8], R10 ;  /* 0x0000c80a01007387 */ /* 0x000be20000100a00 */
[----:B------:R-:W3:Y:S01]  /*26570*/  LDL.LU R0, [R1+0x724] ;  /* 0x0007240001007983 */ /* 0x000ee20000300800 */
[----:B----4-:R-:W-:-:S02]  /*26580*/  FMUL R26, R19, R3 ;  /* 0x00000003131a7220 */ /* 0x010fc40000400000 */
[----:B------:R-:W4:Y:S02]  /*26590*/  LDL.LU.64 R14, [R1+0x1d50] ;  /* 0x001d5000010e7983 */ /* 0x000f240000300a00 */
[C---:B--2---:R-:W-:Y:S01]  /*265a0*/  FMUL R24, R16.reuse, R28 ;  /* 0x0000001c10187220 */ /* 0x044fe20000400000 */
[----:B-----5:R-:W-:Y:S01]  /*265b0*/  HMMA.16816.F32.BF16 R8, R20, R12, R4 ;  /* 0x0000000c1408723c */ /* 0x020fe20000041804 */
[----:B------:R-:W-:Y:S02]  /*265c0*/  MOV R3, R13 ;  /* 0x0000000d00037202 */ /* 0x000fe40000000f00 */
[----:B------:R-:W2:Y:S04]  /*265d0*/  LDL.LU R13, [R1+0x1d48] ;  /* 0x001d4800010d7983 */ /* 0x000ea80000300800 */
[----:B------:R-:W-:Y:S11]  /*265e0*/  IMAD.MOV.U32 R4, RZ, RZ, R12 ;  /* 0x000000ffff047224 */ /* 0x000ff600078e000c */
[----:B------:R-:W-:Y:S05]  /*265f0*/  @!UPT UIADD3 URZ, URZ, URZ, URZ ;  /* 0x0000003f3f3ff290 */ /* 0x000fea000fffe03f */
[----:B------:R0:W-:Y:S01]  /*26600*/  STL.64 [R1+0x130], R8 ;  /* 0x0001300801007387 */ /* 0x0001e20000100a00 */
[----:B------:R-:W-:Y:S01]  /*26610*/  MOV R28, R10 ;  /* 0x0000000a001c7202 */ /* 0x000fe20000000f00 */
[----:B------:R-:W-:Y:S02]  /*26620*/  IMAD.MOV.U32 R12, RZ, RZ, R11 ;  /* 0x000000ffff0c7224 */ /* 0x000fe400078e000b */
[----:B------:R-:W5:Y:S04]  /*26630*/  LDL.LU.64 R10, [R1+0x1d40] ;  /* 0x001d4000010a7983 */ /* 0x000f680000300a00 */
[----:B0-----:R-:W5:Y:S01]  /*26640*/  LDL.LU.64 R8, [R1+0x1d38] ;  /* 0x001d380001087983 */ /* 0x001f620000300a00 */
[----:B------:R-:W-:Y:S02]  /*26650*/  STL.64 [R1+0x1d30], R22 ;  /* 0x001d301601007387 */ /* 0x000fe40000100a00 */
[----:B------:R0:W-:Y:S02]  /*26660*/  STL.64 [R1+0x1d28], R20 ;  /* 0x001d281401007387 */ /* 0x0001e40000100a00 */
[----:B---3--:R-:W-:-:S02]  /*26670*/  FMUL R25, R16, R17 ;  /* 0x0000001110197220 */ /* 0x008fc40000400000 */
[----:B------:R-:W-:Y:S01]  /*26680*/  FMUL R27, R19, R27 ;  /* 0x0000001b131b7220 */ /* 0x000fe20000400000 */
[----:B------:R-:W3:Y:S01]  /*26690*/  LDL.LU R6, [R1+0x728] ;  /* 0x0007280001067983 */ /* 0x000ee20000300800 */
[----:B------:R-:W2:Y:S02]  /*266a0*/  LDL.LU R7, [R1+0x72c] ;  /* 0x00072c0001077983 */ /* 0x000ea40000300800 */
[----:B------:R-:W2:Y:S01]  /*266b0*/  LDL.LU R17, [R1+0x2e4] ;  /* 0x0002e40001117983 */ /* 0x000ea20000300800 */
[----:B0-----:R-:W-:Y:S02]  /*266c0*/  MOV R20, R4 ;  /* 0x0000000400147202 */ /* 0x001fe40000000f00 */
[----:B------:R-:W-:Y:S02]  /*266d0*/  MOV R21, R3 ;  /* 0x0000000300157202 */ /* 0x000fe40000000f00 */
[----:B------:R-:W2:Y:S01]  /*266e0*/  LDL.LU R3, [R1+0x2e8] ;  /* 0x0002e80001037983 */ /* 0x000ea20000300800 */
[----:B------:R-:W-:Y:S04]  /*266f0*/  STL [R1+0x1cf4], R28 ;  /* 0x001cf41c01007387 */ /* 0x000fe80000100800 */
[----:B-----5:R-:W-:Y:S01]  /*26700*/  HMMA.16816.F32.BF16 R20, R8, R20, R24 ;  /* 0x000000140814723c */ /* 0x020fe20000041818 */
[----:B------:R-:W5:Y:S01]  /*26710*/  LDL.LU R27, [R1+0x2e0] ;  /* 0x0002e000011b7983 */ /* 0x000f620000300800 */
[----:B------:R-:W-:Y:S11]  /*26720*/  STL.64 [R1+0x1d20], R10 ;  /* 0x001d200a01007387 */ /* 0x000ff60000100a00 */
[----:B------:R-:W-:Y:S10]  /*26730*/  @!UPT UIADD3 URZ, URZ, URZ, URZ ;  /* 0x0000003f3f3ff290 */ /* 0x000ff4000fffe03f */
[----:B------:R-:W-:Y:S01]  /*26740*/  STL.64 [R1+0x3a0], R20 ;  /* 0x0003a01401007387 */ /* 0x000fe20000100a00 */
[----:B------:R-:W-:Y:S02]  /*26750*/  STL.64 [R1+0x3a8], R22 ;  /* 0x0003a81601007387 */ /* 0x000fe40000100a00 */
[----:B------:R-:W0:Y:S04]  /*26760*/  LDSM.16.M88.4 R20, [R2+0x26400] ;  /* 0x026400000214783b */ /* 0x000e280000000200 */
[----:B------:R1:W-:Y:S02]  /*26770*/  STL.64 [R1+0x1d18], R8 ;  /* 0x001d180801007387 */ /* 0x0003e40000100a00 */
[----:B-1----:R-:W5:Y:S04]  /*26780*/  LDL.LU.64 R8, [R1+0xc0] ;  /* 0x0000c00001087983 */ /* 0x002f680000300a00 */
[----:B0-----:R0:W-:Y:S01]  /*26790*/  STL.64 [R1+0x98], R22 ;  /* 0x0000981601007387 */ /* 0x0011e20000100a00 */
[----:B------:R-:W-:Y:S01]  /*267a0*/  IMAD.MOV.U32 R29, RZ, RZ, R20 ;  /* 0x000000ffff1d7224 */ /* 0x000fe200078e0014 */
[----:B------:R-:W-:-:S02]  /*267b0*/  MOV R28, R21 ;  /* 0x00000015001c7202 */ /* 0x000fc40000000f00 */
[----:B0-----:R-:W5:Y:S01]  /*267c0*/  LDL.LU.64 R22, [R1+0x1d30] ;  /* 0x001d300001167983 */ /* 0x001f620000300a00 */
[----:B------:R-:W5:Y:S02]  /*267d0*/  LDL.LU.64 R20, [R1+0x1d28] ;  /* 0x001d280001147983 */ /* 0x000f640000300a00 */
[C---:B----4-:R-:W-:Y:S02]  /*267e0*/  FMUL R4, R15.reuse, R18 ;  /* 0x000000120f047220 */ /* 0x050fe40000400000 */
[----:B------:R-:W-:Y:S02]  /*267f0*/  FMUL R5, R15, R0 ;  /* 0x000000000f057220 */ /* 0x000fe40000400000 */
[C---:B---3--:R-:W-:Y:S02]  /*26800*/  FMUL R6, R14.reuse, R6 ;  /* 0x000000060e067220 */ /* 0x048fe40000400000 */
[----:B--2---:R-:W-:Y:S01]  /*26810*/  FMUL R7, R14, R7 ;  /* 0x000000070e077220 */ /* 0x004fe20000400000 */
[----:B------:R-:W2:Y:S01]  /*26820*/  LDL.LU R0, [R1+0x2ec] ;  /* 0x0002ec0001007983 */ /* 0x000ea20000300800 */
[----:B------:R-:W3:Y:S02]  /*26830*/  LDL.LU R18, [R1+0x5b0] ;  /* 0x0005b00001127983 */ /* 0x000ee40000300800 */
[----:B------:R-:W-:-:S02]  /*26840*/  FMUL R25, R16, R17 ;  /* 0x0000001110197220 */ /* 0x000fc40000400000 */
[----:B------:R-:W-:Y:S01]  /*26850*/  FMUL R26, R19, R3 ;  /* 0x00000003131a7220 */ /* 0x000fe20000400000 */
[----:B-----5:R-:W-:Y:S01]  /*26860*/  MOV R17, R8 ;  /* 0x0000000800117202 */ /* 0x020fe20000000f00 */
[----:B------:R-:W-:Y:S01]  /*26870*/  IMAD.MOV.U32 R3, RZ, RZ, R9 ;  /* 0x000000ffff037224 */ /* 0x000fe200078e0009 */
[----:B------:R-:W-:Y:S11]  /*26880*/  HMMA.16816.F32.BF16 R4, R20, R8, R4 ;  /* 0x000000081404723c */ /* 0x000ff60000041804 */
[----:B------:R-:W-:Y:S11]  /*26890*/  @!UPT UIADD3 URZ, URZ, URZ, URZ ;  /* 0x0000003f3f3ff290 */ /* 0x000ff6000fffe03f */
[----:B------:R-:W-:Y:S01]  /*268a0*/  @!UPT UIADD3 URZ, URZ, URZ, URZ ;  /* 0x0000003f3f3ff290 */ /* 0x000fe2000fffe03f */
[----:B------:R0:W-:Y:S01]  /*268b0*/  STL.64 [R1+0xf0], R4 ;  /* 0x0000f00401007387 */ /* 0x0001e20000100a00 */
[----:B------:R1:W-:Y:S02]  /*268c0*/  STL.64 [R1+0xf8], R6 ;  /* 0x0000f80601007387 */ /* 0x0003e40000100a00 */
[----:B------:R-:W4:Y:S02]  /*268d0*/  LDL.LU.64 R10, [R1+0x1d20] ;  /* 0x001d2000010a7983 */ /* 0x000f240000300a00 */
[----:B------:R-:W4:Y:S01]  /*268e0*/  LDL.LU.64 R8, [R1+0x1d18] ;  /* 0x001d180001087983 */ /* 0x000f220000300a00 */
[----:B0-----:R-:W5:Y:S01]  /*268f0*/  LDL.LU R4, [R1+0x760] ;  /* 0x0007600001047983 */ /* 0x001f620000300800 */
[----:B------:R-:W3:Y:S02]  /*26900*/  LDL.LU R5, [R1+0x764] ;  /* 0x0007640001057983 */ /* 0x000ee40000300800 */
[----:B-1----:R-:W3:Y:S02]  /*26910*/  LDL.LU R6, [R1+0x768] ;  /* 0x0007680001067983 */ /* 0x002ee40000300800 */
[----:B------:R-:W3:Y:S01]  /*26920*/  LDL.LU R7, [R1+0x76c] ;  /* 0x00076c0001077983 */ /* 0x000ee20000300800 */
[----:B------:R-:W-:Y:S01]  /*26930*/  STL.64 [R1+0x1d10], R22 ;  /* 0x001d101601007387 */ /* 0x000fe20000100a00 */
[----:B------:R-:W-:-:S02]  /*26940*/  FMUL R24, R16, R27 ;  /* 0x0000001b10187220 */ /* 0x000fc40000400000 */
[----:B------:R0:W-:Y:S02]  /*26950*/  STL.64 [R1+0x1d08], R20 ;  /* 0x001d081401007387 */ /* 0x0001e40000100a00 */
[----:B--2---:R-:W-:Y:S01]  /*26960*/  FMUL R27, R19, R0 ;  /* 0x00000000131b7220 */ /* 0x004fe20000400000 */
[----:B0-----:R-:W-:Y:S02]  /*26970*/  MOV R20, R17 ;  /* 0x0000001100147202 */ /* 0x001fe40000000f00 */
[----:B------:R-:W-:Y:S01]  /*26980*/  MOV R21, R3 ;  /* 0x0000000300157202 */ /* 0x000fe20000000f00 */
[----:B------:R-:W2:Y:S01]  /*26990*/  LDL.LU R17, [R1+0x5b4] ;  /* 0x0005b40001117983 */ /* 0x000ea20000300800 */
[----:B------:R-:W2:Y:S02]  /*269a0*/  LDL.LU R3, [R1+0x5b8] ;  /* 0x0005b80001037983 */ /* 0x000ea40000300800 */
[----:B------:R-:W2:Y:S03]  /*269b0*/  LDL.LU R0, [R1+0x5bc] ;  /* 0x0005bc0001007983 */ /* 0x000ea60000300800 */
[----:B----4-:R-:W-:Y:S11]  /*269c0*/  HMMA.16816.F32.BF16 R20, R8, R20, R24 ;  /* 0x000000140814723c */ /* 0x010ff60000041818 */
[----:B------:R-:W-:Y:S11]  /*269d0*/  @!UPT UIADD3 URZ, URZ, URZ, URZ ;  /* 0x0000003f3f3ff290 */ /* 0x000ff6000fffe03f */
[----:B------:R-:W-:Y:S01]  /*269e0*/  @!UPT UIADD3 URZ, URZ, URZ, URZ ;  /* 0x0000003f3f3ff290 */ /* 0x000fe2000fffe03f */
[----:B------:R-:W-:Y:S01]  /*269f0*/  STL.64 [R1+0x380], R20 ;  /* 0x0003801401007387 */ /* 0x000fe20000100a00 */
[----:B------:R-:W-:Y:S02]  /*26a00*/  STL.64 [R1+0x388], R22 ;  /* 0x0003881601007387 */ /* 0x000fe40000100a00 */
[----:B------:R-:W0:Y:S04]  /*26a10*/  LDSM.16.M88.4 R20, [R2+0x26800] ;  /* 0x026800000214783b */ /* 0x000e280000000200 */
[----:B------:R-:W-:Y:S02]  /*26a20*/  STL.64 [R1+0x1d00], R14 ;  /* 0x001d000e01007387 */ /* 0x000fe40000100a00 */
[----:B-----5:R-:W-:Y:S01]  /*26a30*/  FMUL R24, R15, R4 ;  /* 0x000000040f187220 */ /* 0x020fe20000400000 */
[----:B------:R1:W-:Y:S01]  /*26a40*/  STL.64 [R1+0x1cf8], R12 ;  /* 0x001cf80c01007387 */ /* 0x0003e20000100a00 */
[----:B---3--:R-:W-:Y:S01]  /*26a50*/  FMUL R4, R16, R18 ;  /* 0x0000001210047220 */ /* 0x008fe20000400000 */
[----:B-1----:R-:W-:-:S02]  /*26a60*/  MOV R13, R28 ;  /* 0x0000001c000d7202 */ /* 0x002fc40000000f00 */
[----:B0-----:R0:W-:Y:S01]  /*26a70*/  STL.64 [R1+0x88], R22 ;  /* 0x0000881601007387 */ /* 0x0011e20000100a00 */
[----:B------:R-:W-:Y:S01]  /*26a80*/  MOV R28, R20 ;  /* 0x00000014001c7202 */ /* 0x000fe20000000f00 */
[----:B------:R-:W-:Y:S02]  /*26a90*/  IMAD.MOV.U32 R18, RZ, RZ, R21 ;  /* 0x000000ffff127224 */ /* 0x000fe400078e0015 */
[----:B0-----:R-:W3:Y:S01]  /*26aa0*/  LDL.LU.64 R22, [R1+0x1d10] ;  /* 0x001d100001167983 */ /* 0x001ee20000300a00 */
[----:B------:R-:W3:Y:S02]  /*26ab0*/  LDL.LU.64 R20, [R1+0x1d08] ;  /* 0x001d080001147983 */ /* 0x000ee40000300a00 */
[----:B------:R-:W-:Y:S02]  /*26ac0*/  FMUL R25, R15, R5 ;  /* 0x000000050f197220 */ /* 0x000fe40000400000 */
[C---:B------:R-:W-:Y:S02]  /*26ad0*/  FMUL R26, R14.reuse, R6 ;  /* 0x000000060e1a7220 */ /* 0x040fe40000400000 */
[----:B------:R-:W-:-:S02]  /*26ae0*/  FMUL R27, R14, R7 ;  /* 0x000000070e1b7220 */ /* 0x000fc40000400000 */
[----:B------:R-:W-:Y:S02]  /*26af0*/  IMAD.MOV.U32 R12, RZ, RZ, R29 ;  /* 0x000000ffff0c7224 */ /* 0x000fe400078e001d */
[----:B--2---:R-:W-:Y:S02]  /*26b00*/  FMUL R5, R16, R17 ;  /* 0x0000001110057220 */ /* 0x004fe40000400000 */
[C---:B------:R-:W-:Y:S02]  /*26b10*/  FMUL R6, R19.reuse, R3 ;  /* 0x0000000313067220 */ /* 0x040fe40000400000 */
[----:B------:R-:W-:Y:S01]  /*26b20*/  FMUL R7, R19, R0 ;  /* 0x0000000013077220 */ /* 0x000fe20000400000 */
[-C--:B---3--:R-:W-:Y:S08]  /*26b30*/  HMMA.16816.F32.BF16 R24, R20, R12.reuse, R24 ;  /* 0x0000000c1418723c */ /* 0x088ff00000041818 */
[----:B------:R-:W-:Y:S11]  /*26b40*/  HMMA.16816.F32.BF16 R12, R8, R12, R4 ;  /* 0x0000000c080c723c */ /* 0x000ff60000041804 */
[----:B------:R-:W-:Y:S04]  /*26b50*/  @!UPT UIADD3 URZ, URZ, URZ, URZ ;  /* 0x0000003f3f3ff290 */ /* 0x000fe8000fffe03f */
[----:B------:R-:W-:Y:S01]  /*26b60*/  STL.64 [R1+0xe0], R24 ;  /* 0x0000e01801007387 */ /* 0x000fe20000100a00 */
[----:B------:R0:W-:Y:S03]  /*26b70*/  STL.64 [R1+0xe8], R26 ;  /* 0x0000e81a01007387 */ /* 0x0001e60000100a00 */
[----:B0-----:R-:W2:Y:S01]  /*26b80*/  LDL.LU R27, [R1+0x77c] ;  /* 0x00077c00011b7983 */ /* 0x001ea20000300800 */
[----:B------:R-:W3:Y:S02]  /*26b90*/  LDL.LU R24, [R1+0x5d0] ;  /* 0x0005d00001187983 */ /* 0x000ee40000300800 */
[----:B------:R-:W4:Y:S02]  /*26ba0*/  LDL.LU R25, [R1+0x5d4] ;  /* 0x0005d40001197983 */ /* 0x000f240000300800 */
[----:B------:R-:W5:Y:S01]  /*26bb0*/  LDL.LU R26, [R1+0x5d8] ;  /* 0x0005d800011a7983 */ /* 0x000f620000300800 */
[----:B------:R-:W2:Y:S01]  /*26bc0*/  LDL.LU R5, [R1+0x770] ;  /* 0x0007700001057983 */ /* 0x000ea20000300800 */
[----:B------:R-:W2:Y:S02]  /*26bd0*/  LDL.LU R6, [R1+0x774] ;  /* 0x0007740001067983 */ /* 0x000ea40000300800 */
[----:B------:R-:W-:Y:S02]  /*26be0*/  STL.64 [R1+0x350], R12 ;  /* 0x0003500c01007387 */ /* 0x000fe40000100a00 */
[----:B------:R-:W-:Y:S02]  /*26bf0*/  STL.64 [R1+0x358], R14 ;  /* 0x0003580e01007387 */ /* 0x000fe40000100a00 */
[----:B------:R-:W0:Y:S04]  /*26c00*/  LDSM.16.M88.4 R12, [R2+0x26c00] ;  /* 0x026c0000020c783b */ /* 0x000e280000000200 */
[----:B------:R-:W2:Y:S04]  /*26c10*/  LDL.LU R7, [R1+0x778] ;  /* 0x0007780001077983 */ /* 0x000ea80000300800 */
[----:B0-----:R0:W-:Y:S01]  /*26c20*/  STL.64 [R1+0x78], R14 ;  /* 0x0000780e01007387 */ /* 0x0011e20000100a00 */
[----:B------:R-:W-:-:S02]  /*26c30*/  MOV R17, R12 ;  /* 0x0000000c00117202 */ /* 0x000fc40000000f00 */
[----:B------:R-:W-:Y:S01]  /*26c40*/  MOV R3, R13 ;  /* 0x0000000d00037202 */ /* 0x000fe20000000f00 */
[----:B0-----:R-:W2:Y:S01]  /*26c50*/  LDL.LU.64 R14, [R1+0x1d00] ;  /* 0x001d0000010e7983 */ /* 0x001ea20000300a00 */
[----:B------:R-:W2:Y:S02]  /*26c60*/  LDL.LU.64 R12, [R1+0x1cf8] ;  /* 0x001cf800010c7983 */ /* 0x000ea40000300a00 */
[----:B------:R-:W2:Y:S02]  /*26c70*/  LDL.LU R0, [R1+0x5dc] ;  /* 0x0005dc0001007983 */ /* 0x000ea40000300800 */
[----:B------:R-:W2:Y:S02]  /*26c80*/  LDL.LU R29, [R1+0x78c] ;  /* 0x00078c00011d7983 */ /* 0x000ea40000300800 */
[C---:B---3--:R-:W-:Y:S02]  /*26c90*/  FMUL R24, R16.reuse, R24 ;  /* 0x0000001810187220 */ /* 0x048fe40000400000 */
[----:B----4-:R-:W-:-:S02]  /*26ca0*/  FMUL R25, R16, R25 ;  /* 0x0000001910197220 */ /* 0x010fc40000400000 */
[----:B-----5:R-:W-:Y:S02]  /*26cb0*/  FMUL R26, R19, R26 ;  /* 0x0000001a131a7220 */ /* 0x020fe40000400000 */
[C---:B--2---:R-:W-:Y:S02]  /*26cc0*/  FMUL R4, R15.reuse, R5 ;  /* 0x000000050f047220 */ /* 0x044fe40000400000 */
[----:B------:R-:W-:Y:S01]  /*26cd0*/  FMUL R5, R15, R6 ;  /* 0x000000060f057220 */ /* 0x000fe20000400000 */
[----:B------:R-:W-:Y:S01]  /*26ce0*/  STL.64 [R1+0x1ce8], R14 ;  /* 0x001ce80e01007387 */ /* 0x000fe20000100a00 */
[C---:B------:R-:W-:Y:S02]  /*26cf0*/  FMUL R6, R14.reuse, R7 ;  /* 0x000000070e067220 */ /* 0x040fe40000400000 */
[----:B------:R0:W-:Y:S02]  /*26d00*/  STL.64 [R1+0x1ce0], R12 ;  /* 0x001ce00c01007387 */ /* 0x0001e40000100a00 */
[----:B------:R-:W-:-:S02]  /*26d10*/  FMUL R7, R14, R27 ;  /* 0x0000001b0e077220 */ /* 0x000fc40000400000 */
[----:B------:R-:W-:Y:S02]  /*26d20*/  FMUL R27, R19, R0 ;  /* 0x00000000131b7220 */ /* 0x000fe40000400000 */
[----:B0-----:R-:W-:Y:S01]  /*26d30*/  IMAD.MOV.U32 R12, RZ, RZ, R28 ;  /* 0x000000ffff0c7224 */ /* 0x001fe200078e001c */
[----:B------:R-:W-:Y:S01]  /*26d40*/  MOV R13, R18 ;  /* 0x00000012000d7202 */ /* 0x000fe20000000f00 */
[----:B------:R-:W2:Y:S01]  /*26d50*/  LDL.LU R28, [R1+0x1cf4] ;  /* 0x001cf400011c7983 */ /* 0x000ea20000300800 */
[----:B------:R-:W3:Y:S05]  /*26d60*/  LDL.LU R18, [R1+0x1cf0] ;  /* 0x001cf00001127983 */ /* 0x000eea0000300800 */
[-C--:B------:R-:W-:Y:S08]  /*26d70*/  HMMA.16816.F32.BF16 R4, R20, R12.reuse, R4 ;  /* 0x0000000c1404723c */ /* 0x080ff00000041804 */
[----:B------:R-:W-:Y:S11]  /*26d80*/  HMMA.16816.F32.BF16 R24, R8, R12, R24 ;  /* 0x0000000c0818723c */ /* 0x000ff60000041818 */
[----:B------:R-:W-:Y:S04]  /*26d90*/  @!UPT UIADD3 URZ, URZ, URZ, URZ ;  /* 0x0000003f3f3ff290 */ /* 0x000fe8000fffe03f */
[----:B------:R0:W-:Y:S01]  /*26da0*/  STL.64 [R1+0xd0], R4 ;  /* 0x0000d00401007387 */ /* 0x0001e20000100a00 */
[----:B------:R1:W-:Y:S03]  /*26db0*/  STL.64 [R1+0xd8], R6 ;  /* 0x0000d80601007387 */ /* 0x0003e60000100a00 */
[----:B0-----:R-:W4:Y:S01]  /*26dc0*/  LDL.LU R5, [R1+0x780] ;  /* 0x0007800001057983 */ /* 0x001f220000300800 */
[----:B-1----:R-:W5:Y:S02]  /*26dd0*/  LDL.LU R6, [R1+0x784] ;  /* 0x0007840001067983 */ /* 0x002f640000300800 */
[----:B------:R-:W2:Y:S02]  /*26de0*/  LDL.LU R7, [R1+0x788] ;  /* 0x0007880001077983 */ /* 0x000ea40000300800 */
[----:B------:R-:W4:Y:S01]  /*26df0*/  LDL.LU.64 R14, [R1+0x1ce8] ;  /* 0x001ce800010e7983 */ /* 0x000f220000300a00 */
[----:B------:R-:W2:Y:S01]  /*26e00*/  LDL.LU.64 R12, [R1+0x1ce0] ;  /* 0x001ce000010c7983 */ /* 0x000ea20000300a00 */
[----:B------:R0:W-:Y:S02]  /*26e10*/  STL.64 [R1+0x330], R24 ;  /* 0x0003301801007387 */ /* 0x0001e40000100a00 */
[----:B------:R1:W-:Y:S01]  /*26e20*/  STL.64 [R1+0x338], R26 ;  /* 0x0003381a01007387 */ /* 0x0003e20000100a00 */
[----:B0-----:R-:W3:Y:S01]  /*26e30*/  LDL.LU R25, [R1+0x5f0] ;  /* 0x0005f00001197983 */ /* 0x001ee20000300800 */
[----:B-1----:R-:W3:Y:S02]  /*26e40*/  LDL.LU R26, [R1+0x5f4] ;  /* 0x0005f400011a7983 */ /* 0x002ee40000300800 */
[----:B------:R-:W3:Y:S02]  /*26e50*/  LDL.LU R27, [R1+0x5f8] ;  /* 0x0005f800011b7983 */ /* 0x000ee40000300800 */
[----:B------:R-:W3:Y:S02]  /*26e60*/  LDL.LU R0, [R1+0x5fc] ;  /* 0x0005fc0001007983 */ /* 0x000ee40000300800 */
[----:B----4-:R-:W-:-:S02]  /*26e70*/  FMUL R4, R15, R5 ;  /* 0x000000050f047220 */ /* 0x010fc40000400000 */
[----:B-----5:R-:W-:Y:S01]  /*26e80*/  FMUL R5, R15, R6 ;  /* 0x000000060f057220 */ /* 0x020fe20000400000 */
[----:B------:R-:W-:Y:S01]  /*26e90*/  STL.64 [R1+0x1cd8], R14 ;  /* 0x001cd80e01007387 */ /* 0x000fe20000100a00 */
[C---:B--2---:R-:W-:Y:S02]  /*26ea0*/  FMUL R6, R14.reuse, R7 ;  /* 0x000000070e067220 */ /* 0x044fe40000400000 */
[----:B------:R0:W-:Y:S02]  /*26eb0*/  STL.64 [R1+0x1cd0], R12 ;  /* 0x001cd00c01007387 */ /* 0x0001e40000100a00 */
[----:B------:R-:W-:Y:S02]  /*26ec0*/  FMUL R7, R14, R29 ;  /* 0x0000001d0e077220 */ /* 0x000fe40000400000 */
[----:B------:R-:W2:Y:S01]  /*26ed0*/  LDL.LU R29, [R1+0x610] ;  /* 0x00061000011d7983 */ /* 0x000ea20000300800 */
[C---:B---3--:R-:W-:Y:S02]  /*26ee0*/  FMUL R24, R16.reuse, R25 ;  /* 0x0000001910187220 */ /* 0x048fe40000400000 */
[----:B------:R-:W-:-:S02]  /*26ef0*/  FMUL R25, R16, R26 ;  /* 0x0000001a10197220 */ /* 0x000fc40000400000 */
[C---:B------:R-:W-:Y:S01]  /*26f00*/  FMUL R26, R19.reuse, R27 ;  /* 0x0000001b131a7220 */ /* 0x040fe20000400000 */
[----:B0-----:R-:W-:Y:S01]  /*26f10*/  MOV R12, R17 ;  /* 0x00000011000c7202 */ /* 0x001fe20000000f00 */
[----:B------:R-:W-:Y:S02]  /*26f20*/  IMAD.MOV.U32 R13, RZ, RZ, R3 ;  /* 0x000000ffff0d7224 */ /* 0x000fe400078e0003 */
[----:B------:R-:W-:Y:S01]  /*26f30*/  FMUL R27, R19, R0 ;  /* 0x00000000131b7220 */ /* 0x000fe20000400000 */
[----:B------:R-:W3:Y:S01]  /*26f40*/  LDL.LU R17, [R1+0x614] ;  /* 0x0006140001117983 */ /* 0x000ee20000300800 */
[----:B------:R-:W4:Y:S03]  /*26f50*/  LDL.LU R3, [R1+0x618] ;  /* 0x0006180001037983 */ /* 0x000f260000300800 */
[-C--:B------:R-:W-:Y:S08]  /*26f60*/  HMMA.16816.F32.BF16 R4, R20, R12.reuse, R4 ;  /* 0x0000000c1404723c */ /* 0x080ff00000041804 */
[----:B------:R-:W-:Y:S01]  /*26f70*/  HMMA.16816.F32.BF16 R24, R8, R12, R24 ;  /* 0x0000000c0818723c */ /* 0x000fe20000041818 */
[----:B------:R-:W0:Y:S11]  /*26f80*/  LDSM.16.M88.4 R12, [R2+0x27000] ;  /* 0x02700000020c783b */ /* 0x000e360000000200 */
[----:B------:R-:W-:Y:S03]  /*26f90*/  @!UPT UIADD3 URZ, URZ, URZ, URZ ;  /* 0x0000003f3f3ff290 */ /* 0x000fe6000fffe03f */
[----:B------:R1:W-:Y:S01]  /*26fa0*/  STL.64 [R1+0xb0], R4 ;  /* 0x0000b00401007387 */ /* 0x0003e20000100a00 */
[----:B------:R5:W-:Y:S03]  /*26fb0*/  STL.64 [R1+0xb8], R6 ;  /* 0x0000b80601007387 */ /* 0x000be60000100a00 */
[----:B-1----:R-:W2:Y:S01]  /*26fc0*/  LDL.LU R4, [R1+0x790] ;  /* 0x0007900001047983 */ /* 0x002ea20000300800 */
[----:B------:R-:W2:Y:S02]  /*26fd0*/  LDL.LU R5, [R1+0x794] ;  /* 0x0007940001057983 */ /* 0x000ea40000300800 */
[----:B-----5:R-:W5:Y:S02]  /*26fe0*/  LDL.LU R6, [R1+0x798] ;  /* 0x0007980001067983 */ /* 0x020f640000300800 */
[----:B------:R-:W2:Y:S01]  /*26ff0*/  LDL.LU R7, [R1+0x79c] ;  /* 0x00079c0001077983 */ /* 0x000ea20000300800 */
[----:B------:R-:W2:Y:S01]  /*27000*/  LDL.LU R0, [R1+0x61c] ;  /* 0x00061c0001007983 */ /* 0x000ea20000300800 */
[----:B------:R1:W-:Y:S02]  /*27010*/  STL.64 [R1+0x310], R24 ;  /* 0x0003101801007387 */ /* 0x0003e40000100a00 */
[----:B------:R-:W-:Y:S02]  /*27020*/  STL.64 [R1+0x318], R26 ;  /* 0x0003181a01007387 */ /* 0x000fe40000100a00 */
[----:B0-----:R0:W-:Y:S01]  /*27030*/  STL.64 [R1+0x38], R14 ;  /* 0x0000380e01007387 */ /* 0x0011e20000100a00 */
[----:B-1----:R-:W-:-:S02]  /*27040*/  MOV R25, R12 ;  /* 0x0000000c00197202 */ /* 0x002fc40000000f00 */
[----:B------:R-:W-:Y:S01]  /*27050*/  MOV R24, R13 ;  /* 0x0000000d00187202 */ /* 0x000fe20000000f00 */
[----:B0-----:R-:W3:Y:S01]  /*27060*/  LDL.LU.64 R14, [R1+0x1cd8] ;  /* 0x001cd800010e7983 */ /* 0x001ee20000300a00 */
[----:B------:R-:W5:Y:S02]  /*27070*/  LDL.LU.64 R12, [R1+0x1cd0] ;  /* 0x001cd000010c7983 */ /* 0x000f640000300a00 */
[C---:B----4-:R-:W-:Y:S02]  /*27080*/  FMUL R26, R19.reuse, R3 ;  /* 0x00000003131a7220 */ /* 0x050fe40000400000 */
[----:B--2---:R-:W-:Y:S01]  /*27090*/  FMUL R27, R19, R0 ;  /* 0x00000000131b7220 */ /* 0x004fe20000400000 */
[----:B---3--:R-:W-:Y:S01]  /*270a0*/  STL.64 [R1+0x1cc8], R14 ;  /* 0x001cc80e01007387 */ /* 0x008fe20000100a00 */
[----:B-----5:R0:W-:Y:S02]  /*270b0*/  STL.64 [R1+0x1cc0], R12 ;  /* 0x001cc00c01007387 */ /* 0x0201e40000100a00 */
[----:B------:R-:W-:-:S02]  /*270c0*/  FMUL R4, R15, R4 ;  /* 0x000000040f047220 */ /* 0x000fc40000400000 */
[----:B------:R-:W-:Y:S02]  /*270d0*/  FMUL R5, R15, R5 ;  /* 0x000000050f057220 */ /* 0x000fe40000400000 */
[C---:B------:R-:W-:Y:S02]  /*270e0*/  FMUL R6, R14.reuse, R6 ;  /* 0x000000060e067220 */ /* 0x040fe40000400000 */
[----:B------:R-:W-:Y:S02]  /*270f0*/  FMUL R7, R14, R7 ;  /* 0x000000070e077220 */ /* 0x000fe40000400000 */
[----:B0-----:R-:W-:Y:S01]  /*27100*/  IMAD.MOV.U32 R12, RZ, RZ, R25 ;  /* 0x000000ffff0c7224 */ /* 0x001fe200078e0019 */
[----:B------:R-:W-:Y:S01]  /*27110*/  MOV R13, R24 ;  /* 0x00000018000d7202 */ /* 0x000fe20000000f00 */
[C---:B------:R-:W-:Y:S02]  /*27120*/  FMUL R24, R16.reuse, R29 ;  /* 0x0000001d10187220 */ /* 0x040fe40000400000 */
[----:B------:R-:W-:-:S04]  /*27130*/  FMUL R25, R16, R17 ;  /* 0x0000001110197220 */ /* 0x000fc80000400000 */
        /* <DEDUP_REMOVED lines=9> */
[----:B------:R-:W2:Y:S01]  /*271d0*/  LDL.LU R24, [R1+0x5c0] ;  /* 0x0005c00001187983 */ /* 0x000ea20000300800 */
[----:B------:R-:W3:Y:S02]  /*271e0*/  LDL.LU R25, [R1+0x5c4] ;  /* 0x0005c40001197983 */ /* 0x000ee40000300800 */
[----:B------:R-:W-:Y:S02]  /*271f0*/  STL.64 [R1+0x2f0], R12 ;  /* 0x0002f00c01007387 */ /* 0x000fe40000100a00 */
[----:B------:R-:W-:Y:S02]  /*27200*/  STL.64 [R1+0x2f8], R14 ;  /* 0x0002f80e01007387 */ /* 0x000fe40000100a00 */
[----:B------:R-:W0:Y:S04]  /*27210*/  LDSM.16.M88.4 R12, [R2+0x27400] ;  /* 0x02740000020c783b */ /* 0x000e280000000200 */
[----:B------:R-:W4:Y:S01]  /*27220*/  LDL.LU R26, [R1+0x5c8] ;  /* 0x0005c800011a7983 */ /* 0x000f220000300800 */
[----:B------:R-:W5:Y:S02]  /*27230*/  LDL.LU R27, [R1+0x5cc] ;  /* 0x0005cc00011b7983 */ /* 0x000f640000300800 */
[----:B------:R-:W5:Y:S01]  /*27240*/  LDL.LU R0, [R1+0x5ec] ;  /* 0x0005ec0001007983 */ /* 0x000f620000300800 */
[----:B0-----:R0:W-:Y:S01]  /*27250*/  STL.64 [R1+0x18], R14 ;  /* 0x0000180e01007387 */ /* 0x0011e20000100a00 */
[----:B------:R-:W-:-:S02]  /*27260*/  MOV R3, R15 ;  /* 0x0000000f00037202 */ /* 0x000fc40000000f00 */
[----:B------:R-:W-:Y:S01]  /*27270*/  MOV R29, R12 ;  /* 0x0000000c001d7202 */ /* 0x000fe20000000f00 */
[----:B------:R-:W-:Y:S01]  /*27280*/  IMAD.MOV.U32 R17, RZ, RZ, R13 ;  /* 0x000000ffff117224 */ /* 0x000fe200078e000d */
[----:B0-----:R-:W5:Y:S01]  /*27290*/  LDL.LU.64 R14, [R1+0x1cc8] ;  /* 0x001cc800010e7983 */ /* 0x001f620000300a00 */
[----:B------:R-:W5:Y:S02]  /*272a0*/  LDL.LU.64 R12, [R1+0x1cc0] ;  /* 0x001cc000010c7983 */ /* 0x000f640000300a00 */
[----:B------:R0:W-:Y:S02]  /*272b0*/  STL [R1+0x1a18], R3 ;  /* 0x001a180301007387 */ /* 0x0001e40000100800 */
[----:B0-----:R-:W5:Y:S01]  /*272c0*/  LDL.LU R3, [R1+0x5e8] ;  /* 0x0005e80001037983 */ /* 0x001f620000300800 */
[C---:B--2---:R-:W-:Y:S02]  /*272d0*/  FMUL R24, R16.reuse, R24 ;  /* 0x0000001810187220 */ /* 0x044fe40000400000 */
[----:B---3--:R-:W-:-:S02]  /*272e0*/  FMUL R25, R16, R25 ;  /* 0x0000001910197220 */ /* 0x008fc40000400000 */
[C---:B----4-:R-:W-:Y:S02]  /*272f0*/  FMUL R26, R19.reuse, R26 ;  /* 0x0000001a131a7220 */ /* 0x050fe40000400000 */
[----:B-----5:R-:W-:Y:S01]  /*27300*/  FMUL R27, R19, R27 ;  /* 0x0000001b131b7220 */ /* 0x020fe20000400000 */
[----:B------:R-:W-:Y:S01]  /*27310*/  STL.64 [R1+0x1cb0], R14 ;  /* 0x001cb00e01007387 */ /* 0x000fe20000100a00 */
[----:B------:R0:W-:Y:S02]  /*27320*/  STL.64 [R1+0x1ca8], R12 ;  /* 0x001ca80c01007387 */ /* 0x0001e40000100a00 */
[C---:B------:R-:W-:Y:S02]  /*27330*/  FMUL R4, R15.reuse, R4 ;  /* 0x000000040f047220 */ /* 0x040fe40000400000 */
[----:B------:R-:W-:Y:S02]  /*27340*/  FMUL R5, R15, R5 ;  /* 0x000000050f057220 */ /* 0x000fe40000400000 */
[----:B------:R-:W-:-:S02]  /*27350*/  FMUL R6, R14, R6 ;  /* 0x000000060e067220 */ /* 0x000fc40000400000 */
[----:B------:R-:W-:Y:S01]  /*27360*/  FMUL R7, R14, R7 ;  /* 0x000000070e077220 */ /* 0x000fe20000400000 */
[----:B0-----:R-:W-:Y:S01]  /*27370*/  MOV R12, R29 ;  /* 0x0000001d000c7202 */ /* 0x001fe20000000f00 */
[----:B------:R-:W-:Y:S01]  /*27380*/  IMAD.MOV.U32 R13, RZ, RZ, R17 ;  /* 0x000000ffff0d7224 */ /* 0x000fe200078e0011 */
        /* <DEDUP_REMOVED lines=8> */
[----:B------:R-:W5:Y:S02]  /*27410*/  LDL.LU R5, [R1+0x7bc] ;  /* 0x0007bc0001057983 */ /* 0x000f640000300800 */
[----:B-1----:R-:W2:Y:S02]  /*27420*/  LDL.LU R6, [R1+0x5e0] ;  /* 0x0005e00001067983 */ /* 0x002ea40000300800 */
[----:B------:R-:W2:Y:S01]  /*27430*/  LDL.LU R7, [R1+0x5e4] ;  /* 0x0005e40001077983 */ /* 0x000ea20000300800 */
[----:B------:R-:W2:Y:S01]  /*27440*/  LDL.LU.64 R14, [R1+0x1cb0] ;  /* 0x001cb000010e7983 */ /* 0x000ea20000300a00 */
[----:B------:R-:W3:Y:S02]  /*27450*/  LDL.LU.64 R12, [R1+0x1ca8] ;  /* 0x001ca800010c7983 */ /* 0x000ee40000300a00 */
[----:B------:R-:W-:Y:S02]  /*27460*/  STL.64 [R1+0x2e0], R24 ;  /* 0x0002e01801007387 */ /* 0x000fe40000100a00 */
[----:B------:R0:W-:Y:S02]  /*27470*/  STL.64 [R1+0x2e8], R26 ;  /* 0x0002e81a01007387 */ /* 0x0001e40000100a00 */
[----:B0-----:R-:W4:Y:S01]  /*27480*/  LDL.LU R26, [R1+0x7b0] ;  /* 0x0007b000011a7983 */ /* 0x001f220000300800 */
[----:B------:R-:W5:Y:S03]  /*27490*/  LDL.LU R27, [R1+0x7b4] ;  /* 0x0007b400011b7983 */ /* 0x000f660000300800 */
[----:B--2---:R-:W-:Y:S01]  /*274a0*/  STL.64 [R1+0x1ca0], R14 ;  /* 0x001ca00e01007387 */ /* 0x004fe20000100a00 */
[----:B---3--:R-:W-:Y:S02]  /*274b0*/  STL.64 [R1+0x1c98], R12 ;  /* 0x001c980c01007387 */ /* 0x008fe40000100a00 */
[----:B----4-:R-:W-:-:S02]  /*274c0*/  FMUL R24, R15, R26 ;  /* 0x0000001a0f187220 */ /* 0x010fc40000400000 */
[----:B-----5:R-:W-:Y:S02]  /*274d0*/  FMUL R25, R15, R27 ;  /* 0x0000001b0f197220 */ /* 0x020fe40000400000 */
[C---:B------:R-:W-:Y:S02]  /*274e0*/  FMUL R26, R14.reuse, R4 ;  /* 0x000000040e1a7220 */ /* 0x040fe40000400000 */
[----:B------:R-:W-:Y:S02]  /*274f0*/  FMUL R27, R14, R5 ;  /* 0x000000050e1b7220 */ /* 0x000fe40000400000 */
[----:B------:R-:W0:Y:S01]  /*27500*/  LDSM.16.M88.4 R12, [R2+0x27800] ;  /* 0x02780000020c783b */ /* 0x000e220000000200 */
[C---:B------:R-:W-:Y:S02]  /*27510*/  FMUL R4, R16.reuse, R6 ;  /* 0x0000000610047220 */ /* 0x040fe40000400000 */
[----:B------:R-:W-:Y:S02]  /*27520*/  FMUL R6, R19, R3 ;  /* 0x0000000313067220 */ /* 0x000fe40000400000 */
[----:B0-----:R-:W-:Y:S01]  /*27530*/  HMMA.16816.F32.BF16 R24, R20, R12, R24 ;  /* 0x0000000c1418723c */ /* 0x001fe20000041818 */
[----:B------:R-:W-:Y:S11]  /*27540*/  STL.64 [R1+0x8], R14 ;  /* 0x0000080e01007387 */ /* 0x000ff60000100a00 */
[----:B------:R-:W-:Y:S11]  /*27550*/  @!UPT UIADD3 URZ, URZ, URZ, URZ ;  /* 0x0000003f3f3ff290 */ /* 0x000ff6000fffe03f */
[----:B------:R0:W-:Y:S01]  /*27560*/  STL [R1+0x20], R24 ;  /* 0x0000201801007387 */ /* 0x0001e20000100800 */
[----:B------:R1:W-:Y:S01]  /*27570*/  STL.64 [R1+0x28], R26 ;  /* 0x0000281a01007387 */ /* 0x0003e20000100a00 */
[----:B------:R-:W-:Y:S02]  /*27580*/  MOV R3, R25 ;  /* 0x0000001900037202 */ /* 0x000fe40000000f00 */
[----:B0-----:R-:W2:Y:S01]  /*27590*/  LDL.LU R24, [R1+0x7c0] ;  /* 0x0007c00001187983 */ /* 0x001ea20000300800 */
[----:B------:R-:W3:Y:S02]  /*275a0*/  LDL.LU R25, [R1+0x7c4] ;  /* 0x0007c40001197983 */ /* 0x000ee40000300800 */
[----:B-1----:R-:W4:Y:S02]  /*275b0*/  LDL.LU R26, [R1+0x7c8] ;  /* 0x0007c800011a7983 */ /* 0x002f240000300800 */
[----:B------:R-:W5:Y:S01]  /*275c0*/  LDL.LU R27, [R1+0x7cc] ;  /* 0x0007cc00011b7983 */ /* 0x000f620000300800 */
[----:B------:R-:W2:Y:S01]  /*275d0*/  LDL.LU.64 R14, [R1+0x1ca0] ;  /* 0x001ca000010e7983 */ /* 0x000ea20000300a00 */
[----:B------:R-:W-:-:S02]  /*275e0*/  FMUL R5, R16, R7 ;  /* 0x0000000710057220 */ /* 0x000fc40000400000 */
[----:B------:R-:W-:Y:S01]  /*275f0*/  FMUL R7, R19, R0 ;  /* 0x0000000013077220 */ /* 0x000fe20000400000 */
[----:B------:R-:W0:Y:S06]  /*27600*/  S2R R2, SR_TID.X ;  /* 0x0000000000027919 */ /* 0x000e2c0000002100 */
[----:B------:R-:W-:Y:S01]  /*27610*/  HMMA.16816.F32.BF16 R4, R8, R12, R4 ;  /* 0x0000000c0804723c */ /* 0x000fe20000041804 */
[----:B------:R-:W5:Y:S01]  /*27620*/  LDL.LU.64 R12, [R1+0x1c98] ;  /* 0x001c9800010c7983 */ /* 0x000f620000300a00 */
[----:B------:R-:W5:Y:S11]  /*27630*/  LDL.LU R0, [R1+0x7ec] ;  /* 0x0007ec0001007983 */ /* 0x000f760000300800 */
[----:B------:R-:W-:Y:S10]  /*27640*/  @!UPT UIADD3 URZ, URZ, URZ, URZ ;  /* 0x0000003f3f3ff290 */ /* 0x000ff4000fffe03f */
[----:B------:R-:W-:Y:S01]  /*27650*/  STL.64 [R1+0x2b0], R4 ;  /* 0x0002b00401007387 */ /* 0x000fe20000100a00 */
[----:B------:R0:W-:Y:S02]  /*27660*/  STL.64 [R1+0x2b8], R6 ;  /* 0x0002b80601007387 */ /* 0x0001e40000100a00 */
[C---:B0-----:R-:W-:Y:S01]  /*27670*/  LOP3.LUT R7, R2.reuse, 0x7, RZ, 0xc0, !PT ;  /* 0x0000000702077812 */ /* 0x041fe200078ec0ff */
[----:B------:R-:W-:-:S04]  /*27680*/  SHF.L.U32 R2, R2, 0x1, RZ ;  /* 0x0000000102027819 */ /* 0x000fc800000006ff */
[----:B------:R-:W-:-:S05]  /*27690*/  IMAD R7, R7, 0x90, RZ ;  /* 0x0000009007077824 */ /* 0x000fca00078e02ff */
[----:B------:R-:W-:-:S06]  /*276a0*/  LOP3.LUT R7, R7, 0x30, R2, 0x78, !PT ;  /* 0x0000003007077812 */ /* 0x000fcc00078e7802 */
[----:B------:R-:W0:Y:S01]  /*276b0*/  LDSM.16.M88.4 R4, [R7+0x27c00] ;  /* 0x027c00000704783b */ /* 0x000e220000000200 */
[C---:B--2---:R-:W-:Y:S02]  /*276c0*/  FMUL R24, R15.reuse, R24 ;  /* 0x000000180f187220 */ /* 0x044fe40000400000 */
[----:B---3--:R-:W-:Y:S02]  /*276d0*/  FMUL R25, R15, R25 ;  /* 0x000000190f197220 */ /* 0x008fe40000400000 */
[C---:B----4-:R-:W-:Y:S02]  /*276e0*/  FMUL R26, R14.reuse, R26 ;  /* 0x0000001a0e1a7220 */ /* 0x050fe40000400000 */
[----:B-----5:R-:W-:Y:S01]  /*276f0*/  FMUL R27, R14, R27 ;  /* 0x0000001b0e1b7220 */ /* 0x020fe20000400000 */
[----:B------:R-:W2:Y:S01]  /*27700*/  LDL.LU R15, [R1+0x1c90] ;  /* 0x001c9000010f7983 */ /* 0x000ea20000300800 */
[----:B------:R-:W3:Y:S02]  /*27710*/  LDL.LU R2, [R1+0x7e4] ;  /* 0x0007e40001027983 */ /* 0x000ee40000300800 */
[----:B------:R-:W4:Y:S03]  /*27720*/  LDL.LU R14, [R1+0x1c8c] ;  /* 0x001c8c00010e7983 */ /* 0x000f260000300800 */
[-C--:B0-----:R-:W-:Y:S01]  /*27730*/  HMMA.16816.F32.BF16 R20, R20, R4.reuse, R24 ;  /* 0x000000041414723c */ /* 0x081fe20000041818 */
[----:B------:R-:W5:Y:S01]  /*27740*/  LDL.LU R24, [R1+0x600] ;  /* 0x0006000001187983 */ /* 0x000f620000300800 */
[----:B------:R-:W3:Y:S02]  /*27750*/  LDL.LU R25, [R1+0x604] ;  /* 0x0006040001197983 */ /* 0x000ee40000300800 */
[----:B------:R-:W3:Y:S02]  /*27760*/  LDL.LU R26, [R1+0x608] ;  /* 0x00060800011a7983 */ /* 0x000ee40000300800 */
[----:B------:R-:W3:Y:S11]  /*27770*/  LDL.LU R27, [R1+0x60c] ;  /* 0x00060c00011b7983 */ /* 0x000ef60000300800 */
[----:B------:R-:W-:Y:S06]  /*27780*/  @!UPT UIADD3 URZ, URZ, URZ, URZ ;  /* 0x0000003f3f3ff290 */ /* 0x000fec000fffe03f */
[----:B------:R2:W-:Y:S01]  /*27790*/  STL.64 [R1+0x1990], R22 ;  /* 0x0019901601007387 */ /* 0x0005e20000100a00 */
[----:B------:R0:W-:Y:S01]  /*277a0*/  STL.64 [R1+0x1988], R20 ;  /* 0x0019881401007387 */ /* 0x0001e20000100a00 */
[----:B--2---:R-:W-:Y:S01]  /*277b0*/  MOV R23, R15 ;  /* 0x0000000f00177202 */ /* 0x004fe20000000f00 */
[----:B----4-:R-:W-:Y:S02]  /*277c0*/  IMAD.MOV.U32 R22, RZ, RZ, R14 ;  /* 0x000000ffff167224 */ /* 0x010fe400078e000e */
[C---:B-----5:R-:W-:Y:S02]  /*277d0*/  FMUL R24, R16.reuse, R24 ;  /* 0x0000001810187220 */ /* 0x060fe40000400000 */
[----:B---3--:R-:W-:Y:S02]  /*277e0*/  FMUL R25, R16, R25 ;  /* 0x0000001910197220 */ /* 0x008fe40000400000 */
[C---:B------:R-:W-:Y:S02]  /*277f0*/  FMUL R26, R19.reuse, R26 ;  /* 0x0000001a131a7220 */ /* 0x040fe40000400000 */
[----:B------:R-:W-:Y:S01]  /*27800*/  FMUL R27, R19, R27 ;  /* 0x0000001b131b7220 */ /* 0x000fe20000400000 */
[----:B------:R-:W2:Y:S01]  /*27810*/  LDL.LU R16, [R1+0x1c88] ;  /* 0x001c880001107983 */ /* 0x000ea20000300800 */
[----:B------:R-:W3:Y:S02]  /*27820*/  LDL.LU R19, [R1+0x1c84] ;  /* 0x001c840001137983 */ /* 0x000ee40000300800 */
[----:B0-----:R-:W4:Y:S02]  /*27830*/  LDL.LU R20, [R1+0x50] ;  /* 0x0000500001147983 */ /* 0x001f240000300800 */
[----:B------:R-:W4:Y:S01]  /*27840*/  LDL.LU R21, [R1+0x54] ;  /* 0x0000540001157983 */ /* 0x000f220000300800 */
[----:B------:R-:W4:Y:S01]  /*27850*/  LDL.LU R14, [R1+0x1c80] ;  /* 0x001c8000010e7983 */ /* 0x000f220000300800 */
[----:B------:R-:W4:Y:S01]  /*27860*/  LDL.LU R15, [R1+0x1c7c] ;  /* 0x001c7c00010f7983 */ /* 0x000f220000300800 */
[----:B------:R-:W-:Y:S01]  /*27870*/  HMMA.16816.F32.BF16 R8, R8, R4, R24 ;  /* 0x000000040808723c */ /* 0x000fe20000041818 */
[----:B------:R-:W5:Y:S01]  /*27880*/  LDL.LU R4, [R1+0x7d4] ;  /* 0x0007d40001047983 */ /* 0x000f620000300800 */
[----:B------:R-:W2:Y:S01]  /*27890*/  LDL.LU R5, [R1+0x7f0] ;  /* 0x0007f00001057983 */ /* 0x000ea20000300800 */
[----:B------:R-:W2:Y:S02]  /*278a0*/  LDL.LU R24, [R1+0x7e8] ;  /* 0x0007e80001187983 */ /* 0x000ea40000300800 */
[----:B------:R-:W2:Y:S02]  /*278b0*/  LDL.LU R25, [R1+0x7dc] ;  /* 0x0007dc0001197983 */ /* 0x000ea40000300800 */
[----:B------:R-:W2:Y:S01]  /*278c0*/  LDL R26, [R1+0x648] ;  /* 0x00064800011a7983 */ /* 0x000ea20000100800 */
[----:B------:R-:W2:Y:S01]  /*278d0*/  LDL.LU R27, [R1+0x7d8] ;  /* 0x0007d800011b7983 */ /* 0x000ea20000300800 */
[----:B------:R0:W-:Y:S03]  /*278e0*/  STL.64 [R1+0x19b8], R6 ;  /* 0x0019b80601007387 */ /* 0x0001e60000100a00 */
[----:B0-----:R-:W2:Y:S01]  /*278f0*/  LDL.LU R6, [R1+0x7e0] ;  /* 0x0007e00001067983 */ /* 0x001ea20000300800 */
[----:B------:R-:W2:Y:S10]  /*27900*/  LDL R7, [R1+0x64c] ;  /* 0x00064c0001077983 */ /* 0x000eb40000100800 */
[----:B------:R-:W-:Y:S01]  /*27910*/  STL [R1+0x1710], R8 ;  /* 0x0017100801007387 */ /* 0x000fe20000100800 */
[----:B------:R-:W-:Y:S02]  /*27920*/  STL [R1+0x170c], R9 ;  /* 0x00170c0901007387 */ /* 0x000fe40000100800 */
[----:B------:R0:W-:Y:S02]  /*27930*/  STL [R1+0x1708], R10 ;  /* 0x0017080a01007387 */ /* 0x0001e40000100800 */
[----:B------:R1:W-:Y:S02]  /*27940*/  STL [R1+0x1704], R11 ;  /* 0x0017040b01007387 */ /* 0x0003e40000100800 */
[----:B--2---:R-:W-:-:S02]  /*27950*/  FADD R0, R0, -R7 ;  /* 0x8000000700007221 */ /* 0x004fc40000000000 */
[----:B------:R-:W-:Y:S02]  /*27960*/  FADD R2, R2, -R7 ;  /* 0x8000000702027221 */ /* 0x000fe40000000000 */
[----:B------:R-:W-:-:S04]  /*27970*/  FMUL R0, R0, 1.4426950216293334961 ;  /* 0x3fb8aa3b00007820 */ /* 0x000fc80000400000 */
[----:B0-----:R0:W-:Y:S02]  /*27980*/  MUFU.EX2 R10, R0 ;  /* 0x00000000000a7308 */ /* 0x0011e40000000800 */
[----:B0-----:R-:W-:Y:S02]  /*27990*/  FMUL R0, R2, 1.4426950216293334961 ;  /* 0x3fb8aa3b02007820 */ /* 0x001fe40000400000 */
[----:B------:R-:W-:-:S04]  /*279a0*/  FADD R2, R6, -R7 ;  /* 0x8000000706027221 */ /* 0x000fc80000000000 */
[----:B-1----:R0:W1:Y:S02]  /*279b0*/  MUFU.EX2 R11, R0 ;  /* 0x00000000000b7308 */ /* 0x0020640000000800 */
[----:B0-----:R-:W-:Y:S02]  /*279c0*/  FMUL R0, R2, 1.4426950216293334961 ;  /* 0x3fb8aa3b02007820 */ /* 0x001fe40000400000 */
[----:B-----5:R-:W-:-:S04]  /*279d0*/  FADD R2, R4, -R7 ;  /* 0x8000000704027221 */ /* 0x020fc80000000000 */
[----:B------:R0:W-:Y:S02]  /*279e0*/  MUFU.EX2 R6, R0 ;  /* 0x0000000000067308 */ /* 0x0001e40000000800 */
[----:B0-----:R-:W-:Y:S02]  /*279f0*/  FMUL R0, R2, 1.4426950216293334961 ;  /* 0x3fb8aa3b02007820 */ /* 0x001fe40000400000 */
[----:B------:R-:W-:-:S04]  /*27a00*/  FADD R2, R5, -R26 ;  /* 0x8000001a05027221 */ /* 0x000fc80000000000 */
[----:B------:R0:W-:Y:S02]  /*27a10*/  MUFU.EX2 R7, R0 ;  /* 0x0000000000077308 */ /* 0x0001e40000000800 */
[----:B0-----:R-:W-:Y:S02]  /*27a20*/  FMUL R0, R2, 1.4426950216293334961 ;  /* 0x3fb8aa3b02007820 */ /* 0x001fe40000400000 */
[----:B------:R-:W-:-:S04]  /*27a30*/  FADD R2, R24, -R26 ;  /* 0x8000001a18027221 */ /* 0x000fc80000000000 */
[----:B------:R0:W-:Y:S02]  /*27a40*/  MUFU.EX2 R8, R0 ;  /* 0x0000000000087308 */ /* 0x0001e40000000800 */
[----:B0-----:R-:W-:Y:S02]  /*27a50*/  FMUL R0, R2, 1.4426950216293334961 ;  /* 0x3fb8aa3b02007820 */ /* 0x001fe40000400000 */
[----:B------:R-:W-:-:S04]  /*27a60*/  FADD R2, R25, -R26 ;  /* 0x8000001a19027221 */ /* 0x000fc80000000000 */
[----:B------:R0:W2:Y:S02]  /*27a70*/  MUFU.EX2 R9, R0 ;  /* 0x0000000000097308 */ /* 0x0000a40000000800 */
[----:B0-----:R-:W-:Y:S02]  /*27a80*/  FMUL R0, R2, 1.4426950216293334961 ;  /* 0x3fb8aa3b02007820 */ /* 0x001fe40000400000 */
[----:B------:R-:W-:-:S04]  /*27a90*/  FADD R2, R27, -R26 ;  /* 0x8000001a1b027221 */ /* 0x000fc80000000000 */
[----:B------:R0:W-:Y:S02]  /*27aa0*/  MUFU.EX2 R4, R0 ;  /* 0x0000000000047308 */ /* 0x0001e40000000800 */
[----:B0-----:R-:W-:-:S06]  /*27ab0*/  FMUL R0, R2, 1.4426950216293334961 ;  /* 0x3fb8aa3b02007820 */ /* 0x001fcc0000400000 */
[----:B------:R-:W0:Y:S01]  /*27ac0*/  MUFU.EX2 R5, R0 ;  /* 0x0000000000057308 */ /* 0x000e220000000800 */
[----:B-1----:R-:W-:Y:S02]  /*27ad0*/  F2FP.BF16.PACK_AB R24, R11, R10 ;  /* 0x0000000a0b18723e */ /* 0x002fe400000010ff */
[----:B--2---:R-:W-:Y:S02]  /*27ae0*/  F2FP.BF16.PACK_AB R25, R9, R8 ;  /* 0x000000080919723e */ /* 0x004fe400000010ff */
[----:B------:R-:W-:Y:S01]  /*27af0*/  F2FP.BF16.PACK_AB R26, R7, R6 ;  /* 0x00000006071a723e */ /* 0x000fe200000010ff */
[----:B------:R-:W-:Y:S01]  /*27b00*/  STL [R1+0x14], R10 ;  /* 0x0000140a01007387 */ /* 0x000fe20000100800 */
[----:B------:R-:W-:Y:S02]  /*27b10*/  STL [R1+0x784], R11 ;  /* 0x0007840b01007387 */ /* 0x000fe40000100800 */
[----:B------:R-:W-:Y:S02]  /*27b20*/  STL [R1+0x788], R6 ;  /* 0x0007880601007387 */ /* 0x000fe40000100800 */
[----:B------:R-:W-:Y:S01]  /*27b30*/  STL [R1+0x824], R7 ;  /* 0x0008240701007387 */ /* 0x000fe20000100800 */
[----:B------:R-:W-:Y:S01]  /*27b40*/  STL [R1+0x10], R8 ;  /* 0x0000100801007387 */ /* 0x000fe20000100800 */
[----:B------:R4:W-:Y:S01]  /*27b50*/  STL [R1+0x77c], R9 ;  /* 0x00077c0901007387 */ /* 0x0009e20000100800 */
[----:B0-----:R-:W-:-:S07]  /*27b60*/  F2FP.BF16.PACK_AB R27, R5, R4 ;  /* 0x00000004051b723e */ /* 0x001fce00000010ff */
[----:B----4-:R-:W-:Y:S01]  /*27b70*/  HMMA.16816.F32.BF16 R8, R24, R14, R20 ;  /* 0x0000000e1808723c */ /* 0x010fe20000041814 */
[----:B------:R-:W-:Y:S01]  /*27b80*/  STL [R1+0x780], R4 ;  /* 0x0007800401007387 */ /* 0x000fe20000100800 */
[----:B------:R-:W-:Y:S02]  /*27b90*/  STL [R1+0x820], R5 ;  /* 0x0008200501007387 */ /* 0x000fe40000100800 */
[----:B------:R-:W2:Y:S11]  /*27ba0*/  LDL R6, [R1+0x188] ;  /* 0x0001880001067983 */ /* 0x000eb60000100800 */
[----:B------:R-:W-:Y:S08]  /*27bb0*/  @!UPT UIADD3 URZ, URZ, URZ, URZ ;  /* 0x0000003f3f3ff290 */ /* 0x000ff0000fffe03f */
[----:B------:R0:W-:Y:S01]  /*27bc0*/  STL.64 [R1+0x50], R8 ;  /* 0x0000500801007387 */ /* 0x0001e20000100a00 */
[----:B------:R1:W-:Y:S02]  /*27bd0*/  STL.64 [R1+0x58], R10 ;  /* 0x0000580a01007387 */ /* 0x0003e40000100a00 */
[----:B------:R-:W2:Y:S01]  /*27be0*/  LDL R7, [R1+0x18c] ;  /* 0x00018c0001077983 */ /* 0x000ea20000100800 */
[----:B0-----:R-:W-:Y:S01]  /*27bf0*/  MOV R8, R16 ;  /* 0x0000001000087202 */ /* 0x001fe20000000f00 */
[----:B------:R-:W-:Y:S01]  /*27c00*/  IMAD.MOV.U32 R9, RZ, RZ, R17 ;  /* 0x000000ffff097224 */ /* 0x000fe200078e0011 */
[----:B-1----:R-:W-:Y:S01]  /*27c10*/  MOV R10, R29 ;  /* 0x0000001d000a7202 */ /* 0x002fe20000000f00 */
[----:B--2---:R0:W-:Y:S01]  /*27c20*/  STL.64 [R1+0x1a80], R6 ;  /* 0x001a800601007387 */ /* 0x0041e20000100a00 */
[----:B------:R-:W2:Y:S02]  /*27c30*/  LDL.LU R16, [R1+0x1c78] ;  /* 0x001c780001107983 */ /* 0x000ea40000300800 */
[----:B------:R-:W0:Y:S02]  /*27c40*/  LDL.LU R17, [R1+0x1c74] ;  /* 0x001c740001117983 */ /* 0x000e240000300800 */
[----:B------:R-:W4:Y:S01]  /*27c50*/  LDL.LU R29, [R1+0x1c70] ;  /* 0x001c7000011d7983 */ /* 0x000f220000300800 */
[----:B------:R-:W-:-:S02]  /*27c60*/  MOV R11, R18 ;  /* 0x00000012000b7202 */ /* 0x000fc40000000f00 */
[----:B------:R-:W5:Y:S03]  /*27c70*/  LDL.LU R18, [R1+0x1c6c] ;  /* 0x001c6c0001127983 */ /* 0x000f660000300800 */
[----:B------:R1:W-:Y:S02]  /*27c80*/  STL.64 [R1+0x1a90], R10 ;  /* 0x001a900a01007387 */ /* 0x0003e40000100a00 */
[----:B------:R-:W-:Y:S02]  /*27c90*/  STL.64 [R1+0x1a88], R8 ;  /* 0x001a880801007387 */ /* 0x000fe40000100a00 */
[----:B---3--:R-:W-:Y:S02]  /*27ca0*/  IMAD.MOV.U32 R4, RZ, RZ, R19 ;  /* 0x000000ffff047224 */ /* 0x008fe400078e0013 */
[----:B------:R-:W3:Y:S01]  /*27cb0*/  LDL.LU R19, [R1+0x1c68] ;  /* 0x001c680001137983 */ /* 0x000ee20000300800 */
[----:B--2---:R-:W-:-:S02]  /*27cc0*/  MOV R5, R16 ;  /* 0x0000001000057202 */ /* 0x004fc40000000f00 */
[----:B0-----:R-:W-:Y:S01]  /*27cd0*/  MOV R6, R17 ;  /* 0x0000001100067202 */ /* 0x001fe20000000f00 */
[----:B----4-:R-:W-:Y:S01]  /*27ce0*/  IMAD.MOV.U32 R7, RZ, RZ, R29 ;  /* 0x000000ffff077224 */ /* 0x010fe200078e001d */
[----:B------:R-:W2:Y:S01]  /*27cf0*/  LDL.LU R16, [R1+0x1c64] ;  /* 0x001c640001107983 */ /* 0x000ea20000300800 */
[----:B------:R-:W4:Y:S02]  /*27d00*/  LDL.LU R17, [R1+0x1c60] ;  /* 0x001c600001117983 */ /* 0x000f240000300800 */
[----:B------:R-:W4:Y:S01]  /*27d10*/  LDL.LU R29, [R1+0x1c5c] ;  /* 0x001c5c00011d7983 */ /* 0x000f220000300800 */
[----:B------:R3:W-:Y:S01]  /*27d20*/  STL.64 [R1+0x1aa0], R6 ;  /* 0x001aa00601007387 */ /* 0x0007e20000100a00 */
[----:B------:R2:W-:Y:S02]  /*27d30*/  STL.64 [R1+0x1a98], R4 ;  /* 0x001a980401007387 */ /* 0x0005e40000100a00 */
[----:B-1----:R-:W4:Y:S02]  /*27d40*/  LDL R10, [R1+0x208] ;  /* 0x00020800010a7983 */ /* 0x002f240000100800 */
[----:B------:R-:W4:Y:S02]  /*27d50*/  LDL R11, [R1+0x20c] ;  /* 0x00020c00010b7983 */ /* 0x000f240000100800 */
[----:B---3--:R-:W-:Y:S01]  /*27d60*/  IMAD.MOV.U32 R6, RZ, RZ, R19 ;  /* 0x000000ffff067224 */ /* 0x008fe200078e0013 */
[----:B-----5:R-:W-:-:S02]  /*27d70*/  MOV R7, R18 ;  /* 0x0000001200077202 */ /* 0x020fc40000000f00 */
[----:B--2---:R-:W-:Y:S02]  /*27d80*/  MOV R4, R16 ;  /* 0x0000001000047202 */ /* 0x004fe40000000f00 */
[----:B----4-:R-:W-:Y:S01]  /*27d90*/  MOV R5, R17 ;  /* 0x0000001100057202 */ /* 0x010fe20000000f00 */
[----:B------:R0:W-:Y:S01]  /*27da0*/  STL.64 [R1+0x1aa8], R10 ;  /* 0x001aa80a01007387 */ /* 0x0001e20000100a00 */
[----:B------:R-:W2:Y:S02]  /*27db0*/  LDL.LU R16, [R1+0x1c58] ;  /* 0x001c580001107983 */ /* 0x000ea40000300800 */
[----:B------:R-:W3:Y:S02]  /*27dc0*/  LDL.LU R17, [R1+0x1c54] ;  /* 0x001c540001117983 */ /* 0x000ee40000300800 */
[----:B------:R-:W4:Y:S01]  /*27dd0*/  LDL.LU R19, [R1+0x1c50] ;  /* 0x001c500001137983 */ /* 0x000f220000300800 */
[----:B------:R-:W5:Y:S01]  /*27de0*/  LDL.LU R18, [R1+0x1c4c] ;  /* 0x001c4c0001127983 */ /* 0x000f620000300800 */
[----:B------:R2:W-:Y:S02]  /*27df0*/  STL.64 [R1+0x1ab8], R6 ;  /* 0x001ab80601007387 */ /* 0x0005e40000100a00 */
[----:B------:R3:W-:Y:S01]  /*27e00*/  STL.64 [R1+0x1ab0], R4 ;  /* 0x001ab00401007387 */ /* 0x0007e20000100a00 */
[----:B0-----:R-:W5:Y:S04]  /*27e10*/  LDL R10, [R1+0x218] ;  /* 0x00021800010a7983 */ /* 0x001f680000100800 */
[----:B------:R-:W5:Y:S01]  /*27e20*/  LDL R11, [R1+0x21c] ;  /* 0x00021c00010b7983 */ /* 0x000f620000100800 */
[----:B--2---:R-:W-:-:S02]  /*27e30*/  MOV R7, R16 ;  /* 0x0000001000077202 */ /* 0x004fc40000000f00 */
[----:B---3--:R-:W-:Y:S01]  /*27e40*/  MOV R4, R17 ;  /* 0x0000001100047202 */ /* 0x008fe20000000f00 */
[----:B----4-:R-:W-:Y:S01]  /*27e50*/  IMAD.MOV.U32 R5, RZ, RZ, R19 ;  /* 0x000000ffff057224 */ /* 0x010fe200078e0013 */
[----:B-----5:R-:W-:Y:S01]  /*27e60*/  MOV R6, R18 ;  /* 0x0000001200067202 */ /* 0x020fe20000000f00 */
[----:B------:R0:W-:Y:S01]  /*27e70*/  STL.64 [R1+0x1ac0], R10 ;  /* 0x001ac00a01007387 */ /* 0x0001e20000100a00 */
[----:B------:R-:W2:Y:S02]  /*27e80*/  LDL.LU R17, [R1+0x1c48] ;  /* 0x001c480001117983 */ /* 0x000ea40000300800 */
[----:B------:R-:W3:Y:S02]  /*27e90*/  LDL.LU R19, [R1+0x1c44] ;  /* 0x001c440001137983 */ /* 0x000ee40000300800 */
[----:B------:R-:W4:Y:S01]  /*27ea0*/  LDL.LU R18, [R1+0x1c40] ;  /* 0x001c400001127983 */ /* 0x000f220000300800 */
[----:B------:R-:W5:Y:S01]  /*27eb0*/  LDL.LU R16, [R1+0x1c3c] ;  /* 0x001c3c0001107983 */ /* 0x000f620000300800 */
[----:B------:R-:W-:Y:S02]  /*27ec0*/  STL.64 [R1+0x1ad0], R6 ;  /* 0x001ad00601007387 */ /* 0x000fe40000100a00 */
[----:B------:R-:W-:Y:S01]  /*27ed0*/  STL.64 [R1+0x1ac8], R4 ;  /* 0x001ac80401007387 */ /* 0x000fe20000100a00 */
[----:B0-----:R-:W2:Y:S04]  /*27ee0*/  LDL R10, [R1+0x228] ;  /* 0x00022800010a7983 */ /* 0x001ea80000100800 */
[----:B------:R-:W2:Y:S04]  /*27ef0*/  LDL R11, [R1+0x22c] ;  /* 0x00022c00010b7983 */ /* 0x000ea80000100800 */
[----:B--2---:R0:W-:Y:S04]  /*27f00*/  STL.64 [R1+0x1ad8], R10 ;  /* 0x001ad80a01007387 */ /* 0x0041e80000100a00 */
[----:B0-----:R-:W2:Y:S04]  /*27f10*/  LDL R10, [R1+0x238] ;  /* 0x00023800010a7983 */ /* 0x001ea80000100800 */
[----:B------:R-:W2:Y:S01]  /*27f20*/  LDL R11, [R1+0x23c] ;  /* 0x00023c00010b7983 */ /* 0x000ea20000100800 */
[----:B-----5:R-:W-:Y:S01]  /*27f30*/  IMAD.MOV.U32 R4, RZ, RZ, R16 ;  /* 0x000000ffff047224 */ /* 0x020fe200078e0010 */
[----:B----4-:R-:W-:-:S02]  /*27f40*/  MOV R5, R18 ;  /* 0x0000001200057202 */ /* 0x010fc40000000f00 */
[----:B---3--:R-:W-:Y:S01]  /*27f50*/  MOV R6, R19 ;  /* 0x0000001300067202 */ /* 0x008fe20000000f00 */
[----:B------:R-:W-:Y:S01]  /*27f60*/  IMAD.MOV.U32 R7, RZ, RZ, R17 ;  /* 0x000000ffff077224 */ /* 0x000fe200078e0011 */
[----:B--2---:R0:W-:Y:S01]  /*27f70*/  STL.64 [R1+0x1af0], R10 ;  /* 0x001af00a01007387 */ /* 0x0041e20000100a00 */
[----:B------:R-:W2:Y:S02]  /*27f80*/  LDL.LU R16, [R1+0x1c38] ;  /* 0x001c380001107983 */ /* 0x000ea40000300800 */
[----:B------:R-:W3:Y:S02]  /*27f90*/  LDL.LU R18, [R1+0x1c34] ;  /* 0x001c340001127983 */ /* 0x000ee40000300800 */
[----:B------:R-:W4:Y:S01]  /*27fa0*/  LDL.LU R19, [R1+0x1c30] ;  /* 0x001c300001137983 */ /* 0x000f220000300800 */
[----:B------:R-:W5:Y:S04]  /*27fb0*/  LDL.LU R17, [R1+0x1c2c] ;  /* 0x001c2c0001117983 */ /* 0x000f680000300800 */
[----:B0-----:R-:W2:Y:S04]  /*27fc0*/  LDL R10, [R1+0x248] ;  /* 0x00024800010a7983 */ /* 0x001ea80000100800 */
[----:B------:R-:W2:Y:S04]  /*27fd0*/  LDL R11, [R1+0x24c] ;  /* 0x00024c00010b7983 */ /* 0x000ea80000100800 */
[----:B--2---:R-:W-:Y:S01]  /*27fe0*/  STL.64 [R1+0x1b08], R10 ;  /* 0x001b080a01007387 */ /* 0x004fe20000100a00 */
[----:B------:R-:W-:Y:S02]  /*27ff0*/  STL.64 [R1+0x1ae8], R6 ;  /* 0x001ae80601007387 */ /* 0x000fe40000100a00 */
[----:B------:R3:W-:Y:S02]  /*28000*/  STL.64 [R1+0x1ae0], R4 ;  /* 0x001ae00401007387 */ /* 0x0007e40000100a00 */
[----:B---3--:R-:W-:-:S02]  /*28010*/  MOV R4, R18 ;  /* 0x0000001200047202 */ /* 0x008fc40000000f00 */
[----:B----4-:R-:W-:Y:S01]  /*28020*/  MOV R5, R19 ;  /* 0x0000001300057202 */ /* 0x010fe20000000f00 */
[----:B------:R-:W2:Y:S01]  /*28030*/  LDL.LU R18, [R1+0x1c28] ;  /* 0x001c280001127983 */ /* 0x000ea20000300800 */
[----:B------:R-:W3:Y:S02]  /*28040*/  LDL.LU R19, [R1+0x1c24] ;  /* 0x001c240001137983 */ /* 0x000ee40000300800 */
[----:B-----5:R-:W-:Y:S01]  /*28050*/  IMAD.MOV.U32 R6, RZ, RZ, R17 ;  /* 0x000000ffff067224 */ /* 0x020fe200078e0011 */
[----:B------:R-:W-:Y:S01]  /*28060*/  MOV R7, R16 ;  /* 0x0000001000077202 */ /* 0x000fe20000000f00 */
[----:B------:R-:W4:Y:S01]  /*28070*/  LDL.LU R17, [R1+0x1c20] ;  /* 0x001c200001117983 */ /* 0x000f220000300800 */
[----:B------:R-:W5:Y:S02]  /*28080*/  LDL.LU R16, [R1+0x1c1c] ;  /* 0x001c1c0001107983 */ /* 0x000f640000300800 */
[----:B------:R-:W2:Y:S02]  /*28090*/  LDL R10, [R1+0x258] ;  /* 0x00025800010a7983 */ /* 0x000ea40000100800 */
[----:B------:R-:W2:Y:S02]  /*280a0*/  LDL R11, [R1+0x25c] ;  /* 0x00025c00010b7983 */ /* 0x000ea40000100800 */
[----:B--2---:R-:W-:Y:S01]  /*280b0*/  STL.64 [R1+0x1b20], R10 ;  /* 0x001b200a01007387 */ /* 0x004fe20000100a00 */
[----:B------:R-:W-:Y:S02]  /*280c0*/  STL.64 [R1+0x1b00], R6 ;  /* 0x001b000601007387 */ /* 0x000fe40000100a00 */
[----:B------:R3:W-:Y:S02]  /*280d0*/  STL.64 [R1+0x1af8], R4 ;  /* 0x001af80401007387 */ /* 0x0007e40000100a00 */
[----:B---3--:R-:W-:Y:S01]  /*280e0*/  MOV R4, R19 ;  /* 0x0000001300047202 */ /* 0x008fe20000000f00 */
[----:B----4-:R-:W-:Y:S01]  /*280f0*/  IMAD.MOV.U32 R5, RZ, RZ, R17 ;  /* 0x000000ffff057224 */ /* 0x010fe200078e0011 */
[----:B------:R-:W2:Y:S01]  /*28100*/  LDL.LU R19, [R1+0x1c18] ;  /* 0x001c180001137983 */ /* 0x000ea20000300800 */
[----:B------:R-:W3:Y:S01]  /*28110*/  LDL.LU R17, [R1+0x1c14] ;  /* 0x001c140001117983 */ /* 0x000ee20000300800 */
[----:B-----5:R-:W-:-:S02]  /*28120*/  MOV R6, R16 ;  /* 0x0000001000067202 */ /* 0x020fc40000000f00 */
[----:B------:R-:W-:Y:S01]  /*28130*/  MOV R7, R18 ;  /* 0x0000001200077202 */ /* 0x000fe20000000f00 */
[----:B------:R-:W4:Y:S01]  /*28140*/  LDL.LU R16, [R1+0x1c10] ;  /* 0x001c100001107983 */ /* 0x000f220000300800 */
[----:B------:R-:W5:Y:S02]  /*28150*/  LDL.LU R18, [R1+0x1c0c] ;  /* 0x001c0c0001127983 */ /* 0x000f640000300800 */
[----:B------:R-:W2:Y:S02]  /*28160*/  LDL R10, [R1+0x268] ;  /* 0x00026800010a7983 */ /* 0x000ea40000100800 */
[----:B------:R-:W2:Y:S02]  /*28170*/  LDL R11, [R1+0x26c] ;  /* 0x00026c00010b7983 */ /* 0x000ea40000100800 */
[----:B--2---:R0:W-:Y:S04]  /*28180*/  STL.64 [R1+0x1b40], R10 ;  /* 0x001b400a01007387 */ /* 0x0041e80000100a00 */
[----:B0-----:R-:W2:Y:S04]  /*28190*/  LDL.LU.64 R10, [R1+0x278] ;  /* 0x00027800010a7983 */ /* 0x001ea80000300a00 */
[----:B--2---:R0:W-:Y:S04]  /*281a0*/  STL.64 [R1+0x1b48], R10 ;  /* 0x001b480a01007387 */ /* 0x0041e80000100a00 */
[----:B0-----:R-:W2:Y:S04]  /*281b0*/  LDL R10, [R1+0x288] ;  /* 0x00028800010a7983 */ /* 0x001ea80000100800 */
[----:B------:R-:W2:Y:S04]  /*281c0*/  LDL R11, [R1+0x28c] ;  /* 0x00028c00010b7983 */ /* 0x000ea80000100800 */
[----:B--2---:R-:W-:Y:S01]  /*281d0*/  STL.64 [R1+0x1b60], R10 ;  /* 0x001b600a01007387 */ /* 0x004fe20000100a00 */
[----:B------:R-:W-:Y:S02]  /*281e0*/  STL.64 [R1+0x1b18], R6 ;  /* 0x001b180601007387 */ /* 0x000fe40000100a00 */
[----:B------:R5:W-:Y:S02]  /*281f0*/  STL.64 [R1+0x1b10], R4 ;  /* 0x001b100401007387 */ /* 0x000be40000100a00 */
[----:B-----5:R-:W-:Y:S01]  /*28200*/  IMAD.MOV.U32 R4, RZ, RZ, R18 ;  /* 0x000000ffff047224 */ /* 0x020fe200078e0012 */
[----:B----4-:R-:W-:Y:S01]  /*28210*/  MOV R5, R16 ;  /* 0x0000001000057202 */ /* 0x010fe20000000f00 */
[----:B------:R-:W2:Y:S01]  /*28220*/  LDL.LU R18, [R1+0x1c08] ;  /* 0x001c080001127983 */ /* 0x000ea20000300800 */
[----:B------:R-:W4:Y:S01]  /*28230*/  LDL.LU R16, [R1+0x1c04] ;  /* 0x001c040001107983 */ /* 0x000f220000300800 */
[----:B---3--:R-:W-:Y:S01]  /*28240*/  MOV R6, R17 ;  /* 0x0000001100067202 */ /* 0x008fe20000000f00 */
[----:B------:R-:W-:Y:S01]  /*28250*/  IMAD.MOV.U32 R7, RZ, RZ, R19 ;  /* 0x000000ffff077224 */ /* 0x000fe200078e0013 */
[----:B------:R-:W3:Y:S01]  /*28260*/  LDL.LU R17, [R1+0x1c00] ;  /* 0x001c000001117983 */ /* 0x000ee20000300800 */
[----:B------:R-:W5:Y:S02]  /*28270*/  LDL.LU R19, [R1+0x1bfc] ;  /* 0x001bfc0001137983 */ /* 0x000f640000300800 */
[----:B------:R-:W2:Y:S02]  /*28280*/  LDL R10, [R1+0x298] ;  /* 0x00029800010a7983 */ /* 0x000ea40000100800 */
[----:B------:R-:W2:Y:S02]  /*28290*/  LDL R11, [R1+0x29c] ;  /* 0x00029c00010b7983 */ /* 0x000ea40000100800 */
[----:B--2---:R-:W-:Y:S01]  /*282a0*/  STL.64 [R1+0x1b78], R10 ;  /* 0x001b780a01007387 */ /* 0x004fe20000100a00 */
[----:B------:R-:W-:Y:S02]  /*282b0*/  STL.64 [R1+0x1b30], R6 ;  /* 0x001b300601007387 */ /* 0x000fe40000100a00 */
[----:B------:R4:W-:Y:S02]  /*282c0*/  STL.64 [R1+0x1b28], R4 ;  /* 0x001b280401007387 */ /* 0x0009e40000100a00 */
[----:B----4-:R-:W-:-:S02]  /*282d0*/  MOV R4, R16 ;  /* 0x0000001000047202 */ /* 0x010fc40000000f00 */
[----:B---3--:R-:W-:Y:S01]  /*282e0*/  MOV R5, R17 ;  /* 0x0000001100057202 */ /* 0x008fe20000000f00 */
[----:B------:R-:W2:Y:S01]  /*282f0*/  LDL.LU R16, [R1+0x1bf8] ;  /* 0x001bf80001107983 */ /* 0x000ea20000300800 */
[----:B------:R-:W2:Y:S02]  /*28300*/  LDL.LU R17, [R1+0x1bf4] ;  /* 0x001bf40001117983 */ /* 0x000ea40000300800 */
[----:B-----5:R-:W-:Y:S01]  /*28310*/  IMAD.MOV.U32 R6, RZ, RZ, R19 ;  /* 0x000000ffff067224 */ /* 0x020fe200078e0013 */
[----:B------:R-:W-:Y:S01]  /*28320*/  MOV R7, R18 ;  /* 0x0000001200077202 */ /* 0x000fe20000000f00 */
[----:B------:R-:W3:Y:S01]  /*28330*/  LDL.LU R19, [R1+0x1bf0] ;  /* 0x001bf00001137983 */ /* 0x000ee20000300800 */
[----:B------:R-:W4:Y:S02]  /*28340*/  LDL.LU R18, [R1+0x1bec] ;  /* 0x001bec0001127983 */ /* 0x000f240000300800 */
[----:B------:R-:W5:Y:S02]  /*28350*/  LDL R10, [R1+0x1c8] ;  /* 0x0001c800010a7983 */ /* 0x000f640000100800 */
[----:B------:R-:W5:Y:S02]  /*28360*/  LDL R11, [R1+0x1cc] ;  /* 0x0001cc00010b7983 */ /* 0x000f640000100800 */
[----:B-----5:R0:W-:Y:S04]  /*28370*/  STL.64 [R1+0x1b90], R10 ;  /* 0x001b900a01007387 */ /* 0x0201e80000100a00 */
[----:B0-----:R-:W5:Y:S04]  /*28380*/  LDL.LU.64 R10, [R1+0x1d8] ;  /* 0x0001d800010a7983 */ /* 0x001f680000300a00 */
[----:B-----5:R0:W-:Y:S04]  /*28390*/  STL.64 [R1+0x1b98], R10 ;  /* 0x001b980a01007387 */ /* 0x0201e80000100a00 */
[----:B0-----:R-:W5:Y:S04]  /*283a0*/  LDL R10, [R1+0x1e8] ;  /* 0x0001e800010a7983 */ /* 0x001f680000100800 */
[----:B------:R-:W5:Y:S04]  /*283b0*/  LDL R11, [R1+0x1ec] ;  /* 0x0001ec00010b7983 */ /* 0x000f680000100800 */
[----:B-----5:R0:W-:Y:S04]  /*283c0*/  STL.64 [R1+0x1bb0], R10 ;  /* 0x001bb00a01007387 */ /* 0x0201e80000100a00 */
[----:B0-----:R-:W5:Y:S04]  /*283d0*/  LDL.LU.64 R10, [R1+0x2c8] ;  /* 0x0002c800010a7983 */ /* 0x001f680000300a00 */
[----:B-----5:R0:W-:Y:S01]  /*283e0*/  STL.64 [R1+0x1bc8], R10 ;  /* 0x001bc80a01007387 */ /* 0x0201e20000100a00 */
[----:B------:R-:W5:Y:S02]  /*283f0*/  LDL.LU R8, [R1+0x40] ;  /* 0x0000400001087983 */ /* 0x000f640000300800 */
[----:B------:R-:W5:Y:S01]  /*28400*/  LDL.LU R9, [R1+0x44] ;  /* 0x0000440001097983 */ /* 0x000f620000300800 */
[----:B0-----:R-:W5:Y:S01]  /*28410*/  LDL.LU R10, [R1+0x48] ;  /* 0x00004800010a7983 */ /* 0x001f620000300800 */
[----:B------:R-:W5:Y:S02]  /*28420*/  LDL.LU R11, [R1+0x4c] ;  /* 0x00004c00010b7983 */ /* 0x000f640000300800 */
[----:B------:R-:W-:Y:S02]  /*28430*/  STL.64 [R1+0x1b58], R6 ;  /* 0x001b580601007387 */ /* 0x000fe40000100a00 */
[----:B------:R3:W-:Y:S02]  /*28440*/  STL.64 [R1+0x1b50], R4 ;  /* 0x001b500401007387 */ /* 0x0007e40000100a00 */
[----:B---3--:R-:W-:-:S02]  /*28450*/  MOV R4, R19 ;  /* 0x0000001300047202 */ /* 0x008fc40000000f00 */
[----:B------:R-:W3:Y:S01]  /*28460*/  LDL.LU R19, [R1+0x1be8] ;  /* 0x001be80001137983 */ /* 0x000ee20000300800 */
[----:B------:R-:W2:Y:S02]  /*28470*/  LDL.LU R5, [R1+0x494] ;  /* 0x0004940001057983 */ /* 0x000ea40000300800 */
[----:B------:R-:W2:Y:S02]  /*28480*/  LDL.LU R6, [R1+0x498] ;  /* 0x0004980001067983 */ /* 0x000ea40000300800 */
[----:B------:R-:W2:Y:S02]  /*28490*/  LDL.LU R7, [R1+0x49c] ;  /* 0x00049c0001077983 */ /* 0x000ea40000300800 */
[----:B--2---:R-:W-:Y:S01]  /*284a0*/  STL.64 [R1+0x1b70], R6 ;  /* 0x001b700601007387 */ /* 0x004fe20000100a00 */
[----:B------:R4:W-:Y:S02]  /*284b0*/  STL.64 [R1+0x1b68], R4 ;  /* 0x001b680401007387 */ /* 0x0009e40000100a00 */
[----:B----4-:R-:W-:Y:S01]  /*284c0*/  IMAD.MOV.U32 R4, RZ, RZ, R18 ;  /* 0x000000ffff047224 */ /* 0x010fe200078e0012 */
[----:B---3--:R-:W-:Y:S01]  /*284d0*/  MOV R5, R19 ;  /* 0x0000001300057202 */ /* 0x008fe20000000f00 */
[----:B------:R-:W2:Y:S01]  /*284e0*/  LDL.LU R18, [R1+0x1be4] ;  /* 0x001be40001127983 */ /* 0x000ea20000300800 */
[----:B------:R-:W3:Y:S02]  /*284f0*/  LDL.LU R19, [R1+0x1be0] ;  /* 0x001be00001137983 */ /* 0x000ee40000300800 */
[----:B------:R-:W4:Y:S02]  /*28500*/  LDL.LU R6, [R1+0x4c8] ;  /* 0x0004c80001067983 */ /* 0x000f240000300800 */
[----:B------:R-:W4:Y:S02]  /*28510*/  LDL.LU R7, [R1+0x4cc] ;  /* 0x0004cc0001077983 */ /* 0x000f240000300800 */
[----:B----4-:R3:W-:Y:S01]  /*28520*/  STL.64 [R1+0x1b88], R6 ;  /* 0x001b880601007387 */ /* 0x0107e20000100a00 */
[----:B------:R0:W-:Y:S02]  /*28530*/  STL.64 [R1+0x1b80], R4 ;  /* 0x001b800401007387 */ /* 0x0001e40000100a00 */
[----:B---3--:R-:W-:Y:S01]  /*28540*/  IMAD.MOV.U32 R6, RZ, RZ, R19 ;  /* 0x000000ffff067224 */ /* 0x008fe200078e0013 */
[----:B0-----:R-:W3:Y:S01]  /*28550*/  LDL.LU R4, [R1+0x4f0] ;  /* 0x0004f00001047983 */ /* 0x001ee20000300800 */
[----:B--2---:R-:W-:-:S02]  /*28560*/  MOV R5, R18 ;  /* 0x0000001200057202 */ /* 0x004fc40000000f00 */
[----:B------:R-:W2:Y:S02]  /*28570*/  LDL.LU R18, [R1+0x1bdc] ;  /* 0x001bdc0001127983 */ /* 0x000ea40000300800 */
[----:B------:R-:W4:Y:S01]  /*28580*/  LDL.LU R19, [R1+0x1bd8] ;  /* 0x001bd80001137983 */ /* 0x000f220000300800 */
[----:B------:R-:W2:Y:S04]  /*28590*/  LDL.LU R7, [R1+0x4fc] ;  /* 0x0004fc0001077983 */ /* 0x000ea80000300800 */
[----:B--2---:R0:W-:Y:S01]  /*285a0*/  STL.64 [R1+0x1ba8], R6 ;  /* 0x001ba80601007387 */ /* 0x0041e20000100a00 */
[----:B---3--:R1:W-:Y:S01]  /*285b0*/  STL.64 [R1+0x1ba0], R4 ;  /* 0x001ba00401007387 */ /* 0x0083e20000100a00 */
[----:B0-----:R-:W-:Y:S02]  /*285c0*/  MOV R6, R18 ;  /* 0x0000001200067202 */ /* 0x001fe40000000f00 */
[----:B-1----:R-:W2:Y:S01]  /*285d0*/  LDL.LU R4, [R1+0x370] ;  /* 0x0003700001047983 */ /* 0x002ea20000300800 */
[----:B------:R-:W2:Y:S02]  /*285e0*/  LDL.LU R5, [R1+0x374] ;  /* 0x0003740001057983 */ /* 0x000ea40000300800 */
[----:B------:R-:W5:Y:S01]  /*285f0*/  LDL.LU R18, [R1+0x1bd4] ;  /* 0x001bd40001127983 */ /* 0x000f620000300800 */
[----:B----4-:R-:W-:-:S02]  /*28600*/  MOV R7, R19 ;  /* 0x0000001300077202 */ /* 0x010fc40000000f00 */
[----:B------:R-:W5:Y:S03]  /*28610*/  LDL.LU R19, [R1+0x1bd0] ;  /* 0x001bd00001137983 */ /* 0x000f660000300800 */
[----:B------:R-:W-:Y:S01]  /*28620*/  STL.64 [R1+0x1bc0], R6 ;  /* 0x001bc00601007387 */ /* 0x000fe20000100a00 */
[C---:B-----5:R-:W-:Y:S01]  /*28630*/  HMMA.16816.F32.BF16 R8, R24.reuse, R18, R8 ;  /* 0x000000121808723c */ /* 0x060fe20000041808 */
[----:B--2---:R0:W-:Y:S04]  /*28640*/  STL.64 [R1+0x1bb8], R4 ;  /* 0x001bb80401007387 */ /* 0x0041e80000100a00 */
[----:B0-----:R-:W2:Y:S01]  /*28650*/  LDL.LU R4, [R1+0x2a0] ;  /* 0x0002a00001047983 */ /* 0x001ea20000300800 */
[----:B------:R-:W2:Y:S02]  /*28660*/  LDL.LU R5, [R1+0x2a4] ;  /* 0x0002a40001057983 */ /* 0x000ea40000300800 */
[----:B------:R-:W2:Y:S02]  /*28670*/  LDL.LU R6, [R1+0x2a8] ;  /* 0x0002a80001067983 */ /* 0x000ea40000300800 */
[----:B------:R-:W2:Y:S01]  /*28680*/  LDL.LU R7, [R1+0x2ac] ;  /* 0x0002ac0001077983 */ /* 0x000ea20000300800 */
[----:B------:R-:W3:Y:S01]  /*28690*/  LDL.LU R23, [R1+0x800] ;  /* 0x0008000001177983 */ /* 0x000ee20000300800 */
[----:B------:R-:W-:Y:S02]  /*286a0*/  STL [R1+0x1974], R14 ;  /* 0x0019740e01007387 */ /* 0x000fe40000100800 */
[----:B------:R-:W-:Y:S09]  /*286b0*/  STL [R1+0x1970], R15 ;  /* 0x0019700f01007387 */ /* 0x000ff20000100800 */
[----:B------:R-:W-:Y:S01]  /*286c0*/  STL.64 [R1+0x40], R8 ;  /* 0x0000400801007387 */ /* 0x000fe20000100a00 */
[----:B------:R0:W-:Y:S03]  /*286d0*/  STL.64 [R1+0x48], R10 ;  /* 0x0000480a01007387 */ /* 0x0001e60000100a00 */
[----:B0-----:R-:W2:Y:S01]  /*286e0*/  LDL.LU.64 R10, [R1+0x1bc8] ;  /* 0x001bc800010a7983 */ /* 0x001ea20000300a00 */
[----:B------:R-:W-:Y:S02]  /*286f0*/  STL.64 [R1+0x1968], R18 ;  /* 0x0019681201007387 */ /* 0x000fe40000100a00 */
[----:B------:R0:W-:Y:S02]  /*28700*/  STL.64 [R1+0x1960], R16 ;  /* 0x0019601001007387 */ /* 0x0001e40000100a00 */
[----:B0-----:R-:W4:Y:S01]  /*28710*/  LDL.LU R16, [R1+0x510] ;  /* 0x0005100001107983 */ /* 0x001f220000300800 */
[----:B------:R-:W4:Y:S02]  /*28720*/  LDL.LU R17, [R1+0x514] ;  /* 0x0005140001117983 */ /* 0x000f240000300800 */
[----:B------:R-:W4:Y:S02]  /*28730*/  LDL.LU R18, [R1+0x518] ;  /* 0x0005180001127983 */ /* 0x000f240000300800 */
[----:B------:R-:W4:Y:S01]  /*28740*/  LDL.LU R19, [R1+0x51c] ;  /* 0x00051c0001137983 */ /* 0x000f220000300800 */
[C---:B--2---:R-:W-:Y:S01]  /*28750*/  HMMA.16816.F32.BF16 R4, R24.reuse, R10, R4 ;  /* 0x0000000a1804723c */ /* 0x044fe20000041804 */
[----:B------:R-:W-:Y:S01]  /*28760*/  IMAD.MOV.U32 R14, RZ, RZ, R10 ;  /* 0x000000ffff0e7224 */ /* 0x000fe200078e000a */
[----:B------:R-:W-:Y:S11]  /*28770*/  MOV R15, R11 ;  /* 0x0000000b000f7202 */ /* 0x000ff60000000f00 */
[----:B------:R-:W-:Y:S10]  /*28780*/  @!UPT UIADD3 URZ, URZ, URZ, URZ ;  /* 0x0000003f3f3ff290 */ /* 0x000ff4000fffe03f */
[----:B------:R-:W-:Y:S01]  /*28790*/  STL.64 [R1+0x2a0], R4 ;  /* 0x0002a00401007387 */ /* 0x000fe20000100a00 */
[----:B------:R0:W-:Y:S03]  /*287a0*/  STL.64 [R1+0x2a8], R6 ;  /* 0x0002a80601007387 */ /* 0x0001e60000100a00 */
[----:B0-----:R-:W2:Y:S01]  /*287b0*/  LDL.LU.64 R6, [R1+0x1bc0] ;  /* 0x001bc00001067983 */ /* 0x001ea20000300a00 */
[----:B------:R-:W2:Y:S02]  /*287c0*/  LDL.LU.64 R4, [R1+0x1bb8] ;  /* 0x001bb80001047983 */ /* 0x000ea40000300a00 */
[----:B------:R-:W2:Y:S02]  /*287d0*/  LDL.LU.64 R10, [R1+0x1bb0] ;  /* 0x001bb000010a7983 */ /* 0x000ea40000300a00 */
[----:B------:R-:W-:Y:S01]  /*287e0*/  STL [R1+0x197c], R15 ;  /* 0x00197c0f01007387 */ /* 0x000fe20000100800 */
[----:B------:R-:W-:Y:S01]  /*287f0*/  STL [R1+0x1978], R14 ;  /* 0x0019780e01007387 */ /* 0x000fe20000100800 */
[C---:B--2---:R-:W-:Y:S03]  /*28800*/  HMMA.16816.F32.BF16 R8, R24.reuse, R10, R4 ;  /* 0x0000000a1808723c */ /* 0x044fe60000041804 */
[----:B------:R-:W2:Y:S01]  /*28810*/  LDL.LU.64 R6, [R1+0x1ba8] ;  /* 0x001ba80001067983 */ /* 0x000ea20000300a00 */
[----:B------:R-:W2:Y:S11]  /*28820*/  LDL.LU.64 R4, [R1+0x1ba0] ;  /* 0x001ba00001047983 */ /* 0x000eb60000300a00 */
[----:B------:R-:W-:Y:S08]  /*28830*/  @!UPT UIADD3 URZ, URZ, URZ, URZ ;  /* 0x0000003f3f3ff290 */ /* 0x000ff0000fffe03f */
[----:B------:R-:W-:Y:S01]  /*28840*/  STL.64 [R1+0x370], R8 ;  /* 0x0003700801007387 */ /* 0x000fe20000100a00 */
[----:B------:R0:W-:Y:S03]  /*28850*/  STL.64 [R1+0x378], R10 ;  /* 0x0003780a01007387 */ /* 0x0001e60000100a00 */
[----:B0-----:R-:W4:Y:S02]  /*28860*/  LDL.LU.64 R10, [R1+0x1b98] ;  /* 0x001b9800010a7983 */ /* 0x001f240000300a00 */
[C---:B----4-:R-:W-:Y:S11]  /*28870*/  HMMA.16816.F32.BF16 R16, R24.reuse, R10, R16 ;  /* 0x0000000a1810723c */ /* 0x050ff60000041810 */
[----:B------:R-:W-:Y:S11]  /*28880*/  @!UPT UIADD3 URZ, URZ, URZ, URZ ;  /* 0x0000003f3f3ff290 */ /* 0x000ff6000fffe03f */
[----:B------:R-:W-:Y:S01]  /*28890*/  @!UPT UIADD3 URZ, URZ, URZ, URZ ;  /* 0x0000003f3f3ff290 */ /* 0x000fe2000fffe03f */
[----:B------:R0:W-:Y:S01]  /*288a0*/  STL.64 [R1+0x510], R16 ;  /* 0x0005101001007387 */ /* 0x0001e20000100a00 */
[----:B------:R-:W-:Y:S01]  /*288b0*/  STL.64 [R1+0x518], R18 ;  /* 0x0005181201007387 */ /* 0x000fe20000100a00 */
[----:B0-----:R-:W-:Y:S01]  /*288c0*/  MOV R17, R10 ;  /* 0x0000000a00117202 */ /* 0x001fe20000000f00 */
[----:B------:R-:W-:Y:S02]  /*288d0*/  IMAD.MOV.U32 R16, RZ, RZ, R11 ;  /* 0x000000ffff107224 */ /* 0x000fe400078e000b */
[----:B------:R-:W2:Y:S03]  /*288e0*/  LDL.LU.64 R10, [R1+0x1b90] ;  /* 0x001b9000010a7983 */ /* 0x000ea60000300a00 */
[----:B------:R0:W-:Y:S02]  /*288f0*/  STL [R1+0x1984], R16 ;  /* 0x0019841001007387 */ /* 0x0001e40000100800 */
[----:B------:R1:W-:Y:S01]  /*28900*/  STL [R1+0x1980], R17 ;  /* 0x0019801101007387 */ /* 0x0003e20000100800 */
[----:B0-----:R-:W4:Y:S01]  /*28910*/  LDL.LU R16, [R1+0x460] ;  /* 0x0004600001107983 */ /* 0x001f220000300800 */
[----:B-1----:R-:W4:Y:S02]  /*28920*/  LDL.LU R17, [R1+0x464] ;  /* 0x0004640001117983 */ /* 0x002f240000300800 */
[----:B------:R-:W4:Y:S02]  /*28930*/  LDL.LU R18, [R1+0x468] ;  /* 0x0004680001127983 */ /* 0x000f240000300800 */
[----:B------:R-:W4:Y:S01]  /*28940*/  LDL.LU R19, [R1+0x46c] ;  /* 0x00046c0001137983 */ /* 0x000f220000300800 */
        /* <DEDUP_REMOVED lines=8> */
[----:B------:R-:W2:Y:S01]  /*289d0*/  LDL.LU.64 R6, [R1+0x1b70] ;  /* 0x001b700001067983 */ /* 0x000ea20000300a00 */
[----:B------:R-:W2:Y:S11]  /*289e0*/  LDL.LU.64 R4, [R1+0x1b68] ;  /* 0x001b680001047983 */ /* 0x000eb60000300a00 */
[----:B------:R-:W-:Y:S09]  /*289f0*/  @!UPT UIADD3 URZ, URZ, URZ, URZ ;  /* 0x0000003f3f3ff290 */ /* 0x000ff2000fffe03f */
        /* <DEDUP_REMOVED lines=9> */
[----:B0-----:R-:W4:Y:S02]  /*28a90*/  LDL.LU.64 R10, [R1+0x1b48] ;  /* 0x001b4800010a7983 */ /* 0x001f240000300a00 */
[----:B----4-:R-:W-:Y:S11]  /*28aa0*/  HMMA.16816.F32.BF16 R16, R24, R10, R16 ;  /* 0x0000000a1810723c */ /* 0x010ff60000041810 */
[----:B------:R-:W-:Y:S11]  /*28ab0*/  @!UPT UIADD3 URZ, URZ, URZ, URZ ;  /* 0x0000003f3f3ff290 */ /* 0x000ff6000fffe03f */
[----:B------:R-:W-:Y:S01]  /*28ac0*/  @!UPT UIADD3 URZ, URZ, URZ, URZ ;  /* 0x0000003f3f3ff290 */ /* 0x000fe2000fffe03f */
[----:B------:R-:W-:Y:S01]  /*28ad0*/  STL.64 [R1+0x460], R16 ;  /* 0x0004601001007387 */ /* 0x000fe20000100a00 */
[----:B------:R0:W-:Y:S02]  /*28ae0*/  STL.64 [R1+0x468], R18 ;  /* 0x0004681201007387 */ /* 0x0001e40000100a00 */
[----:B0-----:R-:W-:Y:S02]  /*28af0*/  MOV R19, R10 ;  /* 0x0000000a00137202 */ /* 0x001fe40000000f00 */
[----:B------:R-:W-:Y:S02]  /*28b00*/  MOV R18, R11 ;  /* 0x0000000b00127202 */ /* 0x000fe40000000f00 */
[----:B------:R-:W2:Y:S03]  /*28b10*/  LDL.LU.64 R10, [R1+0x1b40] ;  /* 0x001b4000010a7983 */ /* 0x000ea60000300a00 */
[----:B------:R0:W-:Y:S02]  /*28b20*/  STL.64 [R1+0x1a70], R18 ;  /* 0x001a701201007387 */ /* 0x0001e40000100a00 */
[----:B0-----:R-:W4:Y:S01]  /*28b30*/  LDL R18, [R1+0x1f8] ;  /* 0x0001f80001127983 */ /* 0x001f220000100800 */
[----:B------:R-:W-:-:S02]  /*28b40*/  IMAD.MOV.U32 R19, RZ, RZ, R29 ;  /* 0x000000ffff137224 */ /* 0x000fc400078e001d */
[----:B------:R-:W3:Y:S01]  /*28b50*/  LDL.LU R29, [R1+0x1b38] ;  /* 0x001b3800011d7983 */ /* 0x000ee20000300800 */
        /* <DEDUP_REMOVED lines=43> */
[----:B------:R-:W4:Y:S01]  /*28e10*/  LDL.LU.64 R6, [R1+0x1aa0] ;  /* 0x001aa00001067983 */ /* 0x000f220000300a00 */
[----:B------:R-:W4:Y:S11]  /*28e20*/  LDL.LU.64 R4, [R1+0x1a98] ;  /* 0x001a980001047983 */ /* 0x000f360000300a00 */
[----:B------:R-:W-:Y:S09]  /*28e30*/  @!UPT UIADD3 URZ, URZ, URZ, URZ ;  /* 0x0000003f3f3ff290 */ /* 0x000ff2000fffe03f */
[----:B------:R-:W-:Y:S01]  /*28e40*/  STL.64 [R1+0x340], R8 ;  /* 0x0003400801007387 */ /* 0x000fe20000100a00 */
[----:B------:R0:W-:Y:S03]  /*28e50*/  STL.64 [R1+0x348], R10 ;  /* 0x0003480a01007387 */ /* 0x0001e60000100a00 */
[----:B0-----:R-:W2:Y:S01]  /*28e60*/  LDL.LU.64 R10, [R1+0x1a90] ;  /* 0x001a9000010a7983 */ /* 0x001ea20000300a00 */
[----:B------:R-:W2:Y:S01]  /*28e70*/  LDL.LU.64 R8, [R1+0x1a88] ;  /* 0x001a880001087983 */ /* 0x000ea20000300a00 */
[C---:B----4-:R-:W-:Y:S02]  /*28e80*/  HMMA.16816.F32.BF16 R16, R24.reuse, R18, R4 ;  /* 0x000000121810723c */ /* 0x050fe40000041804 */
[----:B------:R-:W2:Y:S11]  /*28e90*/  LDL.LU.64 R6, [R1+0x1a80] ;  /* 0x001a800001067983 */ /* 0x000eb60000300a00 */
[----:B------:R-:W-:Y:S10]  /*28ea0*/  @!UPT UIADD3 URZ, URZ, URZ, URZ ;  /* 0x0000003f3f3ff290 */ /* 0x000ff4000fffe03f */
[----:B------:R-:W-:Y:S01]  /*28eb0*/  STL.64 [R1+0x320], R16 ;  /* 0x0003201001007387 */ /* 0x000fe20000100a00 */
[----:B------:R0:W-:Y:S02]  /*28ec0*/  STL.64 [R1+0x328], R18 ;  /* 0x0003281201007387 */ /* 0x0001e40000100a00 */
[----:B------:R-:W4:Y:S01]  /*28ed0*/  LDL.LU R21, [R1+0x7f8] ;  /* 0x0007f80001157983 */ /* 0x000f220000300800 */
[----:B--2---:R-:W-:Y:S11]  /*28ee0*/  HMMA.16816.F32.BF16 R4, R24, R6, R8 ;  /* 0x000000061804723c */ /* 0x004ff60000041808 */
[----:B------:R-:W-:Y:S11]  /*28ef0*/  @!UPT UIADD3 URZ, URZ, URZ, URZ ;  /* 0x0000003f3f3ff290 */ /* 0x000ff6000fffe03f */
[----:B------:R-:W-:Y:S01]  /*28f00*/  @!UPT UIADD3 URZ, URZ, URZ, URZ ;  /* 0x0000003f3f3ff290 */ /* 0x000fe2000fffe03f */
[----:B------:R-:W-:Y:S01]  /*28f10*/  STL.64 [R1+0x650], R4 ;  /* 0x0006500401007387 */ /* 0x000fe20000100a00 */
[----:B------:R-:W-:Y:S02]  /*28f20*/  STL.64 [R1+0x658], R6 ;  /* 0x0006580601007387 */ /* 0x000fe40000100a00 */
[----:B------:R-:W2:Y:S02]  /*28f30*/  LDL.64 R10, [R1+0x118] ;  /* 0x00011800010a7983 */ /* 0x000ea40000100a00 */
[----:B--2---:R1:W-:Y:S01]  /*28f40*/  STL.64 [R1+0x1a28], R10 ;  /* 0x001a280a01007387 */ /* 0x0043e20000100a00 */
[----:B0-----:R-:W2:Y:S02]  /*28f50*/  LDL R18, [R1+0x178] ;  /* 0x0001780001127983 */ /* 0x001ea40000100800 */
[----:B------:R-:W2:Y:S01]  /*28f60*/  LDL R19, [R1+0x17c] ;  /* 0x00017c0001137983 */ /* 0x000ea20000100800 */
[----:B-1----:R-:W5:Y:S04]  /*28f70*/  LDL R10, [R1+0x128] ;  /* 0x00012800010a7983 */ /* 0x002f680000100800 */
[----:B------:R-:W5:Y:S01]  /*28f80*/  LDL R11, [R1+0x12c] ;  /* 0x00012c00010b7983 */ /* 0x000f620000100800 */
[----:B------:R-:W4:Y:S02]  /*28f90*/  LDL.LU R20, [R1+0x7f4] ;  /* 0x0007f40001147983 */ /* 0x000f240000300800 */
[----:B---3--:R-:W-:Y:S01]  /*28fa0*/  FADD R0, R23, -R29 ;  /* 0x8000001d17007221 */ /* 0x008fe20000000000 */
[----:B----4-:R0:W-:Y:S04]  /*28fb0*/  STL.64 [R1+0x1a78], R20 ;  /* 0x001a781401007387 */ /* 0x0101e80000100a00 */
[----:B0-----:R-:W2:Y:S01]  /*28fc0*/  LDL.LU R20, [R1+0x2d0] ;  /* 0x0002d00001147983 */ /* 0x001ea20000300800 */
[----:B------:R-:W2:Y:S02]  /*28fd0*/  LDL.LU R21, [R1+0x2d4] ;  /* 0x0002d40001157983 */ /* 0x000ea40000300800 */
[----:B------:R-:W2:Y:S02]  /*28fe0*/  LDL.LU R22, [R1+0x2d8] ;  /* 0x0002d80001167983 */ /* 0x000ea40000300800 */
[----:B------:R-:W2:Y:S01]  /*28ff0*/  LDL.LU R23, [R1+0x2dc] ;  /* 0x0002dc0001177983 */ /* 0x000ea20000300800 */
[----:B-----5:R0:W-:Y:S04]  /*29000*/  STL.64 [R1+0x1a48], R10 ;  /* 0x001a480a01007387 */ /* 0x0201e80000100a00 */
[----:B0-----:R-:W3:Y:S04]  /*29010*/  LDL R10, [R1+0x148] ;  /* 0x00014800010a7983 */ /* 0x001ee80000100800 */
[----:B------:R-:W3:Y:S01]  /*29020*/  LDL R11, [R1+0x14c] ;  /* 0x00014c00010b7983 */ /* 0x000ee20000100800 */
[----:B------:R-:W4:Y:S01]  /*29030*/  LDL.LU R8, [R1+0x7fc] ;  /* 0x0007fc0001087983 */ /* 0x000f220000300800 */
[----:B------:R-:W-:-:S02]  /*29040*/  MOV R7, R13 ;  /* 0x0000000d00077202 */ /* 0x000fc40000000f00 */
[----:B---3--:R0:W-:Y:S01]  /*29050*/  STL.64 [R1+0x1a58], R10 ;  /* 0x001a580a01007387 */ /* 0x0081e20000100a00 */
[----:B------:R-:W3:Y:S03]  /*29060*/  LDL R6, [R1+0x108] ;  /* 0x0001080001067983 */ /* 0x000ee60000100800 */
[----:B0-----:R-:W5:Y:S04]  /*29070*/  LDL R10, [R1+0x158] ;  /* 0x00015800010a7983 */ /* 0x001f680000100800 */
[----:B------:R-:W5:Y:S01]  /*29080*/  LDL R11, [R1+0x15c] ;  /* 0x00015c00010b7983 */ /* 0x000f620000100800 */
[----:B------:R-:W2:Y:S03]  /*29090*/  LDL.LU R13, [R1+0x810] ;  /* 0x00081000010d7983 */ /* 0x000ea60000300800 */
[----:B--2---:R0:W-:Y:S04]  /*290a0*/  STL.64 [R1+0x1a50], R12 ;  /* 0x001a500c01007387 */ /* 0x0041e80000100a00 */
[----:B0-----:R-:W2:Y:S01]  /*290b0*/  LDL.LU R12, [R1+0x1a0] ;  /* 0x0001a000010c7983 */ /* 0x001ea20000300800 */
[----:B------:R-:W2:Y:S02]  /*290c0*/  LDL.LU R13, [R1+0x1a4] ;  /* 0x0001a400010d7983 */ /* 0x000ea40000300800 */
[----:B------:R-:W2:Y:S02]  /*290d0*/  LDL.LU R14, [R1+0x1a8] ;  /* 0x0001a800010e7983 */ /* 0x000ea40000300800 */
[----:B------:R-:W2:Y:S01]  /*290e0*/  LDL.LU R15, [R1+0x1ac] ;  /* 0x0001ac00010f7983 */ /* 0x000ea20000300800 */
[----:B------:R-:W-:Y:S01]  /*290f0*/  HMMA.16816.F32.BF16 R16, R24, R18, R20 ;  /* 0x000000121810723c */ /* 0x000fe20000041814 */
[----:B--2---:R-:W-:Y:S01]  /*29100*/  STL.64 [R1+0x1a68], R14 ;  /* 0x001a680e01007387 */ /* 0x004fe20000100a00 */
[----:B------:R0:W-:Y:S03]  /*29110*/  STL.64 [R1+0x1a60], R12 ;  /* 0x001a600c01007387 */ /* 0x0001e60000100a00 */
[----:B0-----:R-:W5:Y:S01]  /*29120*/  LDL.LU R12, [R1+0x1b0] ;  /* 0x0001b000010c7983 */ /* 0x001f620000300800 */
[----:B------:R-:W5:Y:S02]  /*29130*/  LDL.LU R13, [R1+0x1b4] ;  /* 0x0001b400010d7983 */ /* 0x000f640000300800 */
[----:B------:R-:W5:Y:S02]  /*29140*/  LDL.LU R14, [R1+0x1b8] ;  /* 0x0001b800010e7983 */ /* 0x000f640000300800 */
[----:B------:R-:W5:Y:S01]  /*29150*/  LDL.LU R15, [R1+0x1bc] ;  /* 0x0001bc00010f7983 */ /* 0x000f620000300800 */
[----:B---3--:R0:W-:Y:S01]  /*29160*/  STL.64 [R1+0x1a20], R6 ;  /* 0x001a200601007387 */ /* 0x0081e20000100a00 */
[----:B------:R-:W2:Y:S02]  /*29170*/  LDL.LU R4, [R1+0x160] ;  /* 0x0001600001047983 */ /* 0x000ea40000300800 */
[----:B------:R-:W2:Y:S01]  /*29180*/  LDL.LU R5, [R1+0x164] ;  /* 0x0001640001057983 */ /* 0x000ea20000300800 */
[----:B0-----:R-:W3:Y:S01]  /*29190*/  LDL.LU R6, [R1+0x168] ;  /* 0x0001680001067983 */ /* 0x001ee20000300800 */
[----:B------:R-:W3:Y:S02]  /*291a0*/  LDL.LU R7, [R1+0x16c] ;  /* 0x00016c0001077983 */ /* 0x000ee40000300800 */
[----:B----4-:R-:W-:-:S02]  /*291b0*/  FADD R2, R8, -R29 ;  /* 0x8000001d08027221 */ /* 0x010fc40000000000 */
[----:B-----5:R-:W-:Y:S01]  /*291c0*/  HMMA.16816.F32.BF16 R8, R24, R10, R12 ;  /* 0x0000000a1808723c */ /* 0x020fe2000004180c */
[----:B---3--:R-:W-:Y:S01]  /*291d0*/  STL.64 [R1+0x1a38], R6 ;  /* 0x001a380601007387 */ /* 0x008fe20000100a00 */
[----:B--2---:R0:W-:Y:S03]  /*291e0*/  STL.64 [R1+0x1a30], R4 ;  /* 0x001a300401007387 */ /* 0x0041e60000100a00 */
[----:B0-----:R-:W2:Y:S01]  /*291f0*/  LDL.LU R4, [R1+0x190] ;  /* 0x0001900001047983 */ /* 0x001ea20000300800 */
[----:B------:R-:W2:Y:S02]  /*29200*/  LDL.LU R5, [R1+0x194] ;  /* 0x0001940001057983 */ /* 0x000ea40000300800 */
[----:B------:R-:W2:Y:S02]  /*29210*/  LDL.LU R6, [R1+0x198] ;  /* 0x0001980001067983 */ /* 0x000ea40000300800 */
[----:B------:R-:W2:Y:S01]  /*29220*/  LDL.LU R7, [R1+0x19c] ;  /* 0x00019c0001077983 */ /* 0x000ea20000300800 */
[----:B------:R-:W3:Y:S01]  /*29230*/  LDL.LU.64 R20, [R1+0x1a78] ;  /* 0x001a780001147983 */ /* 0x000ee20000300a00 */
[----:B------:R-:W-:Y:S02]  /*29240*/  STL.64 [R1+0x2d0], R16 ;  /* 0x0002d01001007387 */ /* 0x000fe40000100a00 */
[----:B------:R0:W-:Y:S02]  /*29250*/  STL.64 [R1+0x2d8], R18 ;  /* 0x0002d81201007387 */ /* 0x0001e40000100a00 */
[----:B0-----:R-:W4:Y:S01]  /*29260*/  LDL.LU.64 R18, [R1+0x1a70] ;  /* 0x001a700001127983 */ /* 0x001f220000300a00 */
[----:B------:R-:W5:Y:S02]  /*29270*/  LDL.LU R22, [R1+0x80c] ;  /* 0x00080c0001167983 */ /* 0x000f640000300800 */
[----:B------:R-:W2:Y:S02]  /*29280*/  LDL.LU R23, [R1+0x804] ;  /* 0x0008040001177983 */ /* 0x000ea40000300800 */
[----:B------:R-:W2:Y:S01]  /*29290*/  LDL.LU.64 R14, [R1+0x1a68] ;  /* 0x001a6800010e7983 */ /* 0x000ea20000300a00 */
[----:B------:R-:W2:Y:S01]  /*292a0*/  LDL.LU.64 R12, [R1+0x1a60] ;  /* 0x001a6000010c7983 */ /* 0x000ea20000300a00 */
[----:B------:R-:W-:Y:S02]  /*292b0*/  STL.64 [R1+0x660], R8 ;  /* 0x0006600801007387 */ /* 0x000fe40000100a00 */
[----:B------:R0:W-:Y:S02]  /*292c0*/  STL.64 [R1+0x668], R10 ;  /* 0x0006680a01007387 */ /* 0x0001e40000100a00 */
[----:B0-----:R-:W2:Y:S01]  /*292d0*/  LDL.LU.64 R10, [R1+0x1a58] ;  /* 0x001a5800010a7983 */ /* 0x001ea20000300a00 */
[----:B------:R-:W-:-:S04]  /*292e0*/  FMUL R0, R0, 1.4426950216293334961 ;  /* 0x3fb8aa3b00007820 */ /* 0x000fc80000400000 */
[----:B------:R-:W0:Y:S02]  /*292f0*/  MUFU.EX2 R17, R0 ;  /* 0x0000000000117308 */ /* 0x000e240000000800 */
[----:B0-----:R-:W-:Y:S01]  /*29300*/  STL [R1+0x76c], R17 ;  /* 0x00076c1101007387 */ /* 0x001fe20000100800 */
[----:B--2---:R-:W-:Y:S03]  /*29310*/  HMMA.16816.F32.BF16 R8, R24, R10, R12 ;  /* 0x0000000a1808723c */ /* 0x004fe6000004180c */
[----:B------:R-:W2:Y:S11]  /*29320*/  LDL.LU.64 R12, [R1+0x1a50] ;  /* 0x001a5000010c7983 */ /* 0x000eb60000300a00 */
[----:B------:R-:W-:Y:S09]  /*29330*/  @!UPT UIADD3 URZ, URZ, URZ, URZ ;  /* 0x0000003f3f3ff290 */ /* 0x000ff2000fffe03f */
[----:B------:R-:W-:Y:S01]  /*29340*/  STL.64 [R1+0x670], R8 ;  /* 0x0006700801007387 */ /* 0x000fe20000100a00 */
[----:B------:R0:W-:Y:S03]  /*29350*/  STL.64 [R1+0x678], R10 ;  /* 0x0006780a01007387 */ /* 0x0001e60000100a00 */
[----:B0-----:R-:W2:Y:S01]  /*29360*/  LDL.LU.64 R10, [R1+0x1a48] ;  /* 0x001a4800010a7983 */ /* 0x001ea20000300a00 */
[----:B------:R-:W-:-:S04]  /*29370*/  FMUL R0, R2, 1.4426950216293334961 ;  /* 0x3fb8aa3b02007820 */ /* 0x000fc80000400000 */
[----:B------:R-:W0:Y:S02]  /*29380*/  MUFU.EX2 R16, R0 ;  /* 0x0000000000107308 */ /* 0x000e240000000800 */
[----:B0-----:R-:W-:Y:S01]  /*29390*/  STL [R1+0x768], R16 ;  /* 0x0007681001007387 */ /* 0x001fe20000100800 */
[----:B----4-:R0:W-:Y:S02]  /*293a0*/  STL.64 [R1+0x19a0], R18 ;  /* 0x0019a01201007387 */ /* 0x0101e40000100a00 */
[----:B------:R1:W-:Y:S01]  /*293b0*/  STL.64 [R1+0x1998], R16 ;  /* 0x0019981001007387 */ /* 0x0003e20000100a00 */
[----:B0-----:R-:W-:Y:S01]  /*293c0*/  MOV R18, R28 ;  /* 0x0000001c00127202 */ /* 0x001fe20000000f00 */
[----:B-1----:R-:W4:Y:S01]  /*293d0*/  LDL.LU R16, [R1+0x130] ;  /* 0x0001300001107983 */ /* 0x002f220000300800 */
[----:B------:R-:W4:Y:S02]  /*293e0*/  LDL.LU R17, [R1+0x134] ;  /* 0x0001340001117983 */ /* 0x000f240000300800 */
[----:B------:R-:W3:Y:S02]  /*293f0*/  LDL.LU R28, [R1+0x1a40] ;  /* 0x001a4000011c7983 */ /* 0x000ee40000300800 */
[----:B------:R-:W-:Y:S01]  /*29400*/  STL [R1+0x17e0], R29 ;  /* 0x0017e01d01007387 */ /* 0x000fe20000100800 */
[----:B--2---:R-:W-:Y:S01]  /*29410*/  HMMA.16816.F32.BF16 R8, R24, R10, R4 ;  /* 0x0000000a1808723c */ /* 0x004fe20000041804 */
[----:B------:R-:W2:Y:S01]  /*29420*/  LDL.LU.64 R6, [R1+0x1a38] ;  /* 0x001a380001067983 */ /* 0x000ea20000300a00 */
[----:B------:R-:W2:Y:S11]  /*29430*/  LDL.LU.64 R4, [R1+0x1a30] ;  /* 0x001a300001047983 */ /* 0x000eb60000300a00 */
[----:B------:R-:W-:Y:S10]  /*29440*/  @!UPT UIADD3 URZ, URZ, URZ, URZ ;  /* 0x0000003f3f3ff290 */ /* 0x000ff4000fffe03f */
[----:B------:R-:W-:Y:S01]  /*29450*/  STL.64 [R1+0x680], R8 ;  /* 0x0006800801007387 */ /* 0x000fe20000100a00 */
[----:B------:R0:W-:Y:S03]  /*29460*/  STL.64 [R1+0x688], R10 ;  /* 0x0006880a01007387 */ /* 0x0001e60000100a00 */
[----:B0-----:R-:W2:Y:S01]  /*29470*/  LDL.LU.64 R10, [R1+0x1a28] ;  /* 0x001a2800010a7983 */ /* 0x001ea20000300a00 */
[----:B---3--:R-:W-:Y:S02]  /*29480*/  FADD R2, R20, -R29 ;  /* 0x8000001d14027221 */ /* 0x008fe40000000000 */
[----:B------:R-:W-:Y:S02]  /*29490*/  IMAD.MOV.U32 R19, RZ, RZ, R12 ;  /* 0x000000ffff137224 */ /* 0x000fe400078e000c */
[----:B------:R-:W-:-:S04]  /*294a0*/  FMUL R0, R2, 1.4426950216293334961 ;  /* 0x3fb8aa3b02007820 */ /* 0x000fc80000400000 */
[----:B------:R-:W0:Y:S02]  /*294b0*/  MUFU.EX2 R12, R0 ;  /* 0x00000000000c7308 */ /* 0x000e240000000800 */
[----:B0-----:R-:W-:Y:S01]  /*294c0*/  STL [R1+0x81c], R12 ;  /* 0x00081c0c01007387 */ /* 0x001fe20000100800 */
[----:B--2---:R-:W-:Y:S11]  /*294d0*/  HMMA.16816.F32.BF16 R4, R24, R10, R4 ;  /* 0x0000000a1804723c */ /* 0x004ff60000041804 */
[----:B------:R-:W-:Y:S11]  /*294e0*/  @!UPT UIADD3 URZ, URZ, URZ, URZ ;  /* 0x0000003f3f3ff290 */ /* 0x000ff6000fffe03f */
[----:B------:R-:W-:Y:S01]  /*294f0*/  @!UPT UIADD3 URZ, URZ, URZ, URZ ;  /* 0x0000003f3f3ff290 */ /* 0x000fe2000fffe03f */
[----:B------:R-:W-:Y:S01]  /*29500*/  STL.64 [R1+0x690], R4 ;  /* 0x0006900401007387 */ /* 0x000fe20000100a00 */
[----:B------:R0:W-:Y:S03]  /*29510*/  STL.64 [R1+0x698], R6 ;  /* 0x0006980601007387 */ /* 0x0001e60000100a00 */
[----:B0-----:R-:W4:Y:S01]  /*29520*/  LDL.LU.64 R6, [R1+0x1a20] ;  /* 0x001a200001067983 */ /* 0x001f220000300a00 */
[----:B------:R-:W-:-:S04]  /*29530*/  FADD R2, R21, -R29 ;  /* 0x8000001d15027221 */ /* 0x000fc80000000000 */
[----:B------:R-:W-:Y:S02]  /*29540*/  FMUL R0, R2, 1.4426950216293334961 ;  /* 0x3fb8aa3b02007820 */ /* 0x000fe40000400000 */
[----:B------:R-:W-:Y:S02]  /*29550*/  FADD R2, R13, -R28 ;  /* 0x8000001c0d027221 */ /* 0x000fe40000000000 */
[----:B------:R0:W1:Y:S01]  /*29560*/  MUFU.EX2 R13, R0 ;  /* 0x00000000000d7308 */ /* 0x0000620000000800 */
[----:B------:R-:W-:Y:S02]  /*29570*/  MOV R9, R11 ;  /* 0x0000000b00097202 */ /* 0x000fe40000000f00 */
[----:B------:R-:W-:-:S03]  /*29580*/  MOV R21, R3 ;  /* 0x0000000300157202 */ /* 0x000fc60000000f00 */
[----:B------:R-:W-:Y:S01]  /*29590*/  STL [R1+0x17e8], R9 ;  /* 0x0017e80901007387 */ /* 0x000fe20000100800 */
[----:B0-----:R-:W-:Y:S02]  /*295a0*/  FMUL R0, R2, 1.4426950216293334961 ;  /* 0x3fb8aa3b02007820 */ /* 0x001fe40000400000 */
[--C-:B-----5:R-:W-:Y:S02]  /*295b0*/  FADD R2, R22, -R28.reuse ;  /* 0x8000001c16027221 */ /* 0x120fe40000000000 */
[----:B------:R0:W2:Y:S01]  /*295c0*/  MUFU.EX2 R14, R0 ;  /* 0x00000000000e7308 */ /* 0x0000a20000000800 */
[----:B-1----:R-:W-:Y:S01]  /*295d0*/  STL [R1+0x818], R13 ;  /* 0x0008180d01007387 */ /* 0x002fe20000100800 */
[----:B0-----:R-:W-:Y:S02]  /*295e0*/  FMUL R0, R2, 1.4426950216293334961 ;  /* 0x3fb8aa3b02007820 */ /* 0x001fe40000400000 */
[----:B------:R-:W-:Y:S01]  /*295f0*/  FADD R2, R23, -R28 ;  /* 0x8000001c17027221 */ /* 0x000fe20000000000 */
[----:B----4-:R-:W-:Y:S11]  /*29600*/  HMMA.16816.F32.BF16 R4, R24, R6, R16 ;  /* 0x000000061804723c */ /* 0x010ff60000041810 */
[----:B------:R-:W-:Y:S11]  /*29610*/  @!UPT UIADD3 URZ, URZ, URZ, URZ ;  /* 0x0000003f3f3ff290 */ /* 0x000ff6000fffe03f */
[----:B------:R-:W-:Y:S01]  /*29620*/  @!UPT UIADD3 URZ, URZ, URZ, URZ ;  /* 0x0000003f3f3ff290 */ /* 0x000fe2000fffe03f */
[----:B------:R-:W-:Y:S01]  /*29630*/  STL.64 [R1+0x6a0], R4 ;  /* 0x0006a00401007387 */ /* 0x000fe20000100a00 */
[----:B------:R0:W-:Y:S02]  /*29640*/  STL.64 [R1+0x6a8], R6 ;  /* 0x0006a80601007387 */ /* 0x0001e40000100a00 */
[----:B------:R-:W3:Y:S02]  /*29650*/  LDL.LU R20, [R1+0x20] ;  /* 0x0000200001147983 */ /* 0x000ee40000300800 */
[----:B------:R-:W4:Y:S01]  /*29660*/  LDL.LU R3, [R1+0x1a18] ;  /* 0x001a180001037983 */ /* 0x000f220000300800 */
[----:B------:R-:W5:Y:S01]  /*29670*/  LDL.LU R22, [R1+0x28] ;  /* 0x0000280001167983 */ /* 0x000f620000300800 */
[----:B------:R-:W5:Y:S03]  /*29680*/  LDL.LU R23, [R1+0x2c] ;  /* 0x00002c0001177983 */ /* 0x000f660000300800 */
[----:B0-----:R-:W2:Y:S01]  /*29690*/  LDL.LU.64 R6, [R1+0x38] ;  /* 0x0000380001067983 */ /* 0x001ea20000300a00 */
[----:B----4-:R-:W-:-:S03]  /*296a0*/  IMAD.MOV.U32 R19, RZ, RZ, R3 ;  /* 0x000000ffff137224 */ /* 0x010fc600078e0003 */
[----:B--2---:R0:W-:Y:S01]  /*296b0*/  STL.64 [R1+0x19c8], R6 ;  /* 0x0019c80601007387 */ /* 0x0041e20000100a00 */
[----:B-----5:R-:W-:Y:S02]  /*296c0*/  STL.64 [R1+0x19b0], R22 ;  /* 0x0019b01601007387 */ /* 0x020fe40000100a00 */
[----:B---3--:R-:W-:Y:S02]  /*296d0*/  STL.64 [R1+0x19a8], R20 ;  /* 0x0019a81401007387 */ /* 0x008fe40000100a00 */
[----:B------:R-:W2:Y:S01]  /*296e0*/  LDL R18, [R1+0x18] ;  /* 0x0000180001127983 */ /* 0x000ea20000100800 */
[----:B------:R-:W3:Y:S01]  /*296f0*/  LDL.64 R10, [R1+0xc8] ;  /* 0x0000c800010a7983 */ /* 0x000ee20000100a00 */
[----:B------:R-:W4:Y:S03]  /*29700*/  LDL.LU R3, [R1+0x808] ;  /* 0x0008080001037983 */ /* 0x000f260000300800 */
[----:B0-----:R-:W5:Y:S04]  /*29710*/  LDL.LU.64 R6, [R1+0x78] ;  /* 0x0000780001067983 */ /* 0x001f680000300a00 */
[----:B-----5:R0:W-:Y:S04]  /*29720*/  STL.64 [R1+0x19e0], R6 ;  /* 0x0019e00601007387 */ /* 0x0201e80000100a00 */
[----:B0-----:R-:W5:Y:S04]  /*29730*/  LDL.LU.64 R6, [R1+0x88] ;  /* 0x0000880001067983 */ /* 0x001f680000300a00 */
[----:B-----5:R0:W-:Y:S04]  /*29740*/  STL.64 [R1+0x19f8], R6 ;  /* 0x0019f80601007387 */ /* 0x0201e80000100a00 */
[----:B0-----:R-:W5:Y:S04]  /*29750*/  LDL.LU.64 R6, [R1+0x98] ;  /* 0x0000980001067983 */ /* 0x001f680000300a00 */
[----:B-----5:R0:W-:Y:S01]  /*29760*/  STL.64 [R1+0x1a10], R6 ;  /* 0x001a100601007387 */ /* 0x0201e20000100a00 */
[----:B------:R-:W3:Y:S02]  /*29770*/  LDL.LU R4, [R1+0xf0] ;  /* 0x0000f00001047983 */ /* 0x000ee40000300800 */
[----:B------:R-:W3:Y:S01]  /*29780*/  LDL.LU R5, [R1+0xf4] ;  /* 0x0000f40001057983 */ /* 0x000ee20000300800 */
[----:B0-----:R-:W3:Y:S01]  /*29790*/  LDL.LU R6, [R1+0xf8] ;  /* 0x0000f80001067983 */ /* 0x001ee20000300800 */
[----:B------:R-:W3:Y:S02]  /*297a0*/  LDL.LU R7, [R1+0xfc] ;  /* 0x0000fc0001077983 */ /* 0x000ee40000300800 */
[----:B--2---:R0:W-:Y:S02]  /*297b0*/  STL.64 [R1+0x19c0], R18 ;  /* 0x0019c01201007387 */ /* 0x0041e40000100a00 */
[----:B------:R-:W2:Y:S01]  /*297c0*/  LDL.LU R16, [R1+0xa0] ;  /* 0x0000a00001107983 */ /* 0x000ea20000300800 */
[----:B------:R-:W2:Y:S04]  /*297d0*/  LDL.LU R17, [R1+0xa4] ;  /* 0x0000a40001117983 */ /* 0x000ea80000300800 */
[----:B0-----:R-:W5:Y:S01]  /*297e0*/  LDL.LU R18, [R1+0xa8] ;  /* 0x0000a80001127983 */ /* 0x001f620000300800 */
[----:B------:R-:W5:Y:S03]  /*297f0*/  LDL.LU R19, [R1+0xac] ;  /* 0x0000ac0001137983 */ /* 0x000f660000300800 */
[----:B-----5:R-:W-:Y:S01]  /*29800*/  STL.64 [R1+0x19d8], R18 ;  /* 0x0019d81201007387 */ /* 0x020fe20000100a00 */
[----:B--2---:R0:W-:Y:S03]  /*29810*/  STL.64 [R1+0x19d0], R16 ;  /* 0x0019d01001007387 */ /* 0x0041e60000100a00 */
[----:B0-----:R-:W2:Y:S01]  /*29820*/  LDL.LU R16, [R1+0xb0] ;  /* 0x0000b00001107983 */ /* 0x001ea20000300800 */
[----:B------:R-:W2:Y:S02]  /*29830*/  LDL.LU R17, [R1+0xb4] ;  /* 0x0000b40001117983 */ /* 0x000ea40000300800 */
[----:B------:R-:W5:Y:S02]  /*29840*/  LDL.LU R18, [R1+0xb8] ;  /* 0x0000b80001127983 */ /* 0x000f640000300800 */
[----:B------:R-:W5:Y:S01]  /*29850*/  LDL.LU R19, [R1+0xbc] ;  /* 0x0000bc0001137983 */ /* 0x000f620000300800 */
[C---:B---3--:R-:W-:Y:S01]  /*29860*/  HMMA.16816.F32.BF16 R4, R24.reuse, R10, R4 ;  /* 0x0000000a1804723c */ /* 0x048fe20000041804 */
[----:B-----5:R-:W-:Y:S01]  /*29870*/  STL.64 [R1+0x19f0], R18 ;  /* 0x0019f01201007387 */ /* 0x020fe20000100a00 */
[----:B--2---:R0:W-:Y:S03]  /*29880*/  STL.64 [R1+0x19e8], R16 ;  /* 0x0019e81001007387 */ /* 0x0041e60000100a00 */
[----:B0-----:R-:W2:Y:S01]  /*29890*/  LDL.LU R16, [R1+0xd0] ;  /* 0x0000d00001107983 */ /* 0x001ea20000300800 */
[----:B------:R-:W2:Y:S02]  /*298a0*/  LDL.LU R17, [R1+0xd4] ;  /* 0x0000d40001117983 */ /* 0x000ea40000300800 */
[----:B------:R-:W3:Y:S02]  /*298b0*/  LDL.LU R18, [R1+0xd8] ;  /* 0x0000d80001127983 */ /* 0x000ee40000300800 */
[----:B------:R-:W3:Y:S02]  /*298c0*/  LDL.LU R19, [R1+0xdc] ;  /* 0x0000dc0001137983 */ /* 0x000ee40000300800 */
[----:B---3--:R-:W-:Y:S01]  /*298d0*/  STL.64 [R1+0x1a08], R18 ;  /* 0x001a081201007387 */ /* 0x008fe20000100a00 */
[----:B--2---:R0:W-:Y:S03]  /*298e0*/  STL.64 [R1+0x1a00], R16 ;  /* 0x001a001001007387 */ /* 0x0041e60000100a00 */
[----:B0-----:R-:W2:Y:S01]  /*298f0*/  LDL.LU R16, [R1+0xe0] ;  /* 0x0000e00001107983 */ /* 0x001ea20000300800 */
[----:B------:R-:W2:Y:S02]  /*29900*/  LDL.LU R17, [R1+0xe4] ;  /* 0x0000e40001117983 */ /* 0x000ea40000300800 */
[----:B------:R-:W2:Y:S02]  /*29910*/  LDL.LU R18, [R1+0xe8] ;  /* 0x0000e80001127983 */ /* 0x000ea40000300800 */
[----:B------:R-:W2:Y:S01]  /*29920*/  LDL.LU R19, [R1+0xec] ;  /* 0x0000ec0001137983 */ /* 0x000ea20000300800 */
[----:B------:R-:W3:Y:S01]  /*29930*/  LDL.LU R20, [R1+0x60] ;  /* 0x0000600001147983 */ /* 0x000ee20000300800 */
[----:B------:R-:W3:Y:S02]  /*29940*/  LDL.LU R21, [R1+0x64] ;  /* 0x0000640001157983 */ /* 0x000ee40000300800 */
[----:B------:R-:W3:Y:S02]  /*29950*/  LDL.LU R22, [R1+0x68] ;  /* 0x0000680001167983 */ /* 0x000ee40000300800 */
[----:B------:R-:W3:Y:S01]  /*29960*/  LDL.LU R23, [R1+0x6c] ;  /* 0x00006c0001177983 */ /* 0x000ee20000300800 */
[----:B------:R-:W-:Y:S01]  /*29970*/  STL [R1+0x764], R14 ;  /* 0x0007640e01007387 */ /* 0x000fe20000100800 */
[----:B------:R-:W-:Y:S02]  /*29980*/  STL.64 [R1+0x6b0], R4 ;  /* 0x0006b00401007387 */ /* 0x000fe40000100a00 */
[----:B------:R0:W-:Y:S02]  /*29990*/  STL.64 [R1+0x6b8], R6 ;  /* 0x0006b80601007387 */ /* 0x0001e40000100a00 */
[----:B0-----:R-:W2:Y:S01]  /*299a0*/  LDL.LU.64 R6, [R1+0x1a10] ;  /* 0x001a100001067983 */ /* 0x001ea20000300a00 */
[----:B------:R4:W0:Y:S02]  /*299b0*/  MUFU.EX2 R15, R0 ;  /* 0x00000000000f7308 */ /* 0x0008240000000800 */
[----:B----4-:R-:W-:Y:S01]  /*299c0*/  FADD R0, R3, -R28 ;  /* 0x8000001c03007221 */ /* 0x010fe20000000000 */
[----:B0-----:R-:W-:Y:S01]  /*299d0*/  STL [R1+0x760], R15 ;  /* 0x0007600f01007387 */ /* 0x001fe20000100800 */
[----:B------:R0:W-:Y:S01]  /*299e0*/  STL [R1+0x17e4], R28 ;  /* 0x0017e41c01007387 */ /* 0x0001e20000100800 */
[----:B--2---:R-:W-:Y:S01]  /*299f0*/  HMMA.16816.F32.BF16 R16, R24, R6, R16 ;  /* 0x000000061810723c */ /* 0x004fe20000041810 */
        /* <DEDUP_REMOVED lines=8> */
[----:B------:R-:W-:-:S06]  /*29a80*/  FMUL R2, R2, 1.4426950216293334961 ;  /* 0x3fb8aa3b02027820 */ /* 0x000fcc0000400000 */
[----:B------:R-:W0:Y:S02]  /*29a90*/  MUFU.EX2 R2, R2 ;  /* 0x0000000200027308 */ /* 0x000e240000000800 */
[----:B0-----:R-:W-:Y:S01]  /*29aa0*/  STL [R1+0x810], R2 ;  /* 0x0008100201007387 */ /* 0x001fe20000100800 */
[----:B------:R-:W-:Y:S02]  /*29ab0*/  STL [R1+0x17f0], R29 ;  /* 0x0017f01d01007387 */ /* 0x000fe40000100800 */
[----:B------:R0:W-:Y:S01]  /*29ac0*/  STL [R1+0x17ec], R28 ;  /* 0x0017ec1c01007387 */ /* 0x0001e20000100800 */
[----:B--2---:R-:W-:Y:S01]  /*29ad0*/  HMMA.16816.F32.BF16 R16, R24, R6, R16 ;  /* 0x000000061810723c */ /* 0x004fe20000041810 */
[----:B0-----:R-:W-:Y:S02]  /*29ae0*/  MOV R28, R6 ;  /* 0x00000006001c7202 */ /* 0x001fe40000000f00 */
[----:B------:R-:W-:Y:S11]  /*29af0*/  MOV R11, R7 ;  /* 0x00000007000b7202 */ /* 0x000ff60000000f00 */
[----:B------:R-:W-:Y:S09]  /*29b00*/  @!UPT UIADD3 URZ, URZ, URZ, URZ ;  /* 0x0000003f3f3ff290 */ /* 0x000ff2000fffe03f */
[----:B------:R-:W-:Y:S01]  /*29b10*/  STL.64 [R1+0x710], R16 ;  /* 0x0007101001007387 */ /* 0x000fe20000100a00 */
[----:B------:R0:W-:Y:S03]  /*29b20*/  STL.64 [R1+0x718], R18 ;  /* 0x0007181201007387 */ /* 0x0001e60000100a00 */
[----:B0-----:R-:W2:Y:S01]  /*29b30*/  LDL.LU.64 R18, [R1+0x19f0] ;  /* 0x0019f00001127983 */ /* 0x001ea20000300a00 */
[----:B------:R-:W2:Y:S02]  /*29b40*/  LDL.LU.64 R16, [R1+0x19e8] ;  /* 0x0019e80001107983 */ /* 0x000ea40000300a00 */
[----:B------:R-:W2:Y:S02]  /*29b50*/  LDL.LU.64 R6, [R1+0x19e0] ;  /* 0x0019e00001067983 */ /* 0x000ea40000300a00 */
[----:B------:R-:W-:-:S06]  /*29b60*/  FMUL R0, R0, 1.4426950216293334961 ;  /* 0x3fb8aa3b00007820 */ /* 0x000fcc0000400000 */
[----:B------:R-:W0:Y:S01]  /*29b70*/  MUFU.EX2 R0, R0 ;  /* 0x0000000000007308 */ /* 0x000e220000000800 */
[----:B------:R-:W-:Y:S01]  /*29b80*/  MOV R9, R10 ;  /* 0x0000000a00097202 */ /* 0x000fe20000000f00 */
[----:B0-----:R-:W-:Y:S01]  /*29b90*/  STL [R1+0x80c], R0 ;  /* 0x00080c0001007387 */ /* 0x001fe20000100800 */
        /* <DEDUP_REMOVED lines=9> */
[C---:B--2---:R-:W-:Y:S11]  /*29c30*/  HMMA.16816.F32.BF16 R16, R24.reuse, R6, R16 ;  /* 0x000000061810723c */ /* 0x044ff60000041810 */
[----:B------:R-:W-:Y:S11]  /*29c40*/  @!UPT UIADD3 URZ, URZ, URZ, URZ ;  /* 0x0000003f3f3ff290 */ /* 0x000ff6000fffe03f */
[----:B------:R-:W-:Y:S01]  /*29c50*/  @!UPT UIADD3 URZ, URZ, URZ, URZ ;  /* 0x0000003f3f3ff290 */ /* 0x000fe2000fffe03f */
[----:B------:R-:W-:Y:S01]  /*29c60*/  STL.64 [R1+0x6f0], R16 ;  /* 0x0006f01001007387 */ /* 0x000fe20000100a00 */
[----:B------:R0:W-:Y:S03]  /*29c70*/  STL.64 [R1+0x6f8], R18 ;  /* 0x0006f81201007387 */ /* 0x0001e60000100a00 */
[----:B0-----:R-:W3:Y:S01]  /*29c80*/  LDL.LU.64 R18, [R1+0x19c0] ;  /* 0x0019c00001127983 */ /* 0x001ee20000300a00 */
[----:B------:R-:W-:Y:S01]  /*29c90*/  MOV R8, R6 ;  /* 0x0000000600087202 */ /* 0x000fe20000000f00 */
[----:B------:R-:W-:Y:S02]  /*29ca0*/  IMAD.MOV.U32 R4, RZ, RZ, R7 ;  /* 0x000000ffff047224 */ /* 0x000fe400078e0007 */
[----:B------:R-:W2:Y:S01]  /*29cb0*/  LDL.LU.64 R6, [R1+0x19b8] ;  /* 0x0019b80001067983 */ /* 0x000ea20000300a00 */
[----:B------:R0:W-:Y:S02]  /*29cc0*/  STL.64 [R1+0x1800], R10 ;  /* 0x0018000a01007387 */ /* 0x0001e40000100a00 */
[----:B------:R-:W-:Y:S01]  /*29cd0*/  STL.64 [R1+0x17f8], R8 ;  /* 0x0017f80801007387 */ /* 0x000fe20000100a00 */
[----:B0-----:R-:W4:Y:S01]  /*29ce0*/  LDL.LU.64 R10, [R1+0x8] ;  /* 0x00000800010a7983 */ /* 0x001f220000300a00 */
[C---:B---3--:R-:W-:Y:S03]  /*29cf0*/  HMMA.16816.F32.BF16 R16, R24.reuse, R18, R20 ;  /* 0x000000121810723c */ /* 0x048fe60000041814 */
[----:B------:R-:W4:Y:S01]  /*29d00*/  LDL.LU.64 R22, [R1+0x19b0] ;  /* 0x0019b00001167983 */ /* 0x000f220000300a00 */
[----:B------:R-:W4:Y:S11]  /*29d10*/  LDL.LU.64 R20, [R1+0x19a8] ;  /* 0x0019a80001147983 */ /* 0x000f360000300a00 */
[----:B------:R-:W-:Y:S08]  /*29d20*/  @!UPT UIADD3 URZ, URZ, URZ, URZ ;  /* 0x0000003f3f3ff290 */ /* 0x000ff0000fffe03f */
[----:B------:R-:W-:Y:S01]  /*29d30*/  STL.64 [R1+0x6e0], R16 ;  /* 0x0006e01001007387 */ /* 0x000fe20000100a00 */
[----:B------:R0:W-:Y:S03]  /*29d40*/  STL.64 [R1+0x6e8], R18 ;  /* 0x0006e81201007387 */ /* 0x0001e60000100a00 */
[----:B0-----:R-:W3:Y:S01]  /*29d50*/  LDL.LU.64 R18, [R1+0x19a0] ;  /* 0x0019a00001127983 */ /* 0x001ee20000300a00 */
[----:B------:R-:W5:Y:S01]  /*29d60*/  LDL.LU.64 R16, [R1+0x1998] ;  /* 0x0019980001107983 */ /* 0x000f620000300a00 */
[C---:B----4-:R-:W-:Y:S11]  /*29d70*/  HMMA.16816.F32.BF16 R20, R24.reuse, R10, R20 ;  /* 0x0000000a1814723c */ /* 0x050ff60000041814 */
[----:B------:R-:W-:Y:S11]  /*29d80*/  @!UPT UIADD3 URZ, URZ, URZ, URZ ;  /* 0x0000003f3f3ff290 */ /* 0x000ff6000fffe03f */
[----:B------:R-:W-:Y:S01]  /*29d90*/  @!UPT UIADD3 URZ, URZ, URZ, URZ ;  /* 0x0000003f3f3ff290 */ /* 0x000fe2000fffe03f */
[----:B------:R-:W-:Y:S01]  /*29da0*/  STL.64 [R1+0x6d0], R20 ;  /* 0x0006d01401007387 */ /* 0x000fe20000100a00 */
[----:B------:R0:W-:Y:S03]  /*29db0*/  STL.64 [R1+0x6d8], R22 ;  /* 0x0006d81601007387 */ /* 0x0001e60000100a00 */
[----:B0-----:R-:W2:Y:S01]  /*29dc0*/  LDL.LU.64 R22, [R1+0x1990] ;  /* 0x0019900001167983 */ /* 0x001ea20000300a00 */
[----:B------:R-:W2:Y:S01]  /*29dd0*/  LDL.LU.64 R20, [R1+0x1988] ;  /* 0x0019880001147983 */ /* 0x000ea20000300a00 */
[----:B------:R-:W-:Y:S02]  /*29de0*/  MOV R5, R10 ;  /* 0x0000000a00057202 */ /* 0x000fe40000000f00 */
[----:B------:R-:W4:Y:S01]  /*29df0*/  LDL.LU R10, [R1+0x298] ;  /* 0x00029800010a7983 */ /* 0x000f220000300800 */
[----:B------:R-:W-:Y:S01]  /*29e00*/  MOV R3, R11 ;  /* 0x0000000b00037202 */ /* 0x000fe20000000f00 */
[----:B--2---:R-:W-:Y:S11]  /*29e10*/  HMMA.16816.F32.BF16 R20, R24, R6, R20 ;  /* 0x000000061814723c */ /* 0x004ff60000041814 */
[----:B------:R-:W-:Y:S11]  /*29e20*/  @!UPT UIADD3 URZ, URZ, URZ, URZ ;  /* 0x0000003f3f3ff290 */ /* 0x000ff6000fffe03f */
[----:B------:R-:W-:Y:S01]  /*29e30*/  @!UPT UIADD3 URZ, URZ, URZ, URZ ;  /* 0x0000003f3f3ff290 */ /* 0x000fe2000fffe03f */
[----:B------:R-:W-:Y:S01]  /*29e40*/  STL.64 [R1+0x6c0], R20 ;  /* 0x0006c01401007387 */ /* 0x000fe20000100a00 */
[----:B------:R-:W-:Y:S02]  /*29e50*/  STL.64 [R1+0x6c8], R22 ;  /* 0x0006c81601007387 */ /* 0x000fe40000100a00 */
[----:B------:R-:W4:Y:S01]  /*29e60*/  LDL.LU R11, [R1+0x29c] ;  /* 0x00029c00010b7983 */ /* 0x000f220000300800 */
[----:B-----5:R-:W-:Y:S01]  /*29e70*/  F2FP.BF16.PACK_AB R24, R16, R17 ;  /* 0x000000111018723e */ /* 0x020fe200000010ff */
[----:B----4-:R0:W-:Y:S01]  /*29e80*/  STL.64 [R1+0x1910], R10 ;  /* 0x0019100a01007387 */ /* 0x0101e20000100a00 */
[----:B------:R3:W-:Y:S02]  /*29e90*/  STL [R1+0x1728], R6 ;  /* 0x0017280601007387 */ /* 0x0007e40000100800 */
[----:B------:R1:W-:Y:S02]  /*29ea0*/  STL [R1+0x1714], R7 ;  /* 0x0017140701007387 */ /* 0x0003e40000100800 */
[----:B------:R-:W-:Y:S01]  /*29eb0*/  STL.64 [R1+0x1900], R4 ;  /* 0x0019000401007387 */ /* 0x000fe20000100a00 */
[----:B------:R-:W2:Y:S01]  /*29ec0*/  LDL.LU R16, [R1+0x1984] ;  /* 0x0019840001107983 */ /* 0x000ea20000300800 */
[----:B------:R-:W4:Y:S03]  /*29ed0*/  LDL.LU R17, [R1+0x1980] ;  /* 0x0019800001117983 */ /* 0x000f260000300800 */
[----:B0-----:R-:W5:Y:S01]  /*29ee0*/  LDL.LU R10, [R1+0x1c8] ;  /* 0x0001c800010a7983 */ /* 0x001f620000300800 */
[----:B------:R-:W5:Y:S01]  /*29ef0*/  LDL.LU R11, [R1+0x1cc] ;  /* 0x0001cc00010b7983 */ /* 0x000f620000300800 */
[----:B------:R-:W-:Y:S01]  /*29f00*/  F2FP.BF16.PACK_AB R25, R15, R14 ;  /* 0x0000000e0f19723e */ /* 0x000fe200000010ff */
[----:B---3--:R-:W-:Y:S01]  /*29f10*/  IMAD.MOV.U32 R6, RZ, RZ, R19 ;  /* 0x000000ffff067224 */ /* 0x008fe200078e0013 */
[----:B-1----:R-:W-:Y:S01]  /*29f20*/  MOV R7, R18 ;  /* 0x0000001200077202 */ /* 0x002fe20000000f00 */
[----:B-----5:R4:W-:Y:S01]  /*29f30*/  STL.64 [R1+0x1928], R10 ;  /* 0x0019280a01007387 */ /* 0x0209e20000100a00 */
[----:B------:R-:W3:Y:S02]  /*29f40*/  LDL.LU R15, [R1+0x197c] ;  /* 0x00197c00010f7983 */ /* 0x000ee40000300800 */
[----:B------:R-:W5:Y:S01]  /*29f50*/  LDL.LU R14, [R1+0x1978] ;  /* 0x00197800010e7983 */ /* 0x000f620000300800 */
[----:B----4-:R-:W-:Y:S01]  /*29f60*/  MOV R10, R17 ;  /* 0x00000011000a7202 */ /* 0x010fe20000000f00 */
[----:B--2---:R-:W-:-:S05]  /*29f70*/  IMAD.MOV.U32 R11, RZ, RZ, R16 ;  /* 0x000000ffff0b7224 */ /* 0x004fca00078e0010 */
[----:B------:R-:W-:Y:S01]  /*29f80*/  STL.64 [R1+0x1940], R10 ;  /* 0x0019400a01007387 */ /* 0x000fe20000100a00 */
[----:B------:R0:W-:Y:S02]  /*29f90*/  STL.64 [R1+0x1908], R6 ;  /* 0x0019080601007387 */ /* 0x0001e40000100a00 */
[----:B------:R-:W2:Y:S02]  /*29fa0*/  LDL.LU R4, [R1+0x540] ;  /* 0x0005400001047983 */ /* 0x000ea40000300800 */
[----:B------:R-:W2:Y:S01]  /*29fb0*/  LDL.LU R5, [R1+0x544] ;  /* 0x0005440001057983 */ /* 0x000ea20000300800 */
[----:B0-----:R-:W4:Y:S01]  /*29fc0*/  LDL.LU R6, [R1+0x548] ;  /* 0x0005480001067983 */ /* 0x001f220000300800 */
[----:B------:R-:W4:Y:S02]  /*29fd0*/  LDL.LU R7, [R1+0x54c] ;  /* 0x00054c0001077983 */ /* 0x000f240000300800 */
[----:B------:R-:W2:Y:S02]  /*29fe0*/  LDL.LU R16, [R1+0x5a0] ;  /* 0x0005a00001107983 */ /* 0x000ea40000300800 */
[----:B------:R-:W2:Y:S01]  /*29ff0*/  LDL.LU R17, [R1+0x5a4] ;  /* 0x0005a40001117983 */ /* 0x000ea20000300800 */
[----:B------:R-:W2:Y:S01]  /*2a000*/  LDL.LU R18, [R1+0x5a8] ;  /* 0x0005a80001127983 */ /* 0x000ea20000300800 */
[----:B------:R-:W2:Y:S01]  /*2a010*/  LDL.LU R19, [R1+0x5ac] ;  /* 0x0005ac0001137983 */ /* 0x000ea20000300800 */
[----:B---3--:R-:W-:-:S02]  /*2a020*/  MOV R23, R15 ;  /* 0x0000000f00177202 */ /* 0x008fc40000000f00 */
[----:B-----5:R-:W-:Y:S02]  /*2a030*/  MOV R22, R14 ;  /* 0x0000000e00167202 */ /* 0x020fe40000000f00 */
[----:B------:R-:W3:Y:S01]  /*2a040*/  LDL.LU R14, [R1+0x1974] ;  /* 0x00197400010e7983 */ /* 0x000ee20000300800 */
[----:B------:R-:W3:Y:S02]  /*2a050*/  LDL.LU R15, [R1+0x1970] ;  /* 0x00197000010f7983 */ /* 0x000ee40000300800 */
[----:B------:R0:W-:Y:S02]  /*2a060*/  STL.64 [R1+0x1958], R22 ;  /* 0x0019581601007387 */ /* 0x0001e40000100a00 */
[----:B------:R-:W5:Y:S01]  /*2a070*/  LDL.LU R20, [R1+0x590] ;  /* 0x0005900001147983 */ /* 0x000f620000300800 */
[----:B------:R-:W5:Y:S04]  /*2a080*/  LDL.LU R21, [R1+0x594] ;  /* 0x0005940001157983 */ /* 0x000f680000300800 */
[----:B0-----:R-:W5:Y:S01]  /*2a090*/  LDL.LU R22, [R1+0x598] ;  /* 0x0005980001167983 */ /* 0x001f620000300800 */
[----:B------:R-:W5:Y:S02]  /*2a0a0*/  LDL.LU R23, [R1+0x59c] ;  /* 0x00059c0001177983 */ /* 0x000f640000300800 */
[----:B------:R-:W2:Y:S02]  /*2a0b0*/  LDL.LU R8, [R1+0x570] ;  /* 0x0005700001087983 */ /* 0x000ea40000300800 */
[----:B------:R-:W2:Y:S01]  /*2a0c0*/  LDL.LU R9, [R1+0x574] ;  /* 0x0005740001097983 */ /* 0x000ea20000300800 */
[----:B------:R-:W2:Y:S01]  /*2a0d0*/  LDL.LU R10, [R1+0x578] ;  /* 0x00057800010a7983 */ /* 0x000ea20000300800 */
[----:B------:R-:W2:Y:S03]  /*2a0e0*/  LDL.LU R11, [R1+0x57c] ;  /* 0x00057c00010b7983 */ /* 0x000ea60000300800 */
[----:B--2---:R-:W-:Y:S01]  /*2a0f0*/  STL.64 [R1+0x1950], R10 ;  /* 0x0019500a01007387 */ /* 0x004fe20000100a00 */
[----:B------:R0:W-:Y:S03]  /*2a100*/  STL.64 [R1+0x1948], R8 ;  /* 0x0019480801007387 */ /* 0x0001e60000100a00 */
[----:B0-----:R-:W2:Y:S01]  /*2a110*/  LDL.LU R8, [R1+0x580] ;  /* 0x0005800001087983 */ /* 0x001ea20000300800 */
[----:B------:R-:W2:Y:S02]  /*2a120*/  LDL.LU R9, [R1+0x584] ;  /* 0x0005840001097983 */ /* 0x000ea40000300800 */
[----:B------:R-:W2:Y:S02]  /*2a130*/  LDL.LU R10, [R1+0x588] ;  /* 0x00058800010a7983 */ /* 0x000ea40000300800 */
[----:B------:R-:W2:Y:S01]  /*2a140*/  LDL.LU R11, [R1+0x58c] ;  /* 0x00058c00010b7983 */ /* 0x000ea20000300800 */
[----:B----4-:R-:W-:Y:S01]  /*2a150*/  STL.64 [R1+0x1920], R6 ;  /* 0x0019200601007387 */ /* 0x010fe20000100a00 */
[----:B------:R0:W-:Y:S03]  /*2a160*/  STL.64 [R1+0x1918], R4 ;  /* 0x0019180401007387 */ /* 0x0001e60000100a00 */
[----:B0-----:R-:W4:Y:S01]  /*2a170*/  LDL.LU R4, [R1+0x550] ;  /* 0x0005500001047983 */ /* 0x001f220000300800 */
[----:B------:R-:W4:Y:S02]  /*2a180*/  LDL.LU R5, [R1+0x554] ;  /* 0x0005540001057983 */ /* 0x000f240000300800 */
[----:B------:R-:W2:Y:S02]  /*2a190*/  LDL.LU R6, [R1+0x558] ;  /* 0x0005580001067983 */ /* 0x000ea40000300800 */
[----:B------:R-:W2:Y:S01]  /*2a1a0*/  LDL.LU R7, [R1+0x55c] ;  /* 0x00055c0001077983 */ /* 0x000ea20000300800 */
[----:B------:R-:W-:-:S02]  /*2a1b0*/  F2FP.BF16.PACK_AB R26, R13, R12 ;  /* 0x0000000c0d1a723e */ /* 0x000fc400000010ff */
[----:B------:R-:W-:-:S07]  /*2a1c0*/  F2FP.BF16.PACK_AB R27, R0, R2 ;  /* 0x00000002001b723e */ /* 0x000fce00000010ff */
[----:B---3--:R-:W-:Y:S01]  /*2a1d0*/  HMMA.16816.F32.BF16 R12, R24, R14, R16 ;  /* 0x0000000e180c723c */ /* 0x008fe20000041810 */
[----:B--2---:R-:W-:Y:S01]  /*2a1e0*/  STL.64 [R1+0x1938], R6 ;  /* 0x0019380601007387 */ /* 0x004fe20000100a00 */
[----:B----4-:R0:W-:Y:S03]  /*2a1f0*/  STL.64 [R1+0x1930], R4 ;  /* 0x0019300401007387 */ /* 0x0101e60000100a00 */
[----:B0-----:R-:W2:Y:S01]  /*2a200*/  LDL.LU R4, [R1+0x560] ;  /* 0x0005600001047983 */ /* 0x001ea20000300800 */
[----:B------:R-:W2:Y:S02]  /*2a210*/  LDL.LU R5, [R1+0x564] ;  /* 0x0005640001057983 */ /* 0x000ea40000300800 */
[----:B------:R-:W2:Y:S02]  /*2a220*/  LDL.LU R6, [R1+0x568] ;  /* 0x0005680001067983 */ /* 0x000ea40000300800 */
[----:B------:R-:W2:Y:S01]  /*2a230*/  LDL.LU R7, [R1+0x56c] ;  /* 0x00056c0001077983 */ /* 0x000ea20000300800 */
[----:B------:R-:W5:Y:S01]  /*2a240*/  LDL.LU.64 R18, [R1+0x1968] ;  /* 0x0019680001127983 */ /* 0x000f620000300a00 */
[----:B------:R-:W3:Y:S11]  /*2a250*/  LDL.LU.64 R16, [R1+0x1960] ;  /* 0x0019600001107983 */ /* 0x000ef60000300a00 */
[----:B------:R0:W-:Y:S02]  /*2a260*/  STL [R1+0x16fc], R12 ;  /* 0x0016fc0c01007387 */ /* 0x0001e40000100800 */
[----:B------:R1:W-:Y:S01]  /*2a270*/  STL [R1+0x16f8], R13 ;  /* 0x0016f80d01007387 */ /* 0x0003e20000100800 */
[----:B------:R3:W-:Y:S01]  /*2a280*/  STL [R1+0x16f4], R14 ;  /* 0x0016f40e01007387 */ /* 0x0007e20000100800 */
[----:B------:R4:W-:Y:S03]  /*2a290*/  STL [R1+0x16f0], R15 ;  /* 0x0016f00f01007387 */ /* 0x0009e60000100800 */
[----:B0-----:R-:W2:Y:S01]  /*2a2a0*/  LDL.LU R12, [R1+0x520] ;  /* 0x00052000010c7983 */ /* 0x001ea20000300800 */
[----:B-1----:R-:W2:Y:S02]  /*2a2b0*/  LDL.LU R13, [R1+0x524] ;  /* 0x00052400010d7983 */ /* 0x002ea40000300800 */
[----:B---3--:R-:W-:Y:S01]  /*2a2c0*/  IMAD.MOV.U32 R14, RZ, RZ, R17 ;  /* 0x000000ffff0e7224 */ /* 0x008fe200078e0011 */
[----:B----4-:R-:W-:-:S02]  /*2a2d0*/  MOV R15, R16 ;  /* 0x00000010000f7202 */ /* 0x010fc40000000f00 */
[C---:B-----5:R-:W-:Y:S01]  /*2a2e0*/  HMMA.16816.F32.BF16 R16, R24.reuse, R18, R20 ;  /* 0x000000121810723c */ /* 0x060fe20000041814 */
[----:B------:R-:W3:Y:S11]  /*2a2f0*/  LDL.LU.64 R22, [R1+0x1958] ;  /* 0x0019580001167983 */ /* 0x000ef60000300a00 */
[----:B------:R-:W-:Y:S11]  /*2a300*/  @!UPT UIADD3 URZ, URZ, URZ, URZ ;  /* 0x0000003f3f3ff290 */ /* 0x000ff6000fffe03f */
[----:B------:R0:W-:Y:S01]  /*2a310*/  STL.64 [R1+0x16e8], R18 ;  /* 0x0016e81201007387 */ /* 0x0001e20000100a00 */
[----:B------:R-:W-:Y:S03]  /*2a320*/  STL.64 [R1+0x16e0], R16 ;  /* 0x0016e01001007387 */ /* 0x000fe60000100a00 */
[----:B0-----:R-:W4:Y:S01]  /*2a330*/  LDL.LU R18, [R1+0x1e8] ;  /* 0x0001e80001127983 */ /* 0x001f220000300800 */
[----:B------:R-:W4:Y:S01]  /*2a340*/  LDL.LU R19, [R1+0x1ec] ;  /* 0x0001ec0001137983 */ /* 0x000f220000300800 */
[C---:B---3--:R-:W-:Y:S02]  /*2a350*/  HMMA.16816.F32.BF16 R20, R24.reuse, R22, R8 ;  /* 0x000000161814723c */ /* 0x048fe40000041808 */
[----:B------:R-:W4:Y:S01]  /*2a360*/  LDL.LU.64 R10, [R1+0x1950] ;  /* 0x00195000010a7983 */ /* 0x000f220000300a00 */
[----:B------:R-:W4:Y:S11]  /*2a370*/  LDL.LU.64 R8, [R1+0x1948] ;  /* 0x0019480001087983 */ /* 0x000f360000300a00 */
[----:B------:R-:W-:Y:S09]  /*2a380*/  @!UPT UIADD3 URZ, URZ, URZ, URZ ;  /* 0x0000003f3f3ff290 */ /* 0x000ff2000fffe03f */
[----:B------:R0:W-:Y:S01]  /*2a390*/  STL.64 [R1+0x16b8], R22 ;  /* 0x0016b81601007387 */ /* 0x0001e20000100a00 */
[----:B------:R-:W-:Y:S03]  /*2a3a0*/  STL.64 [R1+0x16b0], R20 ;  /* 0x0016b01401007387 */ /* 0x000fe60000100a00 */
[----:B0-----:R-:W3:Y:S01]  /*2a3b0*/  LDL.LU R22, [R1+0x288] ;  /* 0x0002880001167983 */ /* 0x001ee20000300800 */
[----:B------:R-:W3:Y:S01]  /*2a3c0*/  LDL.LU R23, [R1+0x28c] ;  /* 0x00028c0001177983 */ /* 0x000ee20000300800 */
[C---:B----4-:R-:W-:Y:S02]  /*2a3d0*/  HMMA.16816.F32.BF16 R16, R24.reuse, R18, R8 ;  /* 0x000000121810723c */ /* 0x050fe40000041808 */
[----:B------:R-:W2:Y:S11]  /*2a3e0*/  LDL.LU.64 R10, [R1+0x1940] ;  /* 0x00194000010a7983 */ /* 0x000eb60000300a00 */
[----:B------:R-:W-:Y:S10]  /*2a3f0*/  @!UPT UIADD3 URZ, URZ, URZ, URZ ;  /* 0x0000003f3f3ff290 */ /* 0x000ff4000fffe03f */
[----:B------:R-:W-:Y:S01]  /*2a400*/  STL.64 [R1+0x1e0], R16 ;  /* 0x0001e01001007387 */ /* 0x000fe20000100a00 */
[----:B------:R0:W-:Y:S03]  /*2a410*/  STL.64 [R1+0x1e8], R18 ;  /* 0x0001e81201007387 */ /* 0x0001e60000100a00 */
[----:B0-----:R-:W4:Y:S01]  /*2a420*/  LDL R19, [R1+0x64c] ;  /* 0x00064c0001137983 */ /* 0x001f220000100800 */
[C---:B--2---:R-:W-:Y:S03]  /*2a430*/  HMMA.16816.F32.BF16 R8, R24.reuse, R10, R4 ;  /* 0x0000000a1808723c */ /* 0x044fe60000041804 */
[----:B------:R-:W2:Y:S01]  /*2a440*/  LDL.LU.64 R6, [R1+0x1938] ;  /* 0x0019380001067983 */ /* 0x000ea20000300a00 */
[----:B------:R-:W2:Y:S11]  /*2a450*/  LDL.LU.64 R4, [R1+0x1930] ;  /* 0x0019300001047983 */ /* 0x000eb60000300a00 */
[----:B------:R-:W-:Y:S08]  /*2a460*/  @!UPT UIADD3 URZ, URZ, URZ, URZ ;  /* 0x0000003f3f3ff290 */ /* 0x000ff0000fffe03f */
        /* <DEDUP_REMOVED lines=9> */
[----:B0-----:R-:W2:Y:S01]  /*2a500*/  LDL.LU.64 R10, [R1+0x1910] ;  /* 0x00191000010a7983 */ /* 0x001ea20000300a00 */
[----:B------:R-:W5:Y:S01]  /*2a510*/  LDL.LU R0, [R1+0x884] ;  /* 0x0008840001007983 */ /* 0x000f620000300800 */
[C---:B--2---:R-:W-:Y:S02]  /*2a520*/  HMMA.16816.F32.BF16 R8, R24.reuse, R10, R4 ;  /* 0x0000000a1808723c */ /* 0x044fe40000041804 */
[----:B------:R-:W2:Y:S11]  /*2a530*/  LDL.LU.64 R6, [R1+0x1908] ;  /* 0x0019080001067983 */ /* 0x000eb60000300a00 */
[----:B------:R-:W-:Y:S10]  /*2a540*/  @!UPT UIADD3 URZ, URZ, URZ, URZ ;  /* 0x0000003f3f3ff290 */ /* 0x000ff4000fffe03f */
[----:B------:R0:W-:Y:S01]  /*2a550*/  STL.64 [R1+0x1b0], R8 ;  /* 0x0001b00801007387 */ /* 0x0001e20000100a00 */
[----:B------:R1:W-:Y:S03]  /*2a560*/  STL.64 [R1+0x1b8], R10 ;  /* 0x0001b80a01007387 */ /* 0x0003e60000100a00 */
[----:B0-----:R-:W2:Y:S01]  /*2a570*/  LDL.LU R8, [R1+0x3e0] ;  /* 0x0003e00001087983 */ /* 0x001ea20000300800 */
[----:B------:R-:W2:Y:S02]  /*2a580*/  LDL.LU R9, [R1+0x3e4] ;  /* 0x0003e40001097983 */ /* 0x000ea40000300800 */
[----:B-1----:R-:W2:Y:S02]  /*2a590*/  LDL.LU R10, [R1+0x3e8] ;  /* 0x0003e800010a7983 */ /* 0x002ea40000300800 */
[----:B------:R-:W2:Y:S02]  /*2a5a0*/  LDL.LU R11, [R1+0x3ec] ;  /* 0x0003ec00010b7983 */ /* 0x000ea40000300800 */
[----:B--2---:R0:W-:Y:S01]  /*2a5b0*/  STL.64 [R1+0x1810], R10 ;  /* 0x0018100a01007387 */ /* 0x0041e20000100a00 */
[----:B------:R1:W-:Y:S03]  /*2a5c0*/  STL.64 [R1+0x1808], R8 ;  /* 0x0018080801007387 */ /* 0x0003e60000100a00 */
[----:B0-----:R-:W2:Y:S01]  /*2a5d0*/  LDL.LU R10, [R1+0x148] ;  /* 0x00014800010a7983 */ /* 0x001ea20000300800 */
[----:B------:R-:W2:Y:S03]  /*2a5e0*/  LDL.LU R11, [R1+0x14c] ;  /* 0x00014c00010b7983 */ /* 0x000ea60000300800 */
[----:B--2---:R0:W-:Y:S01]  /*2a5f0*/  STL.64 [R1+0x1820], R10 ;  /* 0x0018200a01007387 */ /* 0x0041e20000100a00 */
[----:B-1----:R-:W3:Y:S02]  /*2a600*/  LDL.LU R8, [R1+0x530] ;  /* 0x0005300001087983 */ /* 0x002ee40000300800 */
[----:B------:R-:W3:Y:S01]  /*2a610*/  LDL.LU R9, [R1+0x534] ;  /* 0x0005340001097983 */ /* 0x000ee20000300800 */
[----:B0-----:R-:W3:Y:S01]  /*2a620*/  LDL.LU R10, [R1+0x538] ;  /* 0x00053800010a7983 */ /* 0x001ee20000300800 */
[----:B------:R-:W3:Y:S01]  /*2a630*/  LDL.LU R11, [R1+0x53c] ;  /* 0x00053c00010b7983 */ /* 0x000ee20000300800 */
[C---:B------:R-:W-:Y:S01]  /*2a640*/  HMMA.16816.F32.BF16 R4, R24.reuse, R6, R12 ;  /* 0x000000061804723c */ /* 0x040fe2000004180c */
[----:B------:R-:W2:Y:S07]  /*2a650*/  LDL.LU R2, [R1+0x878] ;  /* 0x0008780001027983 */ /* 0x000eae0000300800 */
[C---:B---3--:R-:W-:Y:S01]  /*2a660*/  HMMA.16816.F32.BF16 R20, R24.reuse, R22, R8 ;  /* 0x000000161814723c */ /* 0x048fe20000041808 */
[----:B------:R-:W3:Y:S11]  /*2a670*/  LDL.LU R10, [R1+0x158] ;  /* 0x00015800010a7983 */ /* 0x000ef60000300800 */
[----:B------:R-:W-:Y:S11]  /*2a680*/  @!UPT UIADD3 URZ, URZ, URZ, URZ ;  /* 0x0000003f3f3ff290 */ /* 0x000ff6000fffe03f */
[----:B------:R-:W-:Y:S01]  /*2a690*/  STL.64 [R1+0x1a0], R20 ;  /* 0x0001a01401007387 */ /* 0x000fe20000100a00 */
[----:B------:R-:W-:Y:S02]  /*2a6a0*/  STL.64 [R1+0x1a8], R22 ;  /* 0x0001a81601007387 */ /* 0x000fe40000100a00 */
[----:B------:R-:W-:Y:S02]  /*2a6b0*/  STL.64 [R1+0x190], R4 ;  /* 0x0001900401007387 */ /* 0x000fe40000100a00 */
[----:B------:R-:W-:Y:S01]  /*2a6c0*/  STL.64 [R1+0x198], R6 ;  /* 0x0001980601007387 */ /* 0x000fe20000100a00 */
[----:B------:R-:W3:Y:S04]  /*2a6d0*/  LDL.LU R11, [R1+0x15c] ;  /* 0x00015c00010b7983 */ /* 0x000ee80000300800 */
[----:B---3--:R0:W-:Y:S04]  /*2a6e0*/  STL.64 [R1+0x1838], R10 ;  /* 0x0018380a01007387 */ /* 0x0081e80000100a00 */
[----:B0-----:R-:W3:Y:S01]  /*2a6f0*/  LDL.LU R10, [R1+0x178] ;  /* 0x00017800010a7983 */ /* 0x001ee20000300800 */
[----:B------:R-:W3:Y:S03]  /*2a700*/  LDL.LU R11, [R1+0x17c] ;  /* 0x00017c00010b7983 */ /* 0x000ee60000300800 */
[----:B---3--:R-:W-:Y:S01]  /*2a710*/  STL.64 [R1+0x1850], R10 ;  /* 0x0018500a01007387 */ /* 0x008fe20000100a00 */
[----:B------:R-:W4:Y:S03]  /*2a720*/  LDL.LU R18, [R1+0x870] ;  /* 0x0008700001127983 */ /* 0x000f260000300800 */
[----:B----4-:R0:W-:Y:S01]  /*2a730*/  STL.64 [R1+0x1818], R18 ;  /* 0x0018181201007387 */ /* 0x0101e20000100a00 */
[----:B------:R-:W3:Y:S02]  /*2a740*/  LDL.LU R16, [R1+0x3f0] ;  /* 0x0003f00001107983 */ /* 0x000ee40000300800 */
[----:B------:R-:W3:Y:S01]  /*2a750*/  LDL.LU R17, [R1+0x3f4] ;  /* 0x0003f40001117983 */ /* 0x000ee20000300800 */
[----:B0-----:R-:W4:Y:S01]  /*2a760*/  LDL.LU R18, [R1+0x3f8] ;  /* 0x0003f80001127983 */ /* 0x001f220000300800 */
[----:B------:R-:W4:Y:S02]  /*2a770*/  LDL.LU R19, [R1+0x3fc] ;  /* 0x0003fc0001137983 */ /* 0x000f240000300800 */
[----:B------:R-:W2:Y:S02]  /*2a780*/  LDL.LU R10, [R1+0x188] ;  /* 0x00018800010a7983 */ /* 0x000ea40000300800 */
[----:B------:R-:W2:Y:S02]  /*2a790*/  LDL.LU R11, [R1+0x18c] ;  /* 0x00018c00010b7983 */ /* 0x000ea40000300800 */
[----:B--2---:R-:W-:Y:S01]  /*2a7a0*/  STL.64 [R1+0x1868], R10 ;  /* 0x0018680a01007387 */ /* 0x004fe20000100a00 */
[----:B----4-:R-:W-:Y:S02]  /*2a7b0*/  STL.64 [R1+0x1830], R18 ;  /* 0x0018301201007387 */ /* 0x010fe40000100a00 */
[----:B---3--:R0:W-:Y:S02]  /*2a7c0*/  STL.64 [R1+0x1828], R16 ;  /* 0x0018281001007387 */ /* 0x0081e40000100a00 */
[----:B0-----:R-:W2:Y:S01]  /*2a7d0*/  LDL.LU R16, [R1+0x410] ;  /* 0x0004100001107983 */ /* 0x001ea20000300800 */
[----:B------:R-:W2:Y:S02]  /*2a7e0*/  LDL.LU R17, [R1+0x414] ;  /* 0x0004140001117983 */ /* 0x000ea40000300800 */
[----:B------:R-:W3:Y:S02]  /*2a7f0*/  LDL.LU R18, [R1+0x418] ;  /* 0x0004180001127983 */ /* 0x000ee40000300800 */
[----:B------:R-:W3:Y:S01]  /*2a800*/  LDL.LU R19, [R1+0x41c] ;  /* 0x00041c0001137983 */ /* 0x000ee20000300800 */
[----:B------:R-:W4:Y:S01]  /*2a810*/  LDL.LU R10, [R1+0x1f8] ;  /* 0x0001f800010a7983 */ /* 0x000f220000300800 */
[----:B------:R-:W4:Y:S03]  /*2a820*/  LDL.LU R11, [R1+0x1fc] ;  /* 0x0001fc00010b7983 */ /* 0x000f260000300800 */
[----:B----4-:R-:W-:Y:S01]  /*2a830*/  STL.64 [R1+0x1880], R10 ;  /* 0x0018800a01007387 */ /* 0x010fe20000100a00 */
[----:B---3--:R-:W-:Y:S02]  /*2a840*/  STL.64 [R1+0x1848], R18 ;  /* 0x0018481201007387 */ /* 0x008fe40000100a00 */
[----:B--2---:R0:W-:Y:S02]  /*2a850*/  STL.64 [R1+0x1840], R16 ;  /* 0x0018401001007387 */ /* 0x0041e40000100a00 */
        /* <DEDUP_REMOVED lines=15> */
[----:B----4-:R0:W-:Y:S04]  /*2a950*/  STL.64 [R1+0x18b8], R22 ;  /* 0x0018b81601007387 */ /* 0x0101e80000100a00 */
[----:B0-----:R-:W4:Y:S01]  /*2a960*/  LDL.LU R22, [R1+0x238] ;  /* 0x0002380001167983 */ /* 0x001f220000300800 */
[----:B------:R-:W4:Y:S03]  /*2a970*/  LDL.LU R23, [R1+0x23c] ;  /* 0x00023c0001177983 */ /* 0x000f260000300800 */
[----:B----4-:R0:W-:Y:S01]  /*2a980*/  STL.64 [R1+0x18d0], R22 ;  /* 0x0018d01601007387 */ /* 0x0101e20000100a00 */
[----:B------:R-:W4:Y:S02]  /*2a990*/  LDL.LU R10, [R1+0x218] ;  /* 0x00021800010a7983 */ /* 0x000f240000300800 */
[----:B------:R-:W4:Y:S01]  /*2a9a0*/  LDL.LU R11, [R1+0x21c] ;  /* 0x00021c00010b7983 */ /* 0x000f220000300800 */
[----:B0-----:R-:W2:Y:S01]  /*2a9b0*/  LDL.LU R22, [R1+0x248] ;  /* 0x0002480001167983 */ /* 0x001ea20000300800 */
[----:B------:R-:W2:Y:S03]  /*2a9c0*/  LDL.LU R23, [R1+0x24c] ;  /* 0x00024c0001177983 */ /* 0x000ea60000300800 */
[----:B--2---:R-:W-:Y:S01]  /*2a9d0*/  STL.64 [R1+0x18e8], R22 ;  /* 0x0018e81601007387 */ /* 0x004fe20000100a00 */
[----:B----4-:R0:W-:Y:S02]  /*2a9e0*/  STL.64 [R1+0x18b0], R10 ;  /* 0x0018b00a01007387 */ /* 0x0101e40000100a00 */
[----:B------:R-:W2:Y:S02]  /*2a9f0*/  LDL.LU R8, [R1+0x4a0] ;  /* 0x0004a00001087983 */ /* 0x000ea40000300800 */
[----:B------:R-:W2:Y:S01]  /*2aa00*/  LDL.LU R9, [R1+0x4a4] ;  /* 0x0004a40001097983 */ /* 0x000ea20000300800 */
[----:B0-----:R-:W4:Y:S01]  /*2aa10*/  LDL.LU R10, [R1+0x4a8] ;  /* 0x0004a800010a7983 */ /* 0x001f220000300800 */
[----:B------:R-:W4:Y:S02]  /*2aa20*/  LDL.LU R11, [R1+0x4ac] ;  /* 0x0004ac00010b7983 */ /* 0x000f240000300800 */
[----:B------:R-:W2:Y:S02]  /*2aa30*/  LDL.LU R22, [R1+0x258] ;  /* 0x0002580001167983 */ /* 0x000ea40000300800 */
[----:B------:R-:W3:Y:S01]  /*2aa40*/  LDL.LU R23, [R1+0x25c] ;  /* 0x00025c0001177983 */ /* 0x000ee20000300800 */
[----:B----4-:R-:W-:Y:S01]  /*2aa50*/  STL.64 [R1+0x18c8], R10 ;  /* 0x0018c80a01007387 */ /* 0x010fe20000100a00 */
[----:B--2---:R0:W-:Y:S03]  /*2aa60*/  STL.64 [R1+0x18c0], R8 ;  /* 0x0018c00801007387 */ /* 0x0041e60000100a00 */
[----:B0-----:R-:W2:Y:S01]  /*2aa70*/  LDL.LU R8, [R1+0x4b0] ;  /* 0x0004b00001087983 */ /* 0x001ea20000300800 */
[----:B------:R-:W2:Y:S02]  /*2aa80*/  LDL.LU R9, [R1+0x4b4] ;  /* 0x0004b40001097983 */ /* 0x000ea40000300800 */
[----:B------:R-:W4:Y:S02]  /*2aa90*/  LDL.LU R10, [R1+0x4b8] ;  /* 0x0004b800010a7983 */ /* 0x000f240000300800 */
[----:B------:R-:W4:Y:S01]  /*2aaa0*/  LDL.LU R11, [R1+0x4bc] ;  /* 0x0004bc00010b7983 */ /* 0x000f220000300800 */
[----:B------:R-:W2:Y:S01]  /*2aab0*/  LDL.LU R14, [R1+0x268] ;  /* 0x00026800010e7983 */ /* 0x000ea20000300800 */
[----:B------:R-:W3:Y:S02]  /*2aac0*/  LDL.LU R15, [R1+0x26c] ;  /* 0x00026c00010f7983 */ /* 0x000ee40000300800 */
[----:B------:R-:W3:Y:S02]  /*2aad0*/  LDL.LU R4, [R1+0x500] ;  /* 0x0005000001047983 */ /* 0x000ee40000300800 */
[----:B------:R-:W3:Y:S01]  /*2aae0*/  LDL.LU R5, [R1+0x504] ;  /* 0x0005040001057983 */ /* 0x000ee20000300800 */
[----:B------:R-:W3:Y:S01]  /*2aaf0*/  LDL.LU R6, [R1+0x508] ;  /* 0x0005080001067983 */ /* 0x000ee20000300800 */
[----:B------:R-:W3:Y:S03]  /*2ab00*/  LDL.LU R7, [R1+0x50c] ;  /* 0x00050c0001077983 */ /* 0x000ee60000300800 */
[----:B----4-:R-:W-:Y:S01]  /*2ab10*/  STL.64 [R1+0x18e0], R10 ;  /* 0x0018e00a01007387 */ /* 0x010fe20000100a00 */
[----:B--2---:R0:W-:Y:S03]  /*2ab20*/  STL.64 [R1+0x18d8], R8 ;  /* 0x0018d80801007387 */ /* 0x0041e60000100a00 */
[----:B0-----:R-:W2:Y:S01]  /*2ab30*/  LDL.LU R8, [R1+0x4d0] ;  /* 0x0004d00001087983 */ /* 0x001ea20000300800 */
[----:B------:R-:W2:Y:S02]  /*2ab40*/  LDL.LU R9, [R1+0x4d4] ;  /* 0x0004d40001097983 */ /* 0x000ea40000300800 */
[----:B------:R-:W4:Y:S02]  /*2ab50*/  LDL.LU R10, [R1+0x4d8] ;  /* 0x0004d800010a7983 */ /* 0x000f240000300800 */
[----:B------:R-:W4:Y:S02]  /*2ab60*/  LDL.LU R11, [R1+0x4dc] ;  /* 0x0004dc00010b7983 */ /* 0x000f240000300800 */
[----:B----4-:R-:W-:Y:S01]  /*2ab70*/  STL.64 [R1+0x18f8], R10 ;  /* 0x0018f80a01007387 */ /* 0x010fe20000100a00 */
[----:B--2---:R0:W-:Y:S03]  /*2ab80*/  STL.64 [R1+0x18f0], R8 ;  /* 0x0018f00801007387 */ /* 0x0041e60000100a00 */
[----:B0-----:R-:W2:Y:S01]  /*2ab90*/  LDL.LU R8, [R1+0x4e0] ;  /* 0x0004e00001087983 */ /* 0x001ea20000300800 */
[----:B------:R-:W2:Y:S02]  /*2aba0*/  LDL.LU R9, [R1+0x4e4] ;  /* 0x0004e40001097983 */ /* 0x000ea40000300800 */
[----:B------:R-:W2:Y:S02]  /*2abb0*/  LDL.LU R10, [R1+0x4e8] ;  /* 0x0004e800010a7983 */ /* 0x000ea40000300800 */
[----:B------:R-:W2:Y:S01]  /*2abc0*/  LDL.LU R11, [R1+0x4ec] ;  /* 0x0004ec00010b7983 */ /* 0x000ea20000300800 */
[----:B---3--:R-:W-:Y:S01]  /*2abd0*/  STL.64 [R1+0x1878], R18 ;  /* 0x0018781201007387 */ /* 0x008fe20000100a00 */
[----:B------:R0:W-:Y:S03]  /*2abe0*/  STL.64 [R1+0x1870], R16 ;  /* 0x0018701001007387 */ /* 0x0001e60000100a00 */
        /* <DEDUP_REMOVED lines=9> */
[----:B------:R-:W4:Y:S02]  /*2ac80*/  LDL.LU R18, [R1+0x478] ;  /* 0x0004780001127983 */ /* 0x000f240000300800 */
[----:B------:R-:W4:Y:S01]  /*2ac90*/  LDL.LU R19, [R1+0x47c] ;  /* 0x00047c0001137983 */ /* 0x000f220000300800 */
[C---:B--2---:R-:W-:Y:S01]  /*2aca0*/  HMMA.16816.F32.BF16 R20, R24.reuse, R22, R8 ;  /* 0x000000161814723c */ /* 0x044fe20000041808 */
[----:B----4-:R-:W-:Y:S01]  /*2acb0*/  STL.64 [R1+0x18a8], R18 ;  /* 0x0018a81201007387 */ /* 0x010fe20000100a00 */
[----:B---3--:R0:W-:Y:S03]  /*2acc0*/  STL.64 [R1+0x18a0], R16 ;  /* 0x0018a01001007387 */ /* 0x0081e60000100a00 */
[----:B0-----:R-:W2:Y:S01]  /*2acd0*/  LDL.LU R16, [R1+0x480] ;  /* 0x0004800001107983 */ /* 0x001ea20000300800 */
[----:B------:R-:W2:Y:S02]  /*2ace0*/  LDL.LU R17, [R1+0x484] ;  /* 0x0004840001117983 */ /* 0x000ea40000300800 */
[----:B------:R-:W2:Y:S02]  /*2acf0*/  LDL.LU R18, [R1+0x488] ;  /* 0x0004880001127983 */ /* 0x000ea40000300800 */
[----:B------:R-:W2:Y:S01]  /*2ad00*/  LDL.LU R19, [R1+0x48c] ;  /* 0x00048c0001137983 */ /* 0x000ea20000300800 */
[----:B------:R-:W3:Y:S01]  /*2ad10*/  LDL.LU.64 R4, [R1+0x1900] ;  /* 0x0019000001047983 */ /* 0x000ee20000300a00 */
[----:B------:R-:W-:Y:S02]  /*2ad20*/  STL.64 [R1+0xd0], R12 ;  /* 0x0000d00c01007387 */ /* 0x000fe40000100a00 */
[----:B------:R0:W-:Y:S02]  /*2ad30*/  STL.64 [R1+0xd8], R14 ;  /* 0x0000d80e01007387 */ /* 0x0001e40000100a00 */
[----:B0-----:R-:W4:Y:S01]  /*2ad40*/  LDL.LU R15, [R1+0x868] ;  /* 0x00086800010f7983 */ /* 0x001f220000300800 */
[----:B------:R-:W2:Y:S02]  /*2ad50*/  LDL R7, [R1+0x648] ;  /* 0x0006480001077983 */ /* 0x000ea40000100800 */
[----:B------:R-:W2:Y:S02]  /*2ad60*/  LDL.LU.64 R10, [R1+0x18f8] ;  /* 0x0018f800010a7983 */ /* 0x000ea40000300a00 */
[----:B------:R-:W2:Y:S02]  /*2ad70*/  LDL.LU.64 R8, [R1+0x18f0] ;  /* 0x0018f00001087983 */ /* 0x000ea40000300a00 */
        /* <DEDUP_REMOVED lines=10> */
[----:B------:R-:W3:Y:S01]  /*2ae20*/  LDL.LU R14, [R1+0x888] ;  /* 0x00088800010e7983 */ /* 0x000ee20000300800 */
[C---:B--2---:R-:W-:Y:S02]  /*2ae30*/  HMMA.16816.F32.BF16 R20, R24.reuse, R22, R8 ;  /* 0x000000161814723c */ /* 0x044fe40000041808 */
[----:B------:R-:W2:Y:S01]  /*2ae40*/  LDL.LU.64 R10, [R1+0x18c8] ;  /* 0x0018c800010a7983 */ /* 0x000ea20000300a00 */
[----:B------:R-:W2:Y:S11]  /*2ae50*/  LDL.LU.64 R8, [R1+0x18c0] ;  /* 0x0018c00001087983 */ /* 0x000eb60000300a00 */
[----:B------:R-:W-:Y:S09]  /*2ae60*/  @!UPT UIADD3 URZ, URZ, URZ, URZ ;  /* 0x0000003f3f3ff290 */ /* 0x000ff2000fffe03f */
[----:B------:R-:W-:Y:S01]  /*2ae70*/  STL.64 [R1+0x60], R20 ;  /* 0x0000601401007387 */ /* 0x000fe20000100a00 */
[----:B------:R0:W-:Y:S03]  /*2ae80*/  STL.64 [R1+0x68], R22 ;  /* 0x0000681601007387 */ /* 0x0001e60000100a00 */
[----:B0-----:R-:W2:Y:S01]  /*2ae90*/  LDL.LU.64 R22, [R1+0x18b8] ;  /* 0x0018b80001167983 */ /* 0x001ea20000300a00 */
[----:B------:R-:W3:Y:S02]  /*2aea0*/  LDL.LU R13, [R1+0x880] ;  /* 0x00088000010d7983 */ /* 0x000ee40000300800 */
[----:B------:R-:W3:Y:S01]  /*2aeb0*/  LDL.LU R12, [R1+0x874] ;  /* 0x00087400010c7983 */ /* 0x000ee20000300800 */
[C---:B--2---:R-:W-:Y:S11]  /*2aec0*/  HMMA.16816.F32.BF16 R8, R24.reuse, R22, R8 ;  /* 0x000000161808723c */ /* 0x044ff60000041808 */
[----:B------:R-:W-:Y:S11]  /*2aed0*/  @!UPT UIADD3 URZ, URZ, URZ, URZ ;  /* 0x0000003f3f3ff290 */ /* 0x000ff6000fffe03f */
[----:B------:R-:W-:Y:S02]  /*2aee0*/  @!UPT UIADD3 URZ, URZ, URZ, URZ ;  /* 0x0000003f3f3ff290 */ /* 0x000fe4000fffe03f */
[----:B------:R-:W-:Y:S02]  /*2aef0*/  MOV R21, R10 ;  /* 0x0000000a00157202 */ /* 0x000fe40000000f00 */
[----:B------:R-:W-:Y:S02]  /*2af00*/  MOV R20, R11 ;  /* 0x0000000b00147202 */ /* 0x000fe40000000f00 */
[----:B------:R-:W2:Y:S01]  /*2af10*/  LDL.LU.64 R10, [R1+0x18b0] ;  /* 0x0018b000010a7983 */ /* 0x000ea20000300a00 */
[----:B------:R-:W-:Y:S01]  /*2af20*/  MOV R23, R8 ;  /* 0x0000000800177202 */ /* 0x000fe20000000f00 */
[----:B------:R-:W-:Y:S02]  /*2af30*/  IMAD.MOV.U32 R22, RZ, RZ, R9 ;  /* 0x000000ffff167224 */ /* 0x000fe400078e0009 */
[----:B------:R-:W3:Y:S03]  /*2af40*/  LDL.LU R6, [R1+0x86c] ;  /* 0x00086c0001067983 */ /* 0x000ee60000300800 */
[----:B------:R0:W-:Y:S01]  /*2af50*/  STL.64 [R1+0x16c8], R22 ;  /* 0x0016c81601007387 */ /* 0x0001e20000100a00 */
[----:B------:R-:W-:Y:S03]  /*2af60*/  STL.64 [R1+0x16c0], R20 ;  /* 0x0016c01401007387 */ /* 0x000fe60000100a00 */
[----:B0-----:R-:W3:Y:S01]  /*2af70*/  LDL.LU R22, [R1+0x128] ;  /* 0x0001280001167983 */ /* 0x001ee20000300800 */
[----:B------:R-:W3:Y:S01]  /*2af80*/  LDL.LU R23, [R1+0x12c] ;  /* 0x00012c0001177983 */ /* 0x000ee20000300800 */
        /* <DEDUP_REMOVED lines=43> */
[----:B------:R-:W5:Y:S11]  /*2b240*/  LDL.LU.64 R18, [R1+0x1818] ;  /* 0x0018180001127983 */ /* 0x000f760000300a00 */
[----:B------:R-:W-:Y:S10]  /*2b250*/  @!UPT UIADD3 URZ, URZ, URZ, URZ ;  /* 0x0000003f3f3ff290 */ /* 0x000ff4000fffe03f */
[----:B------:R-:W-:Y:S01]  /*2b260*/  STL.64 [R1+0x280], R8 ;  /* 0x0002800801007387 */ /* 0x000fe20000100a00 */
[----:B------:R0:W-:Y:S03]  /*2b270*/  STL.64 [R1+0x288], R10 ;  /* 0x0002880a01007387 */ /* 0x0001e60000100a00 */
[----:B0-----:R-:W3:Y:S01]  /*2b280*/  LDL.LU.64 R10, [R1+0x1810] ;  /* 0x00181000010a7983 */ /* 0x001ee20000300a00 */
[----:B------:R-:W3:Y:S02]  /*2b290*/  LDL.LU.64 R8, [R1+0x1808] ;  /* 0x0018080001087983 */ /* 0x000ee40000300a00 */
[----:B---3--:R-:W-:Y:S01]  /*2b2a0*/  HMMA.16816.F32.BF16 R20, R24, R22, R8 ;  /* 0x000000161814723c */ /* 0x008fe20000041808 */
[----:B------:R-:W2:Y:S01]  /*2b2b0*/  LDL.LU.64 R10, [R1+0x1800] ;  /* 0x00180000010a7983 */ /* 0x000ea20000300a00 */
[--C-:B-----5:R-:W-:Y:S02]  /*2b2c0*/  FADD R0, R0, -R19.reuse ;  /* 0x8000001300007221 */ /* 0x120fe40000000000 */
[----:B------:R-:W-:-:S02]  /*2b2d0*/  FADD R2, R2, -R19 ;  /* 0x8000001302027221 */ /* 0x000fc40000000000 */
[----:B------:R-:W3:Y:S02]  /*2b2e0*/  LDL.LU.64 R8, [R1+0x17f8] ;  /* 0x0017f80001087983 */ /* 0x000ee40000300a00 */
[----:B------:R-:W-:-:S04]  /*2b2f0*/  FMUL R0, R0, 1.4426950216293334961 ;  /* 0x3fb8aa3b00007820 */ /* 0x000fc80000400000 */
[----:B------:R0:W1:Y:S02]  /*2b300*/  MUFU.EX2 R16, R0 ;  /* 0x0000000000107308 */ /* 0x0000640000000800 */
[----:B0-----:R-:W-:Y:S02]  /*2b310*/  FMUL R0, R2, 1.4426950216293334961 ;  /* 0x3fb8aa3b02007820 */ /* 0x001fe40000400000 */
[----:B------:R-:W-:-:S07]  /*2b320*/  FADD R2, R18, -R19 ;  /* 0x8000001312027221 */ /* 0x000fce0000000000 */
[----:B------:R-:W-:Y:S01]  /*2b330*/  STL.64 [R1+0x540], R20 ;  /* 0x0005401401007387 */ /* 0x000fe20000100a00 */
[----:B------:R-:W-:Y:S02]  /*2b340*/  STL.64 [R1+0x548], R22 ;  /* 0x0005481601007387 */ /* 0x000fe40000100a00 */
[----:B-1----:R0:W-:Y:S02]  /*2b350*/  STL [R1+0x7e0], R16 ;  /* 0x0007e01001007387 */ /* 0x0021e40000100800 */
[----:B0-----:R0:W1:Y:S02]  /*2b360*/  MUFU.EX2 R16, R0 ;  /* 0x0000000000107308 */ /* 0x0010640000000800 */
[----:B0-----:R-:W-:Y:S02]  /*2b370*/  FMUL R0, R2, 1.4426950216293334961 ;  /* 0x3fb8aa3b02007820 */ /* 0x001fe40000400000 */
[----:B----4-:R-:W-:-:S04]  /*2b380*/  FADD R2, R15, -R19 ;  /* 0x800000130f027221 */ /* 0x010fc80000000000 */
[----:B------:R0:W4:Y:S02]  /*2b390*/  MUFU.EX2 R15, R0 ;  /* 0x00000000000f7308 */ /* 0x0001240000000800 */
[----:B0-----:R-:W-:Y:S02]  /*2b3a0*/  FMUL R0, R2, 1.4426950216293334961 ;  /* 0x3fb8aa3b02007820 */ /* 0x001fe40000400000 */
[----:B------:R-:W-:-:S04]  /*2b3b0*/  FADD R2, R14, -R7 ;  /* 0x800000070e027221 */ /* 0x000fc80000000000 */
[----:B------:R0:W5:Y:S02]  /*2b3c0*/  MUFU.EX2 R14, R0 ;  /* 0x00000000000e7308 */ /* 0x0001640000000800 */
[----:B0-----:R-:W-:Y:S02]  /*2b3d0*/  FMUL R0, R2, 1.4426950216293334961 ;  /* 0x3fb8aa3b02007820 */ /* 0x001fe40000400000 */
[----:B------:R-:W-:-:S04]  /*2b3e0*/  FADD R2, R13, -R7 ;  /* 0x800000070d027221 */ /* 0x000fc80000000000 */
[----:B------:R0:W5:Y:S02]  /*2b3f0*/  MUFU.EX2 R13, R0 ;  /* 0x00000000000d7308 */ /* 0x0001640000000800 */
[----:B0-----:R-:W-:Y:S02]  /*2b400*/  FMUL R0, R2, 1.4426950216293334961 ;  /* 0x3fb8aa3b02007820 */ /* 0x001fe40000400000 */
[----:B------:R-:W-:-:S04]  /*2b410*/  FADD R2, R12, -R7 ;  /* 0x800000070c027221 */ /* 0x000fc80000000000 */
[----:B------:R-:W0:Y:S01]  /*2b420*/  MUFU.EX2 R12, R0 ;  /* 0x00000000000c7308 */ /* 0x000e220000000800 */
[----:B-1----:R-:W-:Y:S01]  /*2b430*/  STL [R1+0x800], R16 ;  /* 0x0008001001007387 */ /* 0x002fe20000100800 */
[----:B----4-:R-:W-:Y:S02]  /*2b440*/  STL [R1+0x804], R15 ;  /* 0x0008040f01007387 */ /* 0x010fe40000100800 */
[----:B-----5:R-:W-:Y:S02]  /*2b450*/  STL [R1+0x808], R14 ;  /* 0x0008080e01007387 */ /* 0x020fe40000100800 */
[----:B------:R-:W-:Y:S01]  /*2b460*/  IMAD.MOV.U32 R18, RZ, RZ, R29 ;  /* 0x000000ffff127224 */ /* 0x000fe200078e001d */
[----:B------:R-:W-:Y:S04]  /*2b470*/  STL [R1+0x7dc], R13 ;  /* 0x0007dc0d01007387 */ /* 0x000fe80000100800 */
[----:B0-----:R-:W-:Y:S01]  /*2b480*/  STL [R1+0x7f4], R12 ;  /* 0x0007f40c01007387 */ /* 0x001fe20000100800 */
[----:B------:R-:W4:Y:S01]  /*2b490*/  LDL.LU R29, [R1+0x17f0] ;  /* 0x0017f000011d7983 */ /* 0x000f220000300800 */
[----:B--2---:R-:W-:-:S02]  /*2b4a0*/  MOV R19, R10 ;  /* 0x0000000a00137202 */ /* 0x004fc40000000f00 */
[----:B------:R-:W2:Y:S03]  /*2b4b0*/  LDL.LU R10, [R1+0x860] ;  /* 0x00086000010a7983 */ /* 0x000ea60000300800 */
[----:B------:R0:W-:Y:S02]  /*2b4c0*/  STL.64 [R1+0x1768], R18 ;  /* 0x0017681201007387 */ /* 0x0001e40000100a00 */
[----:B0-----:R-:W-:Y:S01]  /*2b4d0*/  MOV R18, R28 ;  /* 0x0000001c00127202 */ /* 0x001fe20000000f00 */
[----:B------:R-:W-:Y:S01]  /*2b4e0*/  IMAD.MOV.U32 R19, RZ, RZ, R11 ;  /* 0x000000ffff137224 */ /* 0x000fe200078e000b */
[----:B------:R-:W5:Y:S01]  /*2b4f0*/  LDL.LU R28, [R1+0x17ec] ;  /* 0x0017ec00011c7983 */ /* 0x000f620000300800 */
[----:B------:R-:W2:Y:S03]  /*2b500*/  LDL.LU R11, [R1+0x87c] ;  /* 0x00087c00010b7983 */ /* 0x000ea60000300800 */
[----:B--2---:R0:W-:Y:S01]  /*2b510*/  STL.64 [R1+0x17a0], R10 ;  /* 0x0017a00a01007387 */ /* 0x0041e20000100a00 */
[----:B---3--:R-:W-:Y:S01]  /*2b520*/  STL [R1+0x1798], R8 ;  /* 0x0017980801007387 */ /* 0x008fe20000100800 */
[----:B0-----:R-:W-:-:S02]  /*2b530*/  MOV R10, R9 ;  /* 0x00000009000a7202 */ /* 0x001fc40000000f00 */
[----:B------:R-:W2:Y:S01]  /*2b540*/  LDL.LU R9, [R1+0x17e8] ;  /* 0x0017e80001097983 */ /* 0x000ea20000300800 */
[----:B------:R-:W3:Y:S02]  /*2b550*/  LDL.LU R11, [R1+0xcc] ;  /* 0x0000cc00010b7983 */ /* 0x000ee40000300800 */
[----:B------:R-:W2:Y:S02]  /*2b560*/  LDL.LU R14, [R1+0x108] ;  /* 0x00010800010e7983 */ /* 0x000ea40000300800 */
[----:B------:R-:W2:Y:S01]  /*2b570*/  LDL.LU R15, [R1+0x10c] ;  /* 0x00010c00010f7983 */ /* 0x000ea20000300800 */
[----:B------:R-:W3:Y:S04]  /*2b580*/  LDL.LU R12, [R1+0x890] ;  /* 0x00089000010c7983 */ /* 0x000ee80000300800 */
[----:B--2---:R0:W-:Y:S01]  /*2b590*/  STL.64 [R1+0x17c8], R14 ;  /* 0x0017c80e01007387 */ /* 0x0041e20000100a00 */
[----:B---3--:R-:W-:Y:S03]  /*2b5a0*/  STL [R1+0x17c0], R12 ;  /* 0x0017c00c01007387 */ /* 0x008fe60000100800 */
[----:B0-----:R-:W2:Y:S01]  /*2b5b0*/  LDL.LU R14, [R1+0x118] ;  /* 0x00011800010e7983 */ /* 0x001ea20000300800 */
[----:B------:R-:W-:-:S02]  /*2b5c0*/  MOV R15, R9 ;  /* 0x00000009000f7202 */ /* 0x000fc40000000f00 */
[----:B------:R-:W3:Y:S02]  /*2b5d0*/  LDL.LU R9, [R1+0x88c] ;  /* 0x00088c0001097983 */ /* 0x000ee40000300800 */
[----:B------:R-:W-:Y:S01]  /*2b5e0*/  STL.64 [R1+0x17b8], R10 ;  /* 0x0017b80a01007387 */ /* 0x000fe20000100a00 */
[----:B---3--:R0:W-:Y:S01]  /*2b5f0*/  STL [R1+0x17b0], R9 ;  /* 0x0017b00901007387 */ /* 0x0081e20000100800 */
[----:B------:R-:W3:Y:S03]  /*2b600*/  LDL.LU R8, [R1+0x3a0] ;  /* 0x0003a00001087983 */ /* 0x000ee60000300800 */
[----:B0-----:R-:W3:Y:S01]  /*2b610*/  LDL.LU R9, [R1+0x3a4] ;  /* 0x0003a40001097983 */ /* 0x001ee20000300800 */
[----:B------:R-:W2:Y:S02]  /*2b620*/  LDL.LU R10, [R1+0x3a8] ;  /* 0x0003a800010a7983 */ /* 0x000ea40000300800 */
[----:B------:R-:W2:Y:S02]  /*2b630*/  LDL.LU R11, [R1+0x3ac] ;  /* 0x0003ac00010b7983 */ /* 0x000ea40000300800 */
[----:B------:R-:W-:-:S02]  /*2b640*/  FMUL R0, R2, 1.4426950216293334961 ;  /* 0x3fb8aa3b02007820 */ /* 0x000fc40000400000 */
[----:B------:R-:W-:Y:S01]  /*2b650*/  FADD R2, R6, -R7 ;  /* 0x8000000706027221 */ /* 0x000fe20000000000 */
[----:B--2---:R-:W-:Y:S01]  /*2b660*/  STL.64 [R1+0x17d8], R10 ;  /* 0x0017d80a01007387 */ /* 0x004fe20000100a00 */
[----:B---3--:R0:W-:Y:S03]  /*2b670*/  STL.64 [R1+0x17d0], R8 ;  /* 0x0017d00801007387 */ /* 0x0081e60000100a00 */
[----:B0-----:R-:W2:Y:S01]  /*2b680*/  LDL.LU R8, [R1+0x3c0] ;  /* 0x0003c00001087983 */ /* 0x001ea20000300800 */
[----:B------:R-:W2:Y:S02]  /*2b690*/  LDL.LU R9, [R1+0x3c4] ;  /* 0x0003c40001097983 */ /* 0x000ea40000300800 */
[----:B------:R-:W2:Y:S02]  /*2b6a0*/  LDL.LU R10, [R1+0x3c8] ;  /* 0x0003c800010a7983 */ /* 0x000ea40000300800 */
[----:B------:R-:W2:Y:S01]  /*2b6b0*/  LDL.LU R11, [R1+0x3cc] ;  /* 0x0003cc00010b7983 */ /* 0x000ea20000300800 */
[----:B------:R5:W-:Y:S02]  /*2b6c0*/  STL.64 [R1+0x1780], R18 ;  /* 0x0017801201007387 */ /* 0x000be40000100a00 */
[----:B-----5:R-:W-:Y:S01]  /*2b6d0*/  IMAD.MOV.U32 R18, RZ, RZ, R28 ;  /* 0x000000ffff127224 */ /* 0x020fe200078e001c */
[----:B----4-:R-:W-:Y:S01]  /*2b6e0*/  MOV R19, R29 ;  /* 0x0000001d00137202 */ /* 0x010fe20000000f00 */
[----:B------:R-:W3:Y:S01]  /*2b6f0*/  LDL.LU R28, [R1+0x17e4] ;  /* 0x0017e400011c7983 */ /* 0x000ee20000300800 */
[----:B------:R-:W4:Y:S03]  /*2b700*/  LDL.LU R29, [R1+0x17e0] ;  /* 0x0017e000011d7983 */ /* 0x000f260000300800 */
[----:B------:R0:W-:Y:S01]  /*2b710*/  STL.64 [R1+0x17a8], R18 ;  /* 0x0017a81201007387 */ /* 0x0001e20000100a00 */
[----:B------:R-:W5:Y:S02]  /*2b720*/  LDL.LU R16, [R1+0x380] ;  /* 0x0003800001107983 */ /* 0x000f640000300800 */
[----:B------:R-:W5:Y:S01]  /*2b730*/  LDL.LU R17, [R1+0x384] ;  /* 0x0003840001117983 */ /* 0x000f620000300800 */
[----:B0-----:R-:W5:Y:S01]  /*2b740*/  LDL.LU R18, [R1+0x388] ;  /* 0x0003880001127983 */ /* 0x001f620000300800 */
[----:B------:R-:W5:Y:S02]  /*2b750*/  LDL.LU R19, [R1+0x38c] ;  /* 0x00038c0001137983 */ /* 0x000f640000300800 */
[----:B------:R-:W2:Y:S02]  /*2b760*/  LDL.LU R6, [R1+0x89c] ;  /* 0x00089c0001067983 */ /* 0x000ea40000300800 */
[----:B--2---:R-:W-:Y:S01]  /*2b770*/  STL [R1+0x1778], R6 ;  /* 0x0017780601007387 */ /* 0x004fe20000100800 */
[----:B------:R0:W-:Y:S03]  /*2b780*/  STL.64 [R1+0x1770], R4 ;  /* 0x0017700401007387 */ /* 0x0001e60000100a00 */
[----:B0-----:R-:W2:Y:S01]  /*2b790*/  LDL.LU R4, [R1+0x330] ;  /* 0x0003300001047983 */ /* 0x001ea20000300800 */
[----:B------:R-:W2:Y:S02]  /*2b7a0*/  LDL.LU R5, [R1+0x334] ;  /* 0x0003340001057983 */ /* 0x000ea40000300800 */
[----:B------:R-:W2:Y:S02]  /*2b7b0*/  LDL.LU R6, [R1+0x338] ;  /* 0x0003380001067983 */ /* 0x000ea40000300800 */
[----:B------:R-:W2:Y:S01]  /*2b7c0*/  LDL.LU R7, [R1+0x33c] ;  /* 0x00033c0001077983 */ /* 0x000ea20000300800 */
[----:B------:R-:W-:Y:S01]  /*2b7d0*/  HMMA.16816.F32.BF16 R12, R24, R14, R8 ;  /* 0x0000000e180c723c */ /* 0x000fe20000041808 */
[----:B------:R-:W0:Y:S01]  /*2b7e0*/  MUFU.EX2 R0, R0 ;  /* 0x0000000000007308 */ /* 0x000e220000000800 */
[----:B--2---:R-:W-:Y:S01]  /*2b7f0*/  STL.64 [R1+0x1790], R6 ;  /* 0x0017900601007387 */ /* 0x004fe20000100a00 */
[----:B------:R1:W-:Y:S03]  /*2b800*/  STL.64 [R1+0x1788], R4 ;  /* 0x0017880401007387 */ /* 0x0003e60000100a00 */
[----:B-1----:R-:W2:Y:S01]  /*2b810*/  LDL.LU R4, [R1+0x350] ;  /* 0x0003500001047983 */ /* 0x002ea20000300800 */
[----:B------:R-:W2:Y:S02]  /*2b820*/  LDL.LU R5, [R1+0x354] ;  /* 0x0003540001057983 */ /* 0x000ea40000300800 */
[----:B------:R-:W2:Y:S02]  /*2b830*/  LDL.LU R6, [R1+0x358] ;  /* 0x0003580001067983 */ /* 0x000ea40000300800 */
[----:B------:R-:W2:Y:S01]  /*2b840*/  LDL.LU R7, [R1+0x35c] ;  /* 0x00035c0001077983 */ /* 0x000ea20000300800 */
[----:B------:R-:W2:Y:S01]  /*2b850*/  LDL.LU R20, [R1+0x310] ;  /* 0x0003100001147983 */ /* 0x000ea20000300800 */
[----:B------:R-:W2:Y:S02]  /*2b860*/  LDL.LU R21, [R1+0x314] ;  /* 0x0003140001157983 */ /* 0x000ea40000300800 */
[----:B------:R-:W2:Y:S02]  /*2b870*/  LDL.LU R22, [R1+0x318] ;  /* 0x0003180001167983 */ /* 0x000ea40000300800 */
[----:B------:R-:W2:Y:S01]  /*2b880*/  LDL.LU R23, [R1+0x31c] ;  /* 0x00031c0001177983 */ /* 0x000ea20000300800 */
[----:B------:R-:W2:Y:S01]  /*2b890*/  LDL.LU.64 R10, [R1+0x17d8] ;  /* 0x0017d800010a7983 */ /* 0x000ea20000300a00 */
[----:B0-----:R-:W-:Y:S02]  /*2b8a0*/  STL [R1+0x7fc], R0 ;  /* 0x0007fc0001007387 */ /* 0x001fe40000100800 */
[----:B------:R-:W2:Y:S02]  /*2b8b0*/  LDL.LU.64 R8, [R1+0x17d0] ;  /* 0x0017d00001087983 */ /* 0x000ea40000300a00 */
[----:B------:R-:W-:Y:S01]  /*2b8c0*/  STL.64 [R1+0x300], R12 ;  /* 0x0003000c01007387 */ /* 0x000fe20000100a00 */
[----:B------:R0:W-:Y:S04]  /*2b8d0*/  STL.64 [R1+0x308], R14 ;  /* 0x0003080e01007387 */ /* 0x0001e80000100a00 */
[----:B0-----:R-:W2:Y:S01]  /*2b8e0*/  LDL.LU.64 R14, [R1+0x17c8] ;  /* 0x0017c800010e7983 */ /* 0x001ea20000300a00 */
[----:B------:R-:W4:Y:S02]  /*2b8f0*/  LDL.LU R12, [R1+0x17c0] ;  /* 0x0017c000010c7983 */ /* 0x000f240000300800 */
[----:B------:R-:W-:-:S06]  /*2b900*/  FMUL R0, R2, 1.4426950216293334961 ;  /* 0x3fb8aa3b02007820 */ /* 0x000fcc0000400000 */
[----:B------:R-:W0:Y:S01]  /*2b910*/  MUFU.EX2 R0, R0 ;  /* 0x0000000000007308 */ /* 0x000e220000000800 */
[--C-:B----4-:R-:W-:Y:S02]  /*2b920*/  FADD R2, R12, -R29.reuse ;  /* 0x8000001d0c027221 */ /* 0x110fe40000000000 */
[C---:B--2---:R-:W-:Y:S01]  /*2b930*/  HMMA.16816.F32.BF16 R12, R24.reuse, R14, R8 ;  /* 0x0000000e180c723c */ /* 0x044fe20000041808 */
[----:B------:R-:W5:Y:S01]  /*2b940*/  LDL.LU.64 R10, [R1+0x17b8] ;  /* 0x0017b800010a7983 */ /* 0x000f620000300a00 */
[----:B0-----:R0:W-:Y:S02]  /*2b950*/  STL [R1+0x7f8], R0 ;  /* 0x0007f80001007387 */ /* 0x0011e40000100800 */
[----:B------:R-:W2:Y:S02]  /*2b960*/  LDL.LU R9, [R1+0x17b0] ;  /* 0x0017b00001097983 */ /* 0x000ea40000300800 */
[----:B0-----:R-:W-:Y:S11]  /*2b970*/  FMUL R0, R2, 1.4426950216293334961 ;  /* 0x3fb8aa3b02007820 */ /* 0x001ff60000400000 */
[----:B------:R-:W-:Y:S06]  /*2b980*/  @!UPT UIADD3 URZ, URZ, URZ, URZ ;  /* 0x0000003f3f3ff290 */ /* 0x000fec000fffe03f */
[----:B------:R0:W-:Y:S01]  /*2b990*/  STL.64 [R1+0x290], R12 ;  /* 0x0002900c01007387 */ /* 0x0001e20000100a00 */
[----:B------:R-:W-:Y:S02]  /*2b9a0*/  STL.64 [R1+0x298], R14 ;  /* 0x0002980e01007387 */ /* 0x000fe40000100a00 */
[--C-:B--2---:R-:W-:Y:S02]  /*2b9b0*/  FADD R2, R9, -R29.reuse ;  /* 0x8000001d09027221 */ /* 0x104fe40000000000 */
[C---:B-----5:R-:W-:Y:S01]  /*2b9c0*/  HMMA.16816.F32.BF16 R8, R24.reuse, R10, R16 ;  /* 0x0000000a1808723c */ /* 0x060fe20000041810 */
[----:B------:R-:W2:Y:S01]  /*2b9d0*/  LDL.LU.64 R18, [R1+0x17a8] ;  /* 0x0017a80001127983 */ /* 0x000ea20000300a00 */
[----:B0-----:R-:W0:Y:S11]  /*2b9e0*/  MUFU.EX2 R13, R0 ;  /* 0x00000000000d7308 */ /* 0x001e360000000800 */
[----:B------:R-:W-:Y:S10]  /*2b9f0*/  @!UPT UIADD3 URZ, URZ, URZ, URZ ;  /* 0x0000003f3f3ff290 */ /* 0x000ff4000fffe03f */
[----:B------:R-:W-:Y:S01]  /*2ba00*/  STL.64 [R1+0x530], R8 ;  /* 0x0005300801007387 */ /* 0x000fe20000100a00 */
[----:B------:R1:W-:Y:S03]  /*2ba10*/  STL.64 [R1+0x538], R10 ;  /* 0x0005380a01007387 */ /* 0x0003e60000100a00 */
[----:B-1----:R-:W4:Y:S01]  /*2ba20*/  LDL.LU.64 R10, [R1+0x17a0] ;  /* 0x0017a000010a7983 */ /* 0x002f220000300a00 */
[----:B------:R-:W5:Y:S02]  /*2ba30*/  LDL.LU R8, [R1+0x1798] ;  /* 0x0017980001087983 */ /* 0x000f640000300800 */
[----:B------:R-:W3:Y:S02]  /*2ba40*/  LDL.LU R9, [R1+0x898] ;  /* 0x0008980001097983 */ /* 0x000ee40000300800 */
[----:B0-----:R-:W-:Y:S01]  /*2ba50*/  STL [R1+0x7f0], R13 ;  /* 0x0007f00d01007387 */ /* 0x001fe20000100800 */
[----:B--2---:R-:W-:Y:S01]  /*2ba60*/  HMMA.16816.F32.BF16 R16, R24, R18, R4 ;  /* 0x000000121810723c */ /* 0x004fe20000041804 */
[----:B------:R-:W2:Y:S01]  /*2ba70*/  LDL.LU.64 R6, [R1+0x1790] ;  /* 0x0017900001067983 */ /* 0x000ea20000300a00 */
[----:B------:R-:W2:Y:S11]  /*2ba80*/  LDL.LU.64 R4, [R1+0x1788] ;  /* 0x0017880001047983 */ /* 0x000eb60000300a00 */
[----:B------:R-:W-:Y:S10]  /*2ba90*/  @!UPT UIADD3 URZ, URZ, URZ, URZ ;  /* 0x0000003f3f3ff290 */ /* 0x000ff4000fffe03f */
[----:B------:R-:W-:Y:S01]  /*2baa0*/  STL.64 [R1+0x630], R16 ;  /* 0x0006301001007387 */ /* 0x000fe20000100a00 */
[----:B------:R0:W-:Y:S03]  /*2bab0*/  STL.64 [R1+0x638], R18 ;  /* 0x0006381201007387 */ /* 0x0001e60000100a00 */
[----:B0-----:R-:W2:Y:S01]  /*2bac0*/  LDL.LU.64 R18, [R1+0x1780] ;  /* 0x0017800001127983 */ /* 0x001ea20000300a00 */
[----:B------:R-:W-:Y:S02]  /*2bad0*/  FMUL R0, R2, 1.4426950216293334961 ;  /* 0x3fb8aa3b02007820 */ /* 0x000fe40000400000 */
[----:B----4-:R-:W-:Y:S02]  /*2bae0*/  FADD R2, R11, -R29 ;  /* 0x8000001d0b027221 */ /* 0x010fe40000000000 */
[----:B------:R0:W1:Y:S02]  /*2baf0*/  MUFU.EX2 R12, R0 ;  /* 0x00000000000c7308 */ /* 0x0000640000000800 */
[----:B0-----:R-:W-:-:S06]  /*2bb00*/  FMUL R0, R2, 1.4426950216293334961 ;  /* 0x3fb8aa3b02007820 */ /* 0x001fcc0000400000 */
[----:B------:R-:W0:Y:S01]  /*2bb10*/  MUFU.EX2 R0, R0 ;  /* 0x0000000000007308 */ /* 0x000e220000000800 */
[----:B-1----:R-:W-:Y:S01]  /*2bb20*/  STL [R1+0x7ec], R12 ;  /* 0x0007ec0c01007387 */ /* 0x002fe20000100800 */
[----:B------:R1:W-:Y:S02]  /*2bb30*/  STL [R1+0x1040], R29 ;  /* 0x0010401d01007387 */ /* 0x0003e40000100800 */
[----:B------:R-:W-:Y:S01]  /*2bb40*/  FADD R2, R10, -R29 ;  /* 0x8000001d0a027221 */ /* 0x000fe20000000000 */
[----:B0-----:R-:W-:Y:S01]  /*2bb50*/  STL [R1+0x7e8], R0 ;  /* 0x0007e80001007387 */ /* 0x001fe20000100800 */
[----:B--2---:R-:W-:Y:S03]  /*2bb60*/  HMMA.16816.F32.BF16 R16, R24, R18, R4 ;  /* 0x000000121810723c */ /* 0x004fe60000041804 */
[----:B------:R-:W3:Y:S01]  /*2bb70*/  LDL.LU R6, [R1+0x1778] ;  /* 0x0017780001067983 */ /* 0x000ee20000300800 */
[----:B------:R-:W2:Y:S11]  /*2bb80*/  LDL.LU.64 R4, [R1+0x1770] ;  /* 0x0017700001047983 */ /* 0x000eb60000300a00 */
[----:B------:R-:W-:Y:S08]  /*2bb90*/  @!UPT UIADD3 URZ, URZ, URZ, URZ ;  /* 0x0000003f3f3ff290 */ /* 0x000ff0000fffe03f */
[----:B------:R-:W-:Y:S01]  /*2bba0*/  STL.64 [R1+0x620], R16 ;  /* 0x0006201001007387 */ /* 0x000fe20000100a00 */
[----:B------:R0:W-:Y:S01]  /*2bbb0*/  STL [R1+0x628], R18 ;  /* 0x0006281201007387 */ /* 0x0001e20000100800 */
[----:B-1----:R-:W-:Y:S02]  /*2bbc0*/  MOV R29, R19 ;  /* 0x00000013001d7202 */ /* 0x002fe40000000f00 */
[----:B0-----:R-:W4:Y:S04]  /*2bbd0*/  LDL.LU.64 R18, [R1+0x1768] ;  /* 0x0017680001127983 */ /* 0x001f280000300a00 */
[----:B------:R-:W0:Y:S01]  /*2bbe0*/  S2R R11, SR_TID.X ;  /* 0x00000000000b7919 */ /* 0x000e220000002100 */
[----:B------:R-:W-:-:S06]  /*2bbf0*/  FMUL R0, R2, 1.4426950216293334961 ;  /* 0x3fb8aa3b02007820 */ /* 0x000fcc0000400000 */
[----:B------:R-:W1:Y:S01]  /*2bc00*/  MUFU.EX2 R0, R0 ;  /* 0x0000000000007308 */ /* 0x000e620000000800 */
[----:B------:R0:W-:Y:S02]  /*2bc10*/  STL [R1+0x12f4], R29 ;  /* 0x0012f41d01007387 */ /* 0x0001e40000100800 */
[C---:B0-----:R-:W-:Y:S01]  /*2bc20*/  LOP3.LUT R10, R11.reuse, 0x7, RZ, 0xc0, !PT ;  /* 0x000000070b0a7812 */ /* 0x041fe200078ec0ff */
[----:B------:R-:W-:-:S04]  /*2bc30*/  IMAD.SHL.U32 R11, R11, 0x2, RZ ;  /* 0x000000020b0b7824 */ /* 0x000fc800078e00ff */
[----:B------:R-:W-:-:S05]  /*2bc40*/  IMAD R10, R10, 0x90, RZ ;  /* 0x000000900a0a7824 */ /* 0x000fca00078e02ff */
[----:B------:R-:W-:Y:S01]  /*2bc50*/  LOP3.LUT R10, R10, 0x30, R11, 0x78, !PT ;  /* 0x000000300a0a7812 */ /* 0x000fe200078e780b */
[----:B-1----:R-:W-:Y:S03]  /*2bc60*/  STL [R1+0x7e4], R0 ;  /* 0x0007e40001007387 */ /* 0x002fe60000100800 */
[----:B------:R-:W-:Y:S01]  /*2bc70*/  LOP3.LUT R10, R10, 0x40, RZ, 0x3c, !PT ;  /* 0x000000400a0a7812 */ /* 0x000fe200078e3cff */
[----:B----4-:R-:W-:Y:S11]  /*2bc80*/  HMMA.16816.F32.BF16 R16, R24, R18, R20 ;  /* 0x000000121810723c */ /* 0x010ff60000041814 */
[----:B------:R-:W-:Y:S11]  /*2bc90*/  @!UPT UIADD3 URZ, URZ, URZ, URZ ;  /* 0x0000003f3f3ff290 */ /* 0x000ff6000fffe03f */
[----:B------:R-:W-:Y:S01]  /*2bca0*/  @!UPT UIADD3 URZ, URZ, URZ, URZ ;  /* 0x0000003f3f3ff290 */ /* 0x000fe2000fffe03f */
[----:B------:R-:W-:Y:S01]  /*2bcb0*/  STL.64 [R1+0x610], R16 ;  /* 0x0006101001007387 */ /* 0x000fe20000100a00 */
[----:B------:R-:W-:Y:S01]  /*2bcc0*/  STL [R1+0x61c], R19 ;  /* 0x00061c1301007387 */ /* 0x000fe20000100800 */
[----:B------:R-:W-:Y:S02]  /*2bcd0*/  MOV R29, R18 ;  /* 0x00000012001d7202 */ /* 0x000fe40000000f00 */
[----:B------:R-:W0:Y:S04]  /*2bce0*/  LDSM.16.M88.4 R16, [R10+0x20000] ;  /* 0x020000000a10783b */ /* 0x000e280000000200 */
[----:B------:R-:W-:Y:S04]  /*2bcf0*/  STL [R1+0x12f8], R29 ;  /* 0x0012f81d01007387 */ /* 0x000fe80000100800 */
[----:B0-----:R-:W-:Y:S01]  /*2bd00*/  STL [R1+0x1700], R17 ;  /* 0x0017001101007387 */ /* 0x001fe20000100800 */
[----:B------:R-:W-:Y:S02]  /*2bd10*/  STL.64 [R1+0x1760], R18 ;  /* 0x0017601201007387 */ /* 0x000fe40000100a00 */
[----:B------:R0:W-:Y:S02]  /*2bd20*/  STL [R1+0x1758], R16 ;  /* 0x0017581001007387 */ /* 0x0001e40000100800 */
[----:B0-----:R-:W4:Y:S01]  /*2bd30*/  LDL.LU R16, [R1+0x2f0] ;  /* 0x0002f00001107983 */ /* 0x001f220000300800 */
[----:B------:R-:W4:Y:S02]  /*2bd40*/  LDL.LU R17, [R1+0x2f4] ;  /* 0x0002f40001117983 */ /* 0x000f240000300800 */
[----:B------:R-:W4:Y:S02]  /*2bd50*/  LDL.LU R18, [R1+0x2f8] ;  /* 0x0002f80001127983 */ /* 0x000f240000300800 */
[----:B------:R-:W4:Y:S01]  /*2bd60*/  LDL.LU R19, [R1+0x2fc] ;  /* 0x0002fc0001137983 */ /* 0x000f220000300800 */
[----:B------:R-:W4:Y:S01]  /*2bd70*/  LDL.LU R14, [R1+0x894] ;  /* 0x00089400010e7983 */ /* 0x000f220000300800 */
[----:B------:R-:W4:Y:S02]  /*2bd80*/  LDL.LU R20, [R1+0x850] ;  /* 0x0008500001147983 */ /* 0x000f240000300800 */
[----:B------:R-:W4:Y:S02]  /*2bd90*/  LDL.LU R11, [R1+0x854] ;  /* 0x00085400010b7983 */ /* 0x000f240000300800 */
[----:B------:R-:W4:Y:S02]  /*2bda0*/  LDL.LU R23, [R1+0x848] ;  /* 0x0008480001177983 */ /* 0x000f240000300800 */
[----:B---3--:R-:W-:Y:S01]  /*2bdb0*/  FADD R2, R6, -R28 ;  /* 0x8000001c06027221 */ /* 0x008fe20000000000 */
[----:B--2---:R-:W-:Y:S01]  /*2bdc0*/  MOV R22, R5 ;  /* 0x0000000500167202 */ /* 0x004fe20000000f00 */
[----:B----4-:R0:W-:Y:S01]  /*2bdd0*/  STL [R1+0x1718], R23 ;  /* 0x0017181701007387 */ /* 0x0101e20000100800 */
[----:B------:R-:W2:Y:S02]  /*2bde0*/  LDL.LU R6, [R1+0x840] ;  /* 0x0008400001067983 */ /* 0x000ea40000300800 */
[----:B------:R-:W3:Y:S02]  /*2bdf0*/  LDL.LU R5, [R1+0x83c] ;  /* 0x00083c0001057983 */ /* 0x000ee40000300800 */
[----:B0-----:R-:W-:-:S02]  /*2be00*/  IMAD.MOV.U32 R23, RZ, RZ, R3 ;  /* 0x000000ffff177224 */ /* 0x001fc400078e0003 */
[----:B------:R-:W4:Y:S01]  /*2be10*/  LDL.LU R3, [R1+0x864] ;  /* 0x0008640001037983 */ /* 0x000f220000300800 */
[----:B------:R-:W2:Y:S02]  /*2be20*/  LDL.LU R21, [R1+0x754] ;  /* 0x0007540001157983 */ /* 0x000ea40000300800 */
[----:B------:R5:W-:Y:S02]  /*2be30*/  STL.64 [R1+0x1750], R22 ;  /* 0x0017501601007387 */ /* 0x000be40000100a00 */
[----:B------:R-:W-:Y:S02]  /*2be40*/  FMUL R0, R2, 1.4426950216293334961 ;  /* 0x3fb8aa3b02007820 */ /* 0x000fe40000400000 */
[----:B------:R-:W-:Y:S01]  /*2be50*/  FADD R2, R9, -R28 ;  /* 0x8000001c09027221 */ /* 0x000fe20000000000 */
[----:B-----5:R-:W-:Y:S02]  /*2be60*/  MOV R22, R8 ;  /* 0x0000000800167202 */ /* 0x020fe40000000f00 */
[----:B------:R-:W-:Y:S01]  /*2be70*/  MOV R23, R4 ;  /* 0x0000000400177202 */ /* 0x000fe20000000f00 */
[----:B--2---:R0:W-:Y:S01]  /*2be80*/  STL.64 [R1+0x1748], R20 ;  /* 0x0017481401007387 */ /* 0x0041e20000100a00 */
[----:B------:R-:W3:Y:S02]  /*2be90*/  LDL.LU R4, [R1+0x828] ;  /* 0x0008280001047983 */ /* 0x000ee40000300800 */
[----:B------:R-:W2:Y:S03]  /*2bea0*/  LDL.LU R9, [R1+0x858] ;  /* 0x0008580001097983 */ /* 0x000ea60000300800 */
[C---:B0-----:R-:W-:Y:S01]  /*2beb0*/  HMMA.16816.F32.BF16 R20, R24.reuse, R22, R16 ;  /* 0x000000161814723c */ /* 0x041fe20000041810 */
[----:B------:R-:W5:Y:S01]  /*2bec0*/  LDL.LU.64 R18, [R1+0x1760] ;  /* 0x0017600001127983 */ /* 0x000f620000300a00 */
[----:B------:R-:W2:Y:S11]  /*2bed0*/  LDL.LU R16, [R1+0x1758] ;  /* 0x0017580001107983 */ /* 0x000eb60000300800 */
[----:B------:R-:W-:Y:S10]  /*2bee0*/  @!UPT UIADD3 URZ, URZ, URZ, URZ ;  /* 0x0000003f3f3ff290 */ /* 0x000ff4000fffe03f */
[----:B------:R-:W-:Y:S01]  /*2bef0*/  STL.64 [R1+0x600], R20 ;  /* 0x0006001401007387 */ /* 0x000fe20000100a00 */
[----:B------:R-:W-:Y:S02]  /*2bf00*/  STL [R1+0x608], R22 ;  /* 0x0006081601007387 */ /* 0x000fe40000100800 */
[----:B------:R-:W-:Y:S02]  /*2bf10*/  IMAD.MOV.U32 R29, RZ, RZ, R23 ;  /* 0x000000ffff1d7224 */ /* 0x000fe400078e0017 */
[----:B------:R-:W0:Y:S01]  /*2bf20*/  LDSM.16.M88.4 R20, [R10+0x20400] ;  /* 0x020400000a14783b */ /* 0x000e220000000200 */
[----:B------:R-:W1:Y:S01]  /*2bf30*/  MUFU.EX2 R15, R0 ;  /* 0x00000000000f7308 */ /* 0x000e620000000800 */
[----:B0-----:R-:W-:Y:S02]  /*2bf40*/  MOV R7, R20 ;  /* 0x0000001400077202 */ /* 0x001fe40000000f00 */
[----:B------:R-:W-:Y:S01]  /*2bf50*/  MOV R8, R21 ;  /* 0x0000001500087202 */ /* 0x000fe20000000f00 */
[----:B-----5:R-:W-:Y:S01]  /*2bf60*/  STL.64 [R1+0x268], R18 ;  /* 0x0002681201007387 */ /* 0x020fe20000100a00 */
[----:B--2---:R0:W-:Y:S03]  /*2bf70*/  STL [R1+0x1740], R16 ;  /* 0x0017401001007387 */ /* 0x0041e60000100800 */
[----:B0-----:R-:W2:Y:S01]  /*2bf80*/  LDL.LU R16, [R1+0x2e0] ;  /* 0x0002e00001107983 */ /* 0x001ea20000300800 */
[----:B------:R-:W2:Y:S02]  /*2bf90*/  LDL.LU R17, [R1+0x2e4] ;  /* 0x0002e40001117983 */ /* 0x000ea40000300800 */
[----:B------:R-:W2:Y:S02]  /*2bfa0*/  LDL.LU R18, [R1+0x2e8] ;  /* 0x0002e80001127983 */ /* 0x000ea40000300800 */
[----:B------:R-:W2:Y:S01]  /*2bfb0*/  LDL.LU R19, [R1+0x2ec] ;  /* 0x0002ec0001137983 */ /* 0x000ea20000300800 */
[----:B-1----:R-:W-:Y:S01]  /*2bfc0*/  STL [R1+0x7d8], R15 ;  /* 0x0007d80f01007387 */ /* 0x002fe20000100800 */
[----:B------:R0:W-:Y:S03]  /*2bfd0*/  STL [R1+0x12fc], R29 ;  /* 0x0012fc1d01007387 */ /* 0x0001e60000100800 */
[----:B0-----:R-:W5:Y:S01]  /*2bfe0*/  LDL.LU R29, [R1+0x7d0] ;  /* 0x0007d000011d7983 */ /* 0x001f620000300800 */
[----:B------:R0:W-:Y:S03]  /*2bff0*/  STL.64 [R1+0x238], R22 ;  /* 0x0002381601007387 */ /* 0x0001e60000100a00 */
[----:B0-----:R-:W2:Y:S01]  /*2c000*/  LDL.LU.64 R22, [R1+0x1750] ;  /* 0x0017500001167983 */ /* 0x001ea20000300a00 */
[----:B------:R-:W2:Y:S02]  /*2c010*/  LDL.LU.64 R20, [R1+0x1748] ;  /* 0x0017480001147983 */ /* 0x000ea40000300a00 */
[----:B------:R0:W-:Y:S02]  /*2c020*/  STL.64 [R1+0x1738], R6 ;  /* 0x0017380601007387 */ /* 0x0001e40000100a00 */
[----:B---3--:R2:W-:Y:S01]  /*2c030*/  STL.64 [R1+0x1730], R4 ;  /* 0x0017300401007387 */ /* 0x0085e20000100a00 */
[----:B0-----:R-:W2:Y:S01]  /*2c040*/  LDL.LU R6, [R1+0x18] ;  /* 0x0000180001067983 */ /* 0x001ea20000300800 */
[----:B------:R-:W2:Y:S02]  /*2c050*/  LDL.LU R7, [R1+0x1c] ;  /* 0x00001c0001077983 */ /* 0x000ea40000300800 */
[----:B--2---:R-:W-:Y:S01]  /*2c060*/  HMMA.16816.F32.BF16 R4, R24, R6, R16 ;  /* 0x000000061804723c */ /* 0x004fe20000041810 */
[----:B------:R-:W2:Y:S01]  /*2c070*/  LDL.LU R16, [R1+0x1740] ;  /* 0x0017400001107983 */ /* 0x000ea20000300800 */
[----:B------:R-:W2:Y:S02]  /*2c080*/  LDL.LU R17, [R1+0x82c] ;  /* 0x00082c0001117983 */ /* 0x000ea40000300800 */
[----:B------:R-:W-:-:S02]  /*2c090*/  FMUL R0, R2, 1.4426950216293334961 ;  /* 0x3fb8aa3b02007820 */ /* 0x000fc40000400000 */
[----:B------:R-:W-:Y:S02]  /*2c0a0*/  FADD R2, R14, -R28 ;  /* 0x8000001c0e027221 */ /* 0x000fe40000000000 */
[----:B------:R0:W1:Y:S01]  /*2c0b0*/  MUFU.EX2 R14, R0 ;  /* 0x00000000000e7308 */ /* 0x0000620000000800 */
[----:B------:R-:W-:Y:S02]  /*2c0c0*/  FADD R20, R11, R20 ;  /* 0x000000140b147221 */ /* 0x000fe40000000000 */
[----:B0-----:R-:W-:Y:S01]  /*2c0d0*/  FMUL R0, R2, 1.4426950216293334961 ;  /* 0x3fb8aa3b02007820 */ /* 0x001fe20000400000 */
[----:B--2---:R0:W-:Y:S11]  /*2c0e0*/  STL.64 [R1+0x1720], R16 ;  /* 0x0017201001007387 */ /* 0x0041f60000100a00 */
[----:B------:R-:W-:Y:S02]  /*2c0f0*/  STL.64 [R1+0x5f0], R4 ;  /* 0x0005f00401007387 */ /* 0x000fe40000100a00 */
[----:B------:R-:W-:Y:S02]  /*2c100*/  STL.64 [R1+0x5f8], R6 ;  /* 0x0005f80601007387 */ /* 0x000fe40000100a00 */
[----:B------:R-:W2:Y:S04]  /*2c110*/  LDSM.16.M88.4 R4, [R10+0x20800] ;  /* 0x020800000a04783b */ /* 0x000ea80000000200 */
[----:B0-----:R-:W3:Y:S01]  /*2c120*/  LDL.LU R16, [R1+0x2b0] ;  /* 0x0002b00001107983 */ /* 0x001ee20000300800 */
[----:B------:R-:W3:Y:S02]  /*2c130*/  LDL.LU R17, [R1+0x2b4] ;  /* 0x0002b40001117983 */ /* 0x000ee40000300800 */
[----:B------:R-:W3:Y:S02]  /*2c140*/  LDL.LU R18, [R1+0x2b8] ;  /* 0x0002b80001127983 */ /* 0x000ee40000300800 */
[----:B------:R-:W3:Y:S01]  /*2c150*/  LDL.LU R19, [R1+0x2bc] ;  /* 0x0002bc0001137983 */ /* 0x000ee20000300800 */
[----:B--2---:R-:W-:Y:S01]  /*2c160*/  STL.64 [R1+0x220], R4 ;  /* 0x0002200401007387 */ /* 0x004fe20000100a00 */
[----:B------:R0:W-:Y:S03]  /*2c170*/  STL.64 [R1+0x228], R6 ;  /* 0x0002280601007387 */ /* 0x0001e60000100a00 */
[----:B0-----:R-:W2:Y:S01]  /*2c180*/  LDL.LU.64 R6, [R1+0x1738] ;  /* 0x0017380001067983 */ /* 0x001ea20000300a00 */
[----:B------:R-:W2:Y:S02]  /*2c190*/  LDL.LU.64 R4, [R1+0x1730] ;  /* 0x0017300001047983 */ /* 0x000ea40000300a00 */
[----:B------:R-:W3:Y:S02]  /*2c1a0*/  LDL.LU R10, [R1+0x84c] ;  /* 0x00084c00010a7983 */ /* 0x000ee40000300800 */
[----:B------:R-:W3:Y:S01]  /*2c1b0*/  LDL.LU R11, [R1+0x834] ;  /* 0x00083400010b7983 */ /* 0x000ee20000300800 */
[----:B-1----:R-:W-:Y:S01]  /*2c1c0*/  STL [R1+0x7d4], R14 ;  /* 0x0007d40e01007387 */ /* 0x002fe20000100800 */
[----:B------:R-:W4:Y:S02]  /*2c1d0*/  LDL.LU R2, [R1+0x844] ;  /* 0x0008440001027983 */ /* 0x000f240000300800 */
[----:B------:R-:W-:-:S02]  /*2c1e0*/  FADD R9, R9, R20 ;  /* 0x0000001409097221 */ /* 0x000fc40000000000 */
[----:B--2---:R-:W-:Y:S02]  /*2c1f0*/  FADD R4, R4, R21 ;  /* 0x0000001504047221 */ /* 0x004fe40000000000 */
[----:B---3--:R-:W-:Y:S01]  /*2c200*/  HMMA.16816.F32.BF16 R20, R24, R22, R16 ;  /* 0x000000161814723c */ /* 0x008fe20000041810 */
[----:B-----5:R-:W-:Y:S02]  /*2c210*/  FADD R5, R5, R29 ;  /* 0x0000001d05057221 */ /* 0x020fe40000000000 */
[----:B----4-:R-:W-:Y:S01]  /*2c220*/  FADD R2, R2, R6 ;  /* 0x0000000602027221 */ /* 0x010fe20000000000 */
[----:B------:R0:W1:Y:S01]  /*2c230*/  MUFU.EX2 R29, R0 ;  /* 0x00000000001d7308 */ /* 0x0000620000000800 */
[----:B------:R-:W2:Y:S01]  /*2c240*/  LDL.LU R6, [R1+0x1728] ;  /* 0x0017280001067983 */ /* 0x000ea20000300800 */
[----:B------:R-:W-:Y:S03]  /*2c250*/  STL [R1+0x1044], R28 ;  /* 0x0010441c01007387 */ /* 0x000fe60000100800 */
[----:B0-----:R-:W3:Y:S01]  /*2c260*/  LDL.LU R0, [R1+0x838] ;  /* 0x0008380001007983 */ /* 0x001ee20000300800 */
[----:B------:R-:W4:Y:S11]  /*2c270*/  LDL.LU.64 R16, [R1+0x1720] ;  /* 0x0017200001107983 */ /* 0x000f360000300a00 */
[----:B------:R-:W-:Y:S02]  /*2c280*/  @!UPT UIADD3 URZ, URZ, URZ, URZ ;  /* 0x0000003f3f3ff290 */ /* 0x000fe4000fffe03f */
[----:B------:R-:W-:Y:S01]  /*2c290*/  STL.64 [R1+0x5e0], R20 ;  /* 0x0005e01401007387 */ /* 0x000fe20000100a00 */
[----:B------:R0:W-:Y:S03]  /*2c2a0*/  STL.64 [R1+0x5e8], R22 ;  /* 0x0005e81601007387 */ /* 0x0001e60000100a00 */
[----:B0-----:R-:W5:Y:S01]  /*2c2b0*/  LDL.LU R23, [R1+0x1718] ;  /* 0x0017180001177983 */ /* 0x001f620000300800 */
[----:B------:R-:W2:Y:S02]  /*2c2c0*/  LDL.LU R19, [R1+0x10] ;  /* 0x0000100001137983 */ /* 0x000ea40000300800 */
[----:B------:R-:W-:Y:S02]  /*2c2d0*/  FADD R3, R3, -R28 ;  /* 0x8000001c03037221 */ /* 0x000fe40000000000 */
[----:B-1----:R-:W-:Y:S01]  /*2c2e0*/  STL [R1+0x7d0], R29 ;  /* 0x0007d01d01007387 */ /* 0x002fe20000100800 */
[----:B------:R-:W2:Y:S04]  /*2c2f0*/  LDL R28, [R1+0x7e4] ;  /* 0x0007e400011c7983 */ /* 0x000ea80000100800 */
[----:B------:R-:W2:Y:S01]  /*2c300*/  LDL R18, [R1+0x7e8] ;  /* 0x0007e80001127983 */ /* 0x000ea20000100800 */
[----:B------:R-:W2:Y:S02]  /*2c310*/  LDL.LU R20, [R1+0x2a0] ;  /* 0x0002a00001147983 */ /* 0x000ea40000300800 */
[----:B------:R-:W2:Y:S02]  /*2c320*/  LDL.LU R21, [R1+0x2a4] ;  /* 0x0002a40001157983 */ /* 0x000ea40000300800 */
[----:B------:R-:W2:Y:S02]  /*2c330*/  LDL.LU R22, [R1+0x2a8] ;  /* 0x0002a80001167983 */ /* 0x000ea40000300800 */
[----:B-----5:R-:W-:-:S02]  /*2c340*/  FADD R2, R23, R2 ;  /* 0x0000000217027221 */ /* 0x020fc40000000000 */
[----:B------:R-:W2:Y:S01]  /*2c350*/  LDL.LU R23, [R1+0x2ac] ;  /* 0x0002ac0001177983 */ /* 0x000ea20000300800 */
[----:B------:R-:W-:Y:S02]  /*2c360*/  FMUL R3, R3, 1.4426950216293334961 ;  /* 0x3fb8aa3b03037820 */ /* 0x000fe40000400000 */
[----:B---3--:R-:W-:Y:S02]  /*2c370*/  FADD R0, R0, R5 ;  /* 0x0000000500007221 */ /* 0x008fe40000000000 */
[----:B----4-:R-:W-:Y:S01]  /*2c380*/  FADD R17, R17, R4 ;  /* 0x0000000411117221 */ /* 0x010fe20000000000 */
[----:B--2---:R0:W-:Y:S04]  /*2c390*/  STL.64 [R1+0x16d8], R22 ;  /* 0x0016d81601007387 */ /* 0x0041e80000100a00 */
[----:B0-----:R-:W2:Y:S01]  /*2c3a0*/  LDL.LU R23, [R1+0x14] ;  /* 0x0000140001177983 */ /* 0x001ea20000300800 */
[----:B------:R0:W-:Y:S01]  /*2c3b0*/  STL.64 [R1+0x16d0], R20 ;  /* 0x0016d01401007387 */ /* 0x0001e20000100a00 */
[----:B------:R1:W3:Y:S01]  /*2c3c0*/  MUFU.EX2 R22, R3 ;  /* 0x0000000300167308 */ /* 0x0002e20000000800 */
[----:B0-----:R-:W-:Y:S01]  /*2c3d0*/  IMAD.MOV.U32 R20, RZ, RZ, R7 ;  /* 0x000000ffff147224 */ /* 0x001fe200078e0007 */
[----:B------:R-:W-:Y:S01]  /*2c3e0*/  MOV R21, R8 ;  /* 0x0000000800157202 */ /* 0x000fe20000000f00 */
[----:B------:R-:W4:Y:S01]  /*2c3f0*/  LDL.LU R7, [R1+0x1714] ;  /* 0x0017140001077983 */ /* 0x000f220000300800 */
[----:B------:R-:W4:Y:S02]  /*2c400*/  LDL.LU R8, [R1+0x1710] ;  /* 0x0017100001087983 */ /* 0x000f240000300800 */
[----:B------:R-:W5:Y:S02]  /*2c410*/  LDL R5, [R1+0x7dc] ;  /* 0x0007dc0001057983 */ /* 0x000f640000100800 */
[----:B------:R-:W2:Y:S01]  /*2c420*/  LDL R4, [R1+0x7e0] ;  /* 0x0007e00001047983 */ /* 0x000ea20000100800 */
[----:B-1----:R-:W2:Y:S01]  /*2c430*/  LDL.LU R3, [R1+0x85c] ;  /* 0x00085c0001037983 */ /* 0x002ea20000300800 */
[----:B------:R-:W-:-:S02]  /*2c440*/  FADD R2, R10, R2 ;  /* 0x000000020a027221 */ /* 0x000fc40000000000 */
[----:B------:R-:W-:Y:S02]  /*2c450*/  FADD R0, R11, R0 ;  /* 0x000000000b007221 */ /* 0x000fe40000000000 */
[----:B--2---:R-:W-:Y:S02]  /*2c460*/  FADD R3, R3, R9 ;  /* 0x0000000903037221 */ /* 0x004fe40000000000 */
[----:B------:R-:W4:Y:S01]  /*2c470*/  LDL.LU R9, [R1+0x170c] ;  /* 0x00170c0001097983 */ /* 0x000f220000300800 */
[----:B------:R-:W4:Y:S02]  /*2c480*/  LDL.LU R10, [R1+0x1708] ;  /* 0x00170800010a7983 */ /* 0x000f240000300800 */
[----:B------:R-:W4:Y:S02]  /*2c490*/  LDL.LU R11, [R1+0x1704] ;  /* 0x00170400010b7983 */ /* 0x000f240000300800 */
[----:B------:R0:W-:Y:S02]  /*2c4a0*/  STL [R1+0x778], R0 ;  /* 0x0007780001007387 */ /* 0x0001e40000100800 */
[----:B0-----:R-:W2:Y:S01]  /*2c4b0*/  LDL.LU R0, [R1+0x830] ;  /* 0x0008300001007983 */ /* 0x001ea20000300800 */
[----:B---3--:R-:W-:Y:S01]  /*2c4c0*/  STL [R1+0x754], R22 ;  /* 0x0007541601007387 */ /* 0x008fe20000100800 */
[----:B----4-:R-:W-:Y:S02]  /*2c4d0*/  HMMA.16816.F32.BF16 R8, R24, R6, R8 ;  /* 0x000000061808723c */ /* 0x010fe40000041808 */
[----:B------:R-:W3:Y:S04]  /*2c4e0*/  LDL R6, [R1+0x800] ;  /* 0x0008000001067983 */ /* 0x000ee80000100800 */
[----:B------:R-:W5:Y:S11]  /*2c4f0*/  LDL R7, [R1+0x7f4] ;  /* 0x0007f40001077983 */ /* 0x000f760000100800 */
[----:B------:R-:W-:Y:S06]  /*2c500*/  @!UPT UIADD3 URZ, URZ, URZ, URZ ;  /* 0x0000003f3f3ff290 */ /* 0x000fec000fffe03f */
[----:B------:R0:W-:Y:S01]  /*2c510*/  STL.64 [R1+0x5b0], R8 ;  /* 0x0005b00801007387 */ /* 0x0001e20000100a00 */
[----:B------:R1:W-:Y:S03]  /*2c520*/  STL.64 [R1+0x5b8], R10 ;  /* 0x0005b80a01007387 */ /* 0x0003e60000100a00 */
[----:B0-----:R-:W4:Y:S04]  /*2c530*/  LDL R8, [R1+0x808] ;  /* 0x0008080001087983 */ /* 0x001f280000100800 */
[----:B------:R-:W4:Y:S04]  /*2c540*/  LDL R9, [R1+0x804] ;  /* 0x0008040001097983 */ /* 0x000f280000100800 */
[----:B-1----:R-:W2:Y:S04]  /*2c550*/  LDL R10, [R1+0x7f8] ;  /* 0x0007f800010a7983 */ /* 0x002ea80000100800 */
[----:B------:R-:W5:Y:S01]  /*2c560*/  LDL R11, [R1+0x7fc] ;  /* 0x0007fc00010b7983 */ /* 0x000f620000100800 */
[----:B------:R-:W5:Y:S02]  /*2c570*/  LDL.LU R24, [R1+0x50] ;  /* 0x0000500001187983 */ /* 0x000f640000300800 */
[----:B------:R-:W5:Y:S02]  /*2c580*/  LDL.LU R25, [R1+0x54] ;  /* 0x0000540001197983 */ /* 0x000f640000300800 */
[----:B------:R-:W5:Y:S01]  /*2c590*/  LDL.LU R26, [R1+0x58] ;  /* 0x00005800011a7983 */ /* 0x000f620000300800 */
[----:B------:R-:W5:Y:S01]  /*2c5a0*/  LDL.LU R27, [R1+0x5c] ;  /* 0x00005c00011b7983 */ /* 0x000f620000300800 */
[----:B---3--:R-:W-:-:S02]  /*2c5b0*/  F2FP.BF16.PACK_AB R4, R6, R4 ;  /* 0x000000040604723e */ /* 0x008fc400000010ff */
[----:B----4-:R-:W-:Y:S01]  /*2c5c0*/  F2FP.BF16.PACK_AB R6, R8, R9 ;  /* 0x000000090806723e */ /* 0x010fe200000010ff */
[----:B--2---:R-:W-:Y:S02]  /*2c5d0*/  FADD R8, R0, R17 ;  /* 0x0000001100087221 */ /* 0x004fe40000000000 */
[----:B------:R-:W-:Y:S01]  /*2c5e0*/  FADD R0, R23, R3 ;  /* 0x0000000317007221 */ /* 0x000fe20000000000 */
[----:B------:R-:W2:Y:S01]  /*2c5f0*/  LDL.LU R17, [R1+0x1700] ;  /* 0x0017000001117983 */ /* 0x000ea20000300800 */
[----:B------:R-:W-:Y:S02]  /*2c600*/  FADD R3, R19, R2 ;  /* 0x0000000213037221 */ /* 0x000fe40000000000 */
[----:B------:R0:W-:Y:S01]  /*2c610*/  STL [R1+0x774], R8 ;  /* 0x0007740801007387 */ /* 0x0001e20000100800 */
[----:B------:R-:W-:Y:S02]  /*2c620*/  F2FP.BF16.PACK_AB R9, R14, R15 ;  /* 0x0000000f0e09723e */ /* 0x000fe400000010ff */
[----:B------:R-:W-:Y:S01]  /*2c630*/  STL [R1+0x126c], R3 ;  /* 0x00126c0301007387 */ /* 0x000fe20000100800 */
[----:B------:R-:W-:Y:S01]  /*2c640*/  STL [R1+0x770], R0 ;  /* 0x0007700001007387 */ /* 0x000fe20000100800 */
[----:B0-----:R-:W-:-:S02]  /*2c650*/  F2FP.BF16.PACK_AB R8, R12, R13 ;  /* 0x0000000d0c08723e */ /* 0x001fc400000010ff */
[----:B------:R-:W3:Y:S01]  /*2c660*/  LDL.LU R12, [R1+0x16fc] ;  /* 0x0016fc00010c7983 */ /* 0x000ee20000300800 */
[----:B------:R-:W3:Y:S02]  /*2c670*/  LDL.LU R13, [R1+0x16f8] ;  /* 0x0016f800010d7983 */ /* 0x000ee40000300800 */
[----:B------:R-:W3:Y:S02]  /*2c680*/  LDL.LU R14, [R1+0x16f4] ;  /* 0x0016f400010e7983 */ /* 0x000ee40000300800 */
[----:B------:R-:W3:Y:S01]  /*2c690*/  LDL.LU R15, [R1+0x16f0] ;  /* 0x0016f000010f7983 */ /* 0x000ee20000300800 */
[----:B-----5:R-:W-:Y:S01]  /*2c6a0*/  F2FP.BF16.PACK_AB R5, R7, R5 ;  /* 0x000000050705723e */ /* 0x020fe200000010ff */
[----:B------:R-:W-:Y:S01]  /*2c6b0*/  F2FP.BF16.PACK_AB R7, R10, R11 ;  /* 0x0000000b0a07723e */ /* 0x000fe200000010ff */
[----:B------:R-:W0:Y:S01]  /*2c6c0*/  S2R R19, SR_TID.X ;  /* 0x0000000000137919 */ /* 0x000e220000002100 */
[----:B------:R-:W-:Y:S02]  /*2c6d0*/  F2FP.BF16.PACK_AB R10, R28, R18 ;  /* 0x000000121c0a723e */ /* 0x000fe400000010ff */
[----:B------:R-:W-:-:S02]  /*2c6e0*/  F2FP.BF16.PACK_AB R11, R22, R29 ;  /* 0x0000001d160b723e */ /* 0x000fc400000010ff */
[C---:B0-----:R-:W-:Y:S01]  /*2c6f0*/  LOP3.LUT R18, R19.reuse, 0x7, RZ, 0xc0, !PT ;  /* 0x0000000713127812 */ /* 0x041fe200078ec0ff */
[----:B------:R-:W-:Y:S01]  /*2c700*/  SHF.L.U32 R19, R19, 0x1, RZ ;  /* 0x0000000113137819 */ /* 0x000fe200000006ff */
[-C--:B--2---:R-:W-:Y:S08]  /*2c710*/  HMMA.16816.F32.BF16 R24, R4, R16.reuse, R24 ;  /* 0x000000100418723c */ /* 0x084ff00000041818 */
[----:B---3--:R-:W-:Y:S11]  /*2c720*/  HMMA.16816.F32.BF16 R12, R8, R16, R12 ;  /* 0x00000010080c723c */ /* 0x008ff6000004180c */
[----:B------:R-:W-:Y:S04]  /*2c730*/  @!UPT UIADD3 URZ, URZ, URZ, URZ ;  /* 0x0000003f3f3ff290 */ /* 0x000fe8000fffe03f */
[----:B------:R-:W-:Y:S01]  /*2c740*/  STL.64 [R1+0x5d0], R24 ;  /* 0x0005d01801007387 */ /* 0x000fe20000100a00 */
[----:B------:R0:W-:Y:S02]  /*2c750*/  STL.64 [R1+0x5d8], R26 ;  /* 0x0005d81a01007387 */ /* 0x0001e40000100a00 */
[----:B0-----:R-:W-:-:S05]  /*2c760*/  IMAD R27, R18, 0x90, RZ ;  /* 0x00000090121b7824 */ /* 0x001fca00078e02ff */
[----:B------:R-:W-:Y:S02]  /*2c770*/  LOP3.LUT R27, R27, 0x30, R19, 0x78, !PT ;  /* 0x000000301b1b7812 */ /* 0x000fe400078e7813 */
[----:B------:R-:W2:Y:S01]  /*2c780*/  LDL.LU.64 R18, [R1+0x16e8] ;  /* 0x0016e80001127983 */ /* 0x000ea20000300a00 */
[----:B------:R-:W2:Y:S02]  /*2c790*/  LDL.LU.64 R16, [R1+0x16e0] ;  /* 0x0016e00001107983 */ /* 0x000ea40000300a00 */
[----:B------:R0:W-:Y:S02]  /*2c7a0*/  STL.64 [R1+0x5c0], R12 ;  /* 0x0005c00c01007387 */ /* 0x0001e40000100a00 */
[----:B------:R1:W-:Y:S01]  /*2c7b0*/  STL.64 [R1+0x5c8], R14 ;  /* 0x0005c80e01007387 */ /* 0x0003e20000100a00 */
[----:B0-----:R-:W3:Y:S01]  /*2c7c0*/  LDL.LU R12, [R1+0x40] ;  /* 0x00004000010c7983 */ /* 0x001ee20000300800 */
[----:B------:R-:W3:Y:S02]  /*2c7d0*/  LDL.LU R13, [R1+0x44] ;  /* 0x00004400010d7983 */ /* 0x000ee40000300800 */
[----:B-1----:R-:W3:Y:S02]  /*2c7e0*/  LDL.LU R14, [R1+0x48] ;  /* 0x00004800010e7983 */ /* 0x002ee40000300800 */
[----:B------:R-:W3:Y:S01]  /*2c7f0*/  LDL.LU R15, [R1+0x4c] ;  /* 0x00004c00010f7983 */ /* 0x000ee20000300800 */
[----:B------:R-:W-:Y:S01]  /*2c800*/  LOP3.LUT R27, R27, 0x40, RZ, 0x3c, !PT ;  /* 0x000000401b1b7812 */ /* 0x000fe200078e3cff */
[-C--:B---3--:R-:W-:Y:S11]  /*2c810*/  HMMA.16816.F32.BF16 R12, R4, R20.reuse, R12 ;  /* 0x00000014040c723c */ /* 0x088ff6000004180c */
[----:B------:R-:W-:Y:S11]  /*2c820*/  @!UPT UIADD3 URZ, URZ, URZ, URZ ;  /* 0x0000003f3f3ff290 */ /* 0x000ff6000fffe03f */
[----:B------:R-:W-:Y:S01]  /*2c830*/  @!UPT UIADD3 URZ, URZ, URZ, URZ ;  /* 0x0000003f3f3ff290 */ /* 0x000fe2000fffe03f */
[----:B------:R-:W-:Y:S01]  /*2c840*/  STL.64 [R1+0x5a0], R12 ;  /* 0x0005a00c01007387 */ /* 0x000fe20000100a00 */
[----:B------:R2:W-:Y:S02]  /*2c850*/  STL.64 [R1+0x5a8], R14 ;  /* 0x0005a80e01007387 */ /* 0x0005e40000100a00 */
[----:B--2---:R-:W-:Y:S01]  /*2c860*/  HMMA.16816.F32.BF16 R12, R8, R20, R16 ;  /* 0x00000014080c723c */ /* 0x004fe20000041810 */
[----:B------:R-:W0:Y:S04]  /*2c870*/  LDSM.16.M88.4 R20, [R27+0x20c00] ;  /* 0x020c00001b14783b */ /* 0x000e280000000200 */
[----:B------:R-:W2:Y:S11]  /*2c880*/  LDL.LU.64 R16, [R1+0x220] ;  /* 0x0002200001107983 */ /* 0x000eb60000300a00 */
[----:B------:R-:W-:Y:S07]  /*2c890*/  @!UPT UIADD3 URZ, URZ, URZ, URZ ;  /* 0x0000003f3f3ff290 */ /* 0x000fee000fffe03f */
[----:B------:R1:W-:Y:S01]  /*2c8a0*/  STL.64 [R1+0x590], R12 ;  /* 0x0005900c01007387 */ /* 0x0003e20000100a00 */
[----:B------:R-:W-:Y:S03]  /*2c8b0*/  STL.64 [R1+0x598], R14 ;  /* 0x0005980e01007387 */ /* 0x000fe60000100a00 */
[----:B0-----:R0:W-:Y:S01]  /*2c8c0*/  STL.64 [R1+0x188], R22 ;  /* 0x0001881601007387 */ /* 0x0011e20000100a00 */
[----:B-1----:R-:W-:Y:S01]  /*2c8d0*/  IMAD.MOV.U32 R13, RZ, RZ, R20 ;  /* 0x000000ffff0d7224 */ /* 0x002fe200078e0014 */
[----:B------:R-:W-:Y:S02]  /*2c8e0*/  MOV R12, R21 ;  /* 0x00000015000c7202 */ /* 0x000fe40000000f00 */
[----:B0-----:R-:W2:Y:S01]  /*2c8f0*/  LDL.LU.64 R22, [R1+0x16d8] ;  /* 0x0016d80001167983 */ /* 0x001ea20000300a00 */
[----:B------:R-:W2:Y:S02]  /*2c900*/  LDL.LU.64 R20, [R1+0x16d0] ;  /* 0x0016d00001147983 */ /* 0x000ea40000300a00 */
[----:B--2---:R-:W-:Y:S11]  /*2c910*/  HMMA.16816.F32.BF16 R20, R4, R16, R20 ;  /* 0x000000100414723c */ /* 0x004ff60000041814 */
[----:B------:R-:W-:Y:S11]  /*2c920*/  @!UPT UIADD3 URZ, URZ, URZ, URZ ;  /* 0x0000003f3f3ff290 */ /* 0x000ff6000fffe03f */
[----:B------:R-:W-:Y:S01]  /*2c930*/  @!UPT UIADD3 URZ, URZ, URZ, URZ ;  /* 0x0000003f3f3ff290 */ /* 0x000fe2000fffe03f */
[----:B------:R-:W-:Y:S01]  /*2c940*/  STL.64 [R1+0x580], R20 ;  /* 0x0005801401007387 */ /* 0x000fe20000100a00 */
[----:B------:R0:W-:Y:S03]  /*2c950*/  STL.64 [R1+0x588], R22 ;  /* 0x0005881601007387 */ /* 0x0001e60000100a00 */
[----:B0-----:R-:W2:Y:S01]  /*2c960*/  LDL.LU.64 R22, [R1+0x16c8] ;  /* 0x0016c80001167983 */ /* 0x001ea20000300a00 */
[----:B------:R-:W3:Y:S01]  /*2c970*/  LDL.LU.64 R20, [R1+0x16c0] ;  /* 0x0016c00001147983 */ /* 0x000ee20000300a00 */
[----:B------:R-:W-:Y:S01]  /*2c980*/  MOV R2, R16 ;  /* 0x0000001000027202 */ /* 0x000fe20000000f00 */
[----:B------:R-:W-:Y:S01]  /*2c990*/  IMAD.MOV.U32 R0, RZ, RZ, R17 ;  /* 0x000000ffff007224 */ /* 0x000fe200078e0011 */
[----:B--2---:R-:W-:Y:S02]  /*2c9a0*/  MOV R16, R23 ;  /* 0x0000001700107202 */ /* 0x004fe40000000f00 */
[----:B------:R-:W-:Y:S01]  /*2c9b0*/  MOV R17, R22 ;  /* 0x0000001600117202 */ /* 0x000fe20000000f00 */
[----:B---3--:R-:W-:Y:S01]  /*2c9c0*/  IMAD.MOV.U32 R18, RZ, RZ, R21 ;  /* 0x000000ffff127224 */ /* 0x008fe200078e0015 */
[----:B------:R-:W-:-:S02]  /*2c9d0*/  MOV R19, R20 ;  /* 0x0000001400137202 */ /* 0x000fc40000000f00 */
[----:B------:R-:W0:Y:S04]  /*2c9e0*/  LDSM.16.M88.4 R20, [R27+0x21000] ;  /* 0x021000001b14783b */ /* 0x000e280000000200 */
[----:B------:R-:W-:Y:S01]  /*2c9f0*/  STL.64 [R1+0x1508], R18 ;  /* 0x0015081201007387 */ /* 0x000fe20000100a00 */
[----:B------:R1:W-:Y:S02]  /*2ca00*/  STL.64 [R1+0x1500], R16 ;  /* 0x0015001001007387 */ /* 0x0003e40000100a00 */
[----:B-1----:R-:W-:Y:S01]  /*2ca10*/  MOV R16, R2 ;  /* 0x0000000200107202 */ /* 0x002fe20000000f00 */
[----:B------:R-:W-:Y:S01]  /*2ca20*/  IMAD.MOV.U32 R17, RZ, RZ, R0 ;  /* 0x000000ffff117224 */ /* 0x000fe200078e0000 */
[----:B0-----:R-:W-:Y:S01]  /*2ca30*/  MOV R2, R20 ;  /* 0x0000001400027202 */ /* 0x001fe20000000f00 */
[----:B------:R-:W-:Y:S01]  /*2ca40*/  STL.64 [R1+0x178], R22 ;  /* 0x0001781601007387 */ /* 0x000fe20000100a00 */
[----:B------:R-:W-:-:S02]  /*2ca50*/  MOV R0, R21 ;  /* 0x0000001500007202 */ /* 0x000fc40000000f00 */
[----:B------:R-:W0:Y:S03]  /*2ca60*/  LDSM.16.M88.4 R20, [R27+0x21400] ;  /* 0x021400001b14783b */ /* 0x000e260000000200 */
[----:B------:R-:W-:Y:S01]  /*2ca70*/  STL [R1+0x1694], R0 ;  /* 0x0016940001007387 */ /* 0x000fe20000100800 */
[----:B------:R-:W-:Y:S02]  /*2ca80*/  STL [R1+0x1690], R2 ;  /* 0x0016900201007387 */ /* 0x000fe40000100800 */
[----:B0-----:R-:W-:Y:S01]  /*2ca90*/  IMAD.MOV.U32 R28, RZ, RZ, R20 ;  /* 0x000000ffff1c7224 */ /* 0x001fe200078e0014 */
[----:B------:R-:W-:Y:S01]  /*2caa0*/  STL.64 [R1+0x168], R22 ;  /* 0x0001681601007387 */ /* 0x000fe20000100a00 */
[----:B------:R-:W-:Y:S02]  /*2cab0*/  MOV R3, R21 ;  /* 0x0000001500037202 */ /* 0x000fe40000000f00 */
[----:B------:R-:W0:Y:S03]  /*2cac0*/  LDSM.16.M88.4 R20, [R27+0x21800] ;  /* 0x021800001b14783b */ /* 0x000e260000000200 */
[----:B------:R-:W-:Y:S01]  /*2cad0*/  STL [R1+0x169c], R3 ;  /* 0x00169c0301007387 */ /* 0x000fe20000100800 */
[----:B------:R-:W-:Y:S01]  /*2cae0*/  STL [R1+0x1698], R28 ;  /* 0x0016981c01007387 */ /* 0x000fe20000100800 */
[----:B0-----:R-:W-:-:S02]  /*2caf0*/  MOV R2, R20 ;  /* 0x0000001400027202 */ /* 0x001fc40000000f00 */
[----:B------:R-:W-:Y:S01]  /*2cb00*/  STL.64 [R1+0x158], R22 ;  /* 0x0001581601007387 */ /* 0x000fe20000100a00 */
[----:B------:R-:W-:Y:S02]  /*2cb10*/  IMAD.MOV.U32 R29, RZ, RZ, R21 ;  /* 0x000000ffff1d7224 */ /* 0x000fe400078e0015 */
[----:B------:R-:W0:Y:S03]  /*2cb20*/  LDSM.16.M88.4 R20, [R27+0x21c00] ;  /* 0x021c00001b14783b */ /* 0x000e260000000200 */
[----:B------:R-:W-:Y:S01]  /*2cb30*/  STL [R1+0x16a4], R29 ;  /* 0x0016a41d01007387 */ /* 0x000fe20000100800 */
[----:B------:R-:W-:Y:S03]  /*2cb40*/  STL [R1+0x16a0], R2 ;  /* 0x0016a00201007387 */ /* 0x000fe60000100800 */
[----:B0-----:R0:W-:Y:S01]  /*2cb50*/  STL.64 [R1+0x148], R22 ;  /* 0x0001481601007387 */ /* 0x0011e20000100a00 */
[----:B------:R-:W-:-:S02]  /*2cb60*/  MOV R28, R20 ;  /* 0x00000014001c7202 */ /* 0x000fc40000000f00 */
[----:B------:R-:W-:Y:S01]  /*2cb70*/  MOV R0, R21 ;  /* 0x0000001500007202 */ /* 0x000fe20000000f00 */
[----:B0-----:R-:W2:Y:S01]  /*2cb80*/  LDL.LU.64 R22, [R1+0x16b8] ;  /* 0x0016b80001167983 */ /* 0x001ea20000300a00 */
[----:B------:R-:W2:Y:S02]  /*2cb90*/  LDL.LU.64 R20, [R1+0x16b0] ;  /* 0x0016b00001147983 */ /* 0x000ea40000300a00 */
[----:B------:R-:W-:Y:S01]  /*2cba0*/  STL [R1+0x16a8], R28 ;  /* 0x0016a81c01007387 */ /* 0x000fe20000100800 */
[----:B--2---:R-:W-:Y:S01]  /*2cbb0*/  HMMA.16816.F32.BF16 R16, R8, R16, R20 ;  /* 0x000000100810723c */ /* 0x004fe20000041814 */
[----:B------:R-:W2:Y:S11]  /*2cbc0*/  LDL.LU R20, [R1+0x390] ;  /* 0x0003900001147983 */ /* 0x000eb60000300800 */
[----:B------:R-:W-:Y:S11]  /*2cbd0*/  @!UPT UIADD3 URZ, URZ, URZ, URZ ;  /* 0x0000003f3f3ff290 */ /* 0x000ff6000fffe03f */
[----:B------:R-:W-:Y:S01]  /*2cbe0*/  STL.64 [R1+0x570], R16 ;  /* 0x0005701001007387 */ /* 0x000fe20000100a00 */
[----:B------:R-:W-:Y:S02]  /*2cbf0*/  STL.64 [R1+0x578], R18 ;  /* 0x0005781201007387 */ /* 0x000fe40000100a00 */
[----:B------:R-:W2:Y:S02]  /*2cc00*/  LDL.LU R21, [R1+0x394] ;  /* 0x0003940001157983 */ /* 0x000ea40000300800 */
[----:B------:R-:W3:Y:S01]  /*2cc10*/  LDL.LU R22, [R1+0x398] ;  /* 0x0003980001167983 */ /* 0x000ee20000300800 */
[----:B------:R-:W3:Y:S04]  /*2cc20*/  LDL.LU R23, [R1+0x39c] ;  /* 0x00039c0001177983 */ /* 0x000ee80000300800 */
[----:B------:R-:W0:Y:S04]  /*2cc30*/  LDSM.16.M88.4 R16, [R27+0x22000] ;  /* 0x022000001b10783b */ /* 0x000e280000000200 */
[----:B---3--:R-:W-:Y:S01]  /*2cc40*/  STL.64 [R1+0x1518], R22 ;  /* 0x0015181601007387 */ /* 0x008fe20000100a00 */
[----:B--2---:R1:W-:Y:S03]  /*2cc50*/  STL.64 [R1+0x1510], R20 ;  /* 0x0015101401007387 */ /* 0x0043e60000100a00 */
[----:B-1----:R-:W2:Y:S01]  /*2cc60*/  LDL.LU R20, [R1+0x60] ;  /* 0x0000600001147983 */ /* 0x002ea20000300800 */
[----:B------:R-:W2:Y:S02]  /*2cc70*/  LDL.LU R21, [R1+0x64] ;  /* 0x0000640001157983 */ /* 0x000ea40000300800 */
[----:B------:R-:W3:Y:S02]  /*2cc80*/  LDL.LU R22, [R1+0x68] ;  /* 0x0000680001167983 */ /* 0x000ee40000300800 */
[----:B------:R-:W3:Y:S02]  /*2cc90*/  LDL.LU R23, [R1+0x6c] ;  /* 0x00006c0001177983 */ /* 0x000ee40000300800 */
[----:B---3--:R-:W-:Y:S01]  /*2cca0*/  STL.64 [R1+0x1528], R22 ;  /* 0x0015281601007387 */ /* 0x008fe20000100a00 */
[----:B--2---:R1:W-:Y:S03]  /*2ccb0*/  STL.64 [R1+0x1520], R20 ;  /* 0x0015201401007387 */ /* 0x0043e60000100a00 */
[----:B-1----:R-:W2:Y:S01]  /*2ccc0*/  LDL.LU R20, [R1+0x3b0] ;  /* 0x0003b00001147983 */ /* 0x002ea20000300800 */
[----:B------:R-:W2:Y:S02]  /*2ccd0*/  LDL.LU R21, [R1+0x3b4] ;  /* 0x0003b40001157983 */ /* 0x000ea40000300800 */
[----:B------:R-:W3:Y:S02]  /*2cce0*/  LDL.LU R22, [R1+0x3b8] ;  /* 0x0003b80001167983 */ /* 0x000ee40000300800 */
[----:B------:R-:W3:Y:S02]  /*2ccf0*/  LDL.LU R23, [R1+0x3bc] ;  /* 0x0003bc0001177983 */ /* 0x000ee40000300800 */
[----:B0-----:R-:W-:Y:S01]  /*2cd00*/  IMAD.MOV.U32 R2, RZ, RZ, R16 ;  /* 0x000000ffff027224 */ /* 0x001fe200078e0010 */
[----:B------:R-:W-:Y:S01]  /*2cd10*/  MOV R3, R17 ;  /* 0x0000001100037202 */ /* 0x000fe20000000f00 */
[----:B---3--:R-:W-:Y:S01]  /*2cd20*/  STL.64 [R1+0x1538], R22 ;  /* 0x0015381601007387 */ /* 0x008fe20000100a00 */
[----:B--2---:R-:W-:Y:S02]  /*2cd30*/  STL.64 [R1+0x1530], R20 ;  /* 0x0015301401007387 */ /* 0x004fe40000100a00 */
[----:B------:R-:W-:Y:S02]  /*2cd40*/  STL.64 [R1+0x138], R18 ;  /* 0x0001381201007387 */ /* 0x000fe40000100a00 */
[----:B------:R-:W0:Y:S04]  /*2cd50*/  LDSM.16.M88.4 R16, [R27+0x22400] ;  /* 0x022400001b10783b */ /* 0x000e280000000200 */
[----:B------:R-:W-:Y:S01]  /*2cd60*/  LDSM.16.M88.4 R20, [R27+0x22c00] ;  /* 0x022c00001b14783b */ /* 0x000fe20000000200 */
[----:B0-----:R-:W-:-:S03]  /*2cd70*/  MOV R15, R16 ;  /* 0x00000010000f7202 */ /* 0x001fc60000000f00 */
[----:B------:R-:W-:Y:S01]  /*2cd80*/  STL.64 [R1+0x128], R18 ;  /* 0x0001281201007387 */ /* 0x000fe20000100a00 */
[----:B------:R-:W-:Y:S02]  /*2cd90*/  IMAD.MOV.U32 R14, RZ, RZ, R17 ;  /* 0x000000ffff0e7224 */ /* 0x000fe400078e0011 */
[----:B------:R-:W0:Y:S02]  /*2cda0*/  LDSM.16.M88.4 R16, [R27+0x22800] ;  /* 0x022800001b10783b */ /* 0x000e240000000200 */
[----:B0-----:R-:W-:Y:S01]  /*2cdb0*/  MOV R28, R16 ;  /* 0x00000010001c7202 */ /* 0x001fe20000000f00 */
[----:B------:R-:W-:Y:S01]  /*2cdc0*/  STL.64 [R1+0x118], R18 ;  /* 0x0001181201007387 */ /* 0x000fe20000100a00 */
[----:B------:R-:W-:Y:S02]  /*2cdd0*/  MOV R29, R17 ;  /* 0x00000011001d7202 */ /* 0x000fe40000000f00 */
[----:B------:R-:W0:Y:S02]  /*2cde0*/  LDSM.16.M88.4 R16, [R27+0x23000] ;  /* 0x023000001b10783b */ /* 0x000e240000000200 */
[----:B0-----:R0:W-:Y:S02]  /*2cdf0*/  STL.64 [R1+0x1678], R18 ;  /* 0x0016781201007387 */ /* 0x0011e40000100a00 */
[----:B------:R1:W-:Y:S02]  /*2ce00*/  STL.64 [R1+0x1670], R16 ;  /* 0x0016701001007387 */ /* 0x0003e40000100a00 */
[----:B0-----:R-:W-:Y:S01]  /*2ce10*/  IMAD.MOV.U32 R18, RZ, RZ, R15 ;  /* 0x000000ffff127224 */ /* 0x001fe200078e000f */
[----:B------:R-:W-:-:S02]  /*2ce20*/  MOV R19, R14 ;  /* 0x0000000e00137202 */ /* 0x000fc40000000f00 */
[----:B-1----:R-:W-:Y:S01]  /*2ce30*/  MOV R16, R13 ;  /* 0x0000000d00107202 */ /* 0x002fe20000000f00 */
[----:B------:R-:W-:Y:S02]  /*2ce40*/  IMAD.MOV.U32 R17, RZ, RZ, R12 ;  /* 0x000000ffff117224 */ /* 0x000fe400078e000c */
[----:B------:R-:W0:Y:S04]  /*2ce50*/  LDSM.16.M88.4 R12, [R27+0x23400] ;  /* 0x023400001b0c783b */ /* 0x000e280000000200 */
[----:B0-----:R-:W-:Y:S01]  /*2ce60*/  STL.64 [R1+0x1668], R14 ;  /* 0x0016680e01007387 */ /* 0x001fe20000100a00 */
[----:B------:R0:W-:Y:S03]  /*2ce70*/  STL.64 [R1+0x1660], R12 ;  /* 0x0016600c01007387 */ /* 0x0001e60000100a00 */
[----:B0-----:R-:W2:Y:S01]  /*2ce80*/  LDL.LU R12, [R1+0x370] ;  /* 0x00037000010c7983 */ /* 0x001ea20000300800 */
[----:B------:R-:W2:Y:S02]  /*2ce90*/  LDL.LU R13, [R1+0x374] ;  /* 0x00037400010d7983 */ /* 0x000ea40000300800 */
[----:B------:R-:W2:Y:S02]  /*2cea0*/  LDL.LU R14, [R1+0x378] ;  /* 0x00037800010e7983 */ /* 0x000ea40000300800 */
[----:B------:R-:W2:Y:S01]  /*2ceb0*/  LDL.LU R15, [R1+0x37c] ;  /* 0x00037c00010f7983 */ /* 0x000ea20000300800 */
[----:B------:R0:W-:Y:S01]  /*2cec0*/  STL [R1+0x1540], R27 ;  /* 0x0015401b01007387 */ /* 0x0001e20000100800 */
[----:B------:R-:W3:Y:S02]  /*2ced0*/  LDL.LU R24, [R1+0xa0] ;  /* 0x0000a00001187983 */ /* 0x000ee40000300800 */
[----:B------:R-:W3:Y:S02]  /*2cee0*/  LDL.LU R25, [R1+0xa4] ;  /* 0x0000a40001197983 */ /* 0x000ee40000300800 */
[----:B------:R-:W4:Y:S01]  /*2cef0*/  LDL.LU R26, [R1+0xa8] ;  /* 0x0000a800011a7983 */ /* 0x000f220000300800 */
[----:B0-----:R-:W4:Y:S04]  /*2cf00*/  LDL.LU R27, [R1+0xac] ;  /* 0x0000ac00011b7983 */ /* 0x001f280000300800 */
[----:B----4-:R-:W-:Y:S01]  /*2cf10*/  STL.64 [R1+0x1550], R26 ;  /* 0x0015501a01007387 */ /* 0x010fe20000100a00 */
[----:B---3--:R0:W-:Y:S03]  /*2cf20*/  STL.64 [R1+0x1548], R24 ;  /* 0x0015481801007387 */ /* 0x0081e60000100a00 */
[----:B0-----:R-:W3:Y:S01]  /*2cf30*/  LDL.LU R24, [R1+0x3d0] ;  /* 0x0003d00001187983 */ /* 0x001ee20000300800 */
[----:B------:R-:W3:Y:S02]  /*2cf40*/  LDL.LU R25, [R1+0x3d4] ;  /* 0x0003d40001197983 */ /* 0x000ee40000300800 */
[----:B------:R-:W4:Y:S02]  /*2cf50*/  LDL.LU R26, [R1+0x3d8] ;  /* 0x0003d800011a7983 */ /* 0x000f240000300800 */
[----:B------:R-:W4:Y:S01]  /*2cf60*/  LDL.LU R27, [R1+0x3dc] ;  /* 0x0003dc00011b7983 */ /* 0x000f220000300800 */
[----:B--2---:R-:W-:Y:S01]  /*2cf70*/  HMMA.16816.F32.BF16 R12, R4, R16, R12 ;  /* 0x00000010040c723c */ /* 0x004fe2000004180c */
[----:B----4-:R-:W-:Y:S01]  /*2cf80*/  STL.64 [R1+0x1560], R26 ;  /* 0x0015601a01007387 */ /* 0x010fe20000100a00 */
[----:B---3--:R0:W-:Y:S02]  /*2cf90*/  STL.64 [R1+0x1558], R24 ;  /* 0x0015581801007387 */ /* 0x0081e40000100a00 */
[----:B0-----:R-:W-:-:S02]  /*2cfa0*/  MOV R24, R28 ;  /* 0x0000001c00187202 */ /* 0x001fc40000000f00 */
[----:B------:R-:W-:Y:S01]  /*2cfb0*/  MOV R25, R29 ;  /* 0x0000001d00197202 */ /* 0x000fe20000000f00 */
[----:B------:R-:W2:Y:S01]  /*2cfc0*/  LDL.LU R28, [R1+0x16a8] ;  /* 0x0016a800011c7983 */ /* 0x000ea20000300800 */
[----:B------:R-:W3:Y:S03]  /*2cfd0*/  LDL.LU R29, [R1+0x16a4] ;  /* 0x0016a400011d7983 */ /* 0x000ee60000300800 */
[----:B------:R0:W-:Y:S02]  /*2cfe0*/  STL.64 [R1+0x1580], R24 ;  /* 0x0015801801007387 */ /* 0x0001e40000100a00 */
[----:B0-----:R-:W-:Y:S01]  /*2cff0*/  IMAD.MOV.U32 R24, RZ, RZ, R18 ;  /* 0x000000ffff187224 */ /* 0x001fe200078e0012 */
[----:B------:R-:W-:-:S05]  /*2d000*/  MOV R25, R19 ;  /* 0x0000001300197202 */ /* 0x000fca0000000f00 */
[----:B------:R0:W-:Y:S01]  /*2d010*/  STL.64 [R1+0x15a8], R24 ;  /* 0x0015a81801007387 */ /* 0x0001e20000100a00 */
[----:B------:R-:W-:Y:S02]  /*2d020*/  STL.64 [R1+0x1688], R6 ;  /* 0x0016880601007387 */ /* 0x000fe40000100a00 */
[----:B------:R-:W-:Y:S02]  /*2d030*/  STL.64 [R1+0x1680], R4 ;  /* 0x0016800401007387 */ /* 0x000fe40000100a00 */
[----:B------:R-:W-:Y:S01]  /*2d040*/  STL.64 [R1+0x560], R12 ;  /* 0x0005600c01007387 */ /* 0x000fe20000100a00 */
[----:B------:R-:W-:Y:S01]  /*2d050*/  STL.64 [R1+0x568], R14 ;  /* 0x0005680e01007387 */ /* 0x000fe20000100a00 */
[----:B0-----:R-:W-:Y:S01]  /*2d060*/  MOV R24, R2 ;  /* 0x0000000200187202 */ /* 0x001fe20000000f00 */
[----:B------:R-:W-:Y:S02]  /*2d070*/  IMAD.MOV.U32 R25, RZ, RZ, R3 ;  /* 0x000000ffff197224 */ /* 0x000fe400078e0003 */
[----:B------:R-:W4:Y:S01]  /*2d080*/  LDL.LU R2, [R1+0x16a0] ;  /* 0x0016a00001027983 */ /* 0x000f220000300800 */
[----:B------:R-:W5:Y:S03]  /*2d090*/  LDL.LU R3, [R1+0x169c] ;  /* 0x00169c0001037983 */ /* 0x000f660000300800 */
[----:B------:R-:W-:Y:S01]  /*2d0a0*/  STL.64 [R1+0x15d0], R24 ;  /* 0x0015d01801007387 */ /* 0x000fe20000100a00 */
[----:B------:R-:W-:Y:S02]  /*2d0b0*/  STL.64 [R1+0x108], R22 ;  /* 0x0001081601007387 */ /* 0x000fe40000100a00 */
[----:B------:R0:W-:Y:S02]  /*2d0c0*/  STL.64 [R1+0x1568], R20 ;  /* 0x0015681401007387 */ /* 0x0001e40000100a00 */
[----:B0-----:R-:W2:Y:S01]  /*2d0d0*/  LDL.LU R20, [R1+0xb0] ;  /* 0x0000b00001147983 */ /* 0x001ea20000300800 */
[----:B------:R-:W2:Y:S02]  /*2d0e0*/  LDL.LU R21, [R1+0xb4] ;  /* 0x0000b40001157983 */ /* 0x000ea40000300800 */
[----:B------:R-:W2:Y:S02]  /*2d0f0*/  LDL.LU R22, [R1+0xb8] ;  /* 0x0000b80001167983 */ /* 0x000ea40000300800 */
[----:B------:R-:W2:Y:S01]  /*2d100*/  LDL.LU R23, [R1+0xbc] ;  /* 0x0000bc0001177983 */ /* 0x000ea20000300800 */
[----:B------:R-:W-:Y:S01]  /*2d110*/  MOV R25, R0 ;  /* 0x0000000000197202 */ /* 0x000fe20000000f00 */
[----:B--2---:R-:W-:Y:S01]  /*2d120*/  STL.64 [R1+0x1578], R22 ;  /* 0x0015781601007387 */ /* 0x004fe20000100a00 */
[----:B------:R0:W-:Y:S03]  /*2d130*/  STL.64 [R1+0x1570], R20 ;  /* 0x0015701401007387 */ /* 0x0001e60000100a00 */
[----:B0-----:R-:W2:Y:S01]  /*2d140*/  LDL.LU R20, [R1+0x400] ;  /* 0x0004000001147983 */ /* 0x001ea20000300800 */
[----:B------:R-:W2:Y:S02]  /*2d150*/  LDL.LU R21, [R1+0x404] ;  /* 0x0004040001157983 */ /* 0x000ea40000300800 */
[----:B------:R-:W2:Y:S02]  /*2d160*/  LDL.LU R22, [R1+0x408] ;  /* 0x0004080001167983 */ /* 0x000ea40000300800 */
[----:B------:R-:W2:Y:S01]  /*2d170*/  LDL.LU R23, [R1+0x40c] ;  /* 0x00040c0001177983 */ /* 0x000ea20000300800 */
[----:B------:R-:W-:-:S02]  /*2d180*/  MOV R24, R28 ;  /* 0x0000001c00187202 */ /* 0x000fc40000000f00 */
[----:B------:R-:W3:Y:S01]  /*2d190*/  LDL.LU R28, [R1+0x1698] ;  /* 0x00169800011c7983 */ /* 0x000ee20000300800 */
[----:B------:R-:W3:Y:S02]  /*2d1a0*/  LDL.LU R0, [R1+0x1694] ;  /* 0x0016940001007983 */ /* 0x000ee40000300800 */
[----:B------:R-:W-:Y:S01]  /*2d1b0*/  STL.64 [R1+0x15f8], R24 ;  /* 0x0015f81801007387 */ /* 0x000fe20000100a00 */
[----:B--2---:R-:W-:Y:S01]  /*2d1c0*/  STL.64 [R1+0x1590], R22 ;  /* 0x0015901601007387 */ /* 0x004fe20000100a00 */
[----:B------:R0:W-:Y:S03]  /*2d1d0*/  STL.64 [R1+0x1588], R20 ;  /* 0x0015881401007387 */ /* 0x0001e60000100a00 */
[----:B0-----:R-:W2:Y:S01]  /*2d1e0*/  LDL.LU R20, [R1+0xd0] ;  /* 0x0000d00001147983 */ /* 0x001ea20000300800 */
[----:B------:R-:W2:Y:S02]  /*2d1f0*/  LDL.LU R21, [R1+0xd4] ;  /* 0x0000d40001157983 */ /* 0x000ea40000300800 */
[----:B------:R-:W2:Y:S02]  /*2d200*/  LDL.LU R22, [R1+0xd8] ;  /* 0x0000d80001167983 */ /* 0x000ea40000300800 */
[----:B------:R-:W2:Y:S02]  /*2d210*/  LDL.LU R23, [R1+0xdc] ;  /* 0x0000dc0001177983 */ /* 0x000ea40000300800 */
[----:B----4-:R-:W-:Y:S01]  /*2d220*/  IMAD.MOV.U32 R24, RZ, RZ, R2 ;  /* 0x000000ffff187224 */ /* 0x010fe200078e0002 */
[----:B--2---:R-:W-:Y:S01]  /*2d230*/  STL.64 [R1+0x15a0], R22 ;  /* 0x0015a01601007387 */ /* 0x004fe20000100a00 */
[----:B------:R0:W-:Y:S03]  /*2d240*/  STL.64 [R1+0x1598], R20 ;  /* 0x0015981401007387 */ /* 0x0001e60000100a00 */
[----:B0-----:R-:W2:Y:S01]  /*2d250*/  LDL.LU R20, [R1+0x430] ;  /* 0x0004300001147983 */ /* 0x001ea20000300800 */
[----:B------:R-:W2:Y:S02]  /*2d260*/  LDL.LU R21, [R1+0x434] ;  /* 0x0004340001157983 */ /* 0x000ea40000300800 */
[----:B------:R-:W4:Y:S02]  /*2d270*/  LDL.LU R22, [R1+0x438] ;  /* 0x0004380001167983 */ /* 0x000f240000300800 */
[----:B------:R-:W4:Y:S01]  /*2d280*/  LDL.LU R23, [R1+0x43c] ;  /* 0x00043c0001177983 */ /* 0x000f220000300800 */
[----:B---3--:R-:W-:Y:S01]  /*2d290*/  MOV R25, R29 ;  /* 0x0000001d00197202 */ /* 0x008fe20000000f00 */
[----:B------:R-:W3:Y:S04]  /*2d2a0*/  LDL.LU R2, [R1+0x1690] ;  /* 0x0016900001027983 */ /* 0x000ee80000300800 */
[----:B------:R-:W-:Y:S04]  /*2d2b0*/  STL.64 [R1+0x1620], R24 ;  /* 0x0016201801007387 */ /* 0x000fe80000100a00 */
[----:B----4-:R-:W-:Y:S01]  /*2d2c0*/  STL.64 [R1+0x15b8], R22 ;  /* 0x0015b81601007387 */ /* 0x010fe20000100a00 */
[----:B--2---:R0:W-:Y:S03]  /*2d2d0*/  STL.64 [R1+0x15b0], R20 ;  /* 0x0015b01401007387 */ /* 0x0041e60000100a00 */
[----:B0-----:R-:W2:Y:S01]  /*2d2e0*/  LDL.LU R20, [R1+0x190] ;  /* 0x0001900001147983 */ /* 0x001ea20000300800 */
[----:B------:R-:W2:Y:S02]  /*2d2f0*/  LDL.LU R21, [R1+0x194] ;  /* 0x0001940001157983 */ /* 0x000ea40000300800 */
[----:B------:R-:W4:Y:S02]  /*2d300*/  LDL.LU R22, [R1+0x198] ;  /* 0x0001980001167983 */ /* 0x000f240000300800 */
[----:B------:R-:W4:Y:S01]  /*2d310*/  LDL.LU R23, [R1+0x19c] ;  /* 0x00019c0001177983 */ /* 0x000f220000300800 */
[----:B------:R-:W-:Y:S01]  /*2d320*/  MOV R24, R28 ;  /* 0x0000001c00187202 */ /* 0x000fe20000000f00 */
[----:B-----5:R-:W-:-:S05]  /*2d330*/  IMAD.MOV.U32 R25, RZ, RZ, R3 ;  /* 0x000000ffff197224 */ /* 0x020fca00078e0003 */
[----:B------:R-:W-:Y:S04]  /*2d340*/  STL.64 [R1+0x1648], R24 ;  /* 0x0016481801007387 */ /* 0x000fe80000100a00 */
        /* <DEDUP_REMOVED lines=17> */
[----:B------:R-:W4:Y:S01]  /*2d460*/  LDL.LU R23, [R1+0x49c] ;  /* 0x00049c0001177983 */ /* 0x000f220000300800 */
[----:B------:R-:W5:Y:S01]  /*2d470*/  LDL.LU R12, [R1+0x510] ;  /* 0x00051000010c7983 */ /* 0x000f620000300800 */
[----:B------:R-:W5:Y:S02]  /*2d480*/  LDL.LU R13, [R1+0x514] ;  /* 0x00051400010d7983 */ /* 0x000f640000300800 */
[----:B------:R-:W5:Y:S02]  /*2d490*/  LDL.LU R14, [R1+0x518] ;  /* 0x00051800010e7983 */ /* 0x000f640000300800 */
[----:B------:R-:W5:Y:S01]  /*2d4a0*/  LDL.LU R15, [R1+0x51c] ;  /* 0x00051c00010f7983 */ /* 0x000f620000300800 */
[----:B------:R-:W3:Y:S01]  /*2d4b0*/  LDL.LU R4, [R1+0x1e0] ;  /* 0x0001e00001047983 */ /* 0x000ee20000300800 */
[----:B------:R-:W3:Y:S02]  /*2d4c0*/  LDL.LU R5, [R1+0x1e4] ;  /* 0x0001e40001057983 */ /* 0x000ee40000300800 */
[----:B------:R-:W3:Y:S02]  /*2d4d0*/  LDL.LU R6, [R1+0x1e8] ;  /* 0x0001e80001067983 */ /* 0x000ee40000300800 */
[----:B------:R-:W3:Y:S01]  /*2d4e0*/  LDL.LU R7, [R1+0x1ec] ;  /* 0x0001ec0001077983 */ /* 0x000ee20000300800 */
        /* <DEDUP_REMOVED lines=24> */
[----:B---3--:R-:W-:Y:S01]  /*2d670*/  HMMA.16816.F32.BF16 R16, R8, R16, R4 ;  /* 0x000000100810723c */ /* 0x008fe20000041804 */
[----:B----4-:R-:W-:Y:S01]  /*2d680*/  STL.64 [R1+0x1658], R22 ;  /* 0x0016581601007387 */ /* 0x010fe20000100a00 */
[----:B--2---:R0:W-:Y:S03]  /*2d690*/  STL.64 [R1+0x1650], R20 ;  /* 0x0016501401007387 */ /* 0x0041e60000100a00 */
[----:B0-----:R-:W2:Y:S01]  /*2d6a0*/  LDL.LU R20, [R1+0x1d0] ;  /* 0x0001d00001147983 */ /* 0x001ea20000300800 */
[----:B------:R-:W2:Y:S02]  /*2d6b0*/  LDL.LU R21, [R1+0x1d4] ;  /* 0x0001d40001157983 */ /* 0x000ea40000300800 */
[----:B------:R-:W2:Y:S02]  /*2d6c0*/  LDL.LU R22, [R1+0x1d8] ;  /* 0x0001d80001167983 */ /* 0x000ea40000300800 */
[----:B------:R-:W2:Y:S01]  /*2d6d0*/  LDL.LU R23, [R1+0x1dc] ;  /* 0x0001dc0001177983 */ /* 0x000ea20000300800 */
[----:B------:R-:W5:Y:S01]  /*2d6e0*/  LDL.LU.64 R6, [R1+0x1688] ;  /* 0x0016880001067983 */ /* 0x000f620000300a00 */
[----:B------:R-:W5:Y:S11]  /*2d6f0*/  LDL.LU.64 R4, [R1+0x1680] ;  /* 0x0016800001047983 */ /* 0x000f760000300a00 */
[----:B------:R-:W-:Y:S02]  /*2d700*/  STL.64 [R1+0x550], R16 ;  /* 0x0005501001007387 */ /* 0x000fe40000100a00 */
[----:B------:R0:W-:Y:S02]  /*2d710*/  STL.64 [R1+0x558], R18 ;  /* 0x0005581201007387 */ /* 0x0001e40000100a00 */
[----:B0-----:R-:W3:Y:S01]  /*2d720*/  LDL.LU.64 R18, [R1+0x1678] ;  /* 0x0016780001127983 */ /* 0x001ee20000300a00 */
[----:B------:R-:W-:-:S02]  /*2d730*/  MOV R24, R2 ;  /* 0x0000000200187202 */ /* 0x000fc40000000f00 */
[----:B------:R-:W-:Y:S01]  /*2d740*/  MOV R25, R0 ;  /* 0x0000000000197202 */ /* 0x000fe20000000f00 */
[----:B------:R-:W4:Y:S06]  /*2d750*/  LDL.LU.64 R16, [R1+0x1670] ;  /* 0x0016700001107983 */ /* 0x000f2c0000300a00 */
[-C--:B-----5:R-:W-:Y:S01]  /*2d760*/  HMMA.16816.F32.BF16 R12, R4, R24.reuse, R12 ;  /* 0x00000018040c723c */ /* 0x0a0fe2000004180c */
[----:B---3--:R-:W-:Y:S11]  /*2d770*/  STL.64 [R1+0xf8], R18 ;  /* 0x0000f81201007387 */ /* 0x008ff60000100a00 */
[----:B------:R-:W-:Y:S11]  /*2d780*/  @!UPT UIADD3 URZ, URZ, URZ, URZ ;  /* 0x0000003f3f3ff290 */ /* 0x000ff6000fffe03f */
[----:B------:R-:W-:Y:S01]  /*2d790*/  STL.64 [R1+0x520], R12 ;  /* 0x0005200c01007387 */ /* 0x000fe20000100a00 */
[----:B------:R0:W-:Y:S03]  /*2d7a0*/  STL.64 [R1+0x528], R14 ;  /* 0x0005280e01007387 */ /* 0x0001e60000100a00 */
[----:B0-----:R-:W3:Y:S01]  /*2d7b0*/  LDL.LU.64 R14, [R1+0x1668] ;  /* 0x00166800010e7983 */ /* 0x001ee20000300a00 */
[----:B--2---:R-:W-:Y:S01]  /*2d7c0*/  HMMA.16816.F32.BF16 R24, R8, R24, R20 ;  /* 0x000000180818723c */ /* 0x004fe20000041814 */
[----:B------:R-:W2:Y:S02]  /*2d7d0*/  LDL.LU.64 R12, [R1+0x1660] ;  /* 0x00166000010c7983 */ /* 0x000ea40000300a00 */
[----:B---3--:R-:W-:Y:S01]  /*2d7e0*/  STL.64 [R1+0xe8], R14 ;  /* 0x0000e80e01007387 */ /* 0x008fe20000100a00 */
[----:B------:R-:W3:Y:S02]  /*2d7f0*/  LDL.LU.64 R22, [R1+0x1658] ;  /* 0x0016580001167983 */ /* 0x000ee40000300a00 */
[----:B------:R-:W3:Y:S11]  /*2d800*/  LDL.LU.64 R20, [R1+0x1650] ;  /* 0x0016500001147983 */ /* 0x000ef60000300a00 */
[----:B------:R-:W-:Y:S06]  /*2d810*/  @!UPT UIADD3 URZ, URZ, URZ, URZ ;  /* 0x0000003f3f3ff290 */ /* 0x000fec000fffe03f */
[----:B------:R0:W-:Y:S01]  /*2d820*/  STL.64 [R1+0x510], R24 ;  /* 0x0005101801007387 */ /* 0x0001e20000100a00 */
[----:B------:R-:W-:Y:S04]  /*2d830*/  STL.64 [R1+0x518], R26 ;  /* 0x0005181a01007387 */ /* 0x000fe80000100a00 */
[----:B0-----:R-:W3:Y:S02]  /*2d840*/  LDL.LU.64 R24, [R1+0x1648] ;  /* 0x0016480001187983 */ /* 0x001ee40000300a00 */
[-C--:B---3--:R-:W-:Y:S11]  /*2d850*/  HMMA.16816.F32.BF16 R20, R4, R24.reuse, R20 ;  /* 0x000000180414723c */ /* 0x088ff60000041814 */
[----:B------:R-:W-:Y:S11]  /*2d860*/  @!UPT UIADD3 URZ, URZ, URZ, URZ ;  /* 0x0000003f3f3ff290 */ /* 0x000ff6000fffe03f */
[----:B------:R-:W-:Y:S01]  /*2d870*/  @!UPT UIADD3 URZ, URZ, URZ, URZ ;  /* 0x0000003f3f3ff290 */ /* 0x000fe2000fffe03f */
[----:B------:R-:W-:Y:S01]  /*2d880*/  STL.64 [R1+0x500], R20 ;  /* 0x0005001401007387 */ /* 0x000fe20000100a00 */
[----:B------:R0:W-:Y:S03]  /*2d890*/  STL.64 [R1+0x508], R22 ;  /* 0x0005081601007387 */ /* 0x0001e60000100a00 */
[----:B0-----:R-:W3:Y:S01]  /*2d8a0*/  LDL.LU.64 R22, [R1+0x1640] ;  /* 0x0016400001167983 */ /* 0x001ee20000300a00 */
[----:B------:R-:W3:Y:S02]  /*2d8b0*/  LDL.LU.64 R20, [R1+0x1638] ;  /* 0x0016380001147983 */ /* 0x000ee40000300a00 */
[----:B---3--:R-:W-:Y:S01]  /*2d8c0*/  HMMA.16816.F32.BF16 R24, R8, R24, R20 ;  /* 0x000000180818723c */ /* 0x008fe20000041814 */
[----:B------:R-:W3:Y:S01]  /*2d8d0*/  LDL.LU.64 R22, [R1+0x1630] ;  /* 0x0016300001167983 */ /* 0x000ee20000300a00 */
[----:B------:R-:W3:Y:S11]  /*2d8e0*/  LDL.LU.64 R20, [R1+0x1628] ;  /* 0x0016280001147983 */ /* 0x000ef60000300a00 */
[----:B------:R-:W-:Y:S10]  /*2d8f0*/  @!UPT UIADD3 URZ, URZ, URZ, URZ ;  /* 0x0000003f3f3ff290 */ /* 0x000ff4000fffe03f */
[----:B------:R0:W-:Y:S01]  /*2d900*/  STL.64 [R1+0x4f0], R24 ;  /* 0x0004f01801007387 */ /* 0x0001e20000100a00 */
[----:B------:R-:W-:Y:S03]  /*2d910*/  STL.64 [R1+0x4f8], R26 ;  /* 0x0004f81a01007387 */ /* 0x000fe60000100a00 */
        /* <DEDUP_REMOVED lines=65> */
[----:B------:R-:W3:Y:S11]  /*2dd30*/  LDL.LU.64 R20, [R1+0x1568] ;  /* 0x0015680001147983 */ /* 0x000ef60000300a00 */
[----:B------:R-:W-:Y:S11]  /*2dd40*/  @!UPT UIADD3 URZ, URZ, URZ, URZ ;  /* 0x0000003f3f3ff290 */ /* 0x000ff6000fffe03f */
[----:B------:R-:W-:Y:S01]  /*2dd50*/  STL.64 [R1+0x450], R24 ;  /* 0x0004501801007387 */ /* 0x000fe20000100a00 */
[----:B------:R0:W-:Y:S03]  /*2dd60*/  STL.64 [R1+0x458], R26 ;  /* 0x0004581a01007387 */ /* 0x0001e60000100a00 */
[----:B0-----:R-:W3:Y:S01]  /*2dd70*/  LDL.LU.64 R26, [R1+0x1560] ;  /* 0x00156000011a7983 */ /* 0x001ee20000300a00 */
[----:B------:R-:W3:Y:S02]  /*2dd80*/  LDL.LU.64 R24, [R1+0x1558] ;  /* 0x0015580001187983 */ /* 0x000ee40000300a00 */
        /* <DEDUP_REMOVED lines=8> */
[----:B------:R-:W3:Y:S11]  /*2de10*/  LDL.LU R27, [R1+0x1540] ;  /* 0x00154000011b7983 */ /* 0x000ef60000300800 */
[----:B------:R-:W-:Y:S11]  /*2de20*/  @!UPT UIADD3 URZ, URZ, URZ, URZ ;  /* 0x0000003f3f3ff290 */ /* 0x000ff6000fffe03f */
[----:B------:R-:W-:Y:S01]  /*2de30*/  STL.64 [R1+0x430], R20 ;  /* 0x0004301401007387 */ /* 0x000fe20000100a00 */
[----:B------:R0:W-:Y:S03]  /*2de40*/  STL.64 [R1+0x438], R22 ;  /* 0x0004381601007387 */ /* 0x0001e60000100a00 */
[----:B0-----:R-:W4:Y:S01]  /*2de50*/  LDL.LU.64 R22, [R1+0x1538] ;  /* 0x0015380001167983 */ /* 0x001f220000300a00 */
[----:B------:R-:W4:Y:S02]  /*2de60*/  LDL.LU.64 R20, [R1+0x1530] ;  /* 0x0015300001147983 */ /* 0x000f240000300a00 */
[-C--:B----4-:R-:W-:Y:S11]  /*2de70*/  HMMA.16816.F32.BF16 R20, R4, R16.reuse, R20 ;  /* 0x000000100414723c */ /* 0x090ff60000041814 */
[----:B------:R-:W-:Y:S11]  /*2de80*/  @!UPT UIADD3 URZ, URZ, URZ, URZ ;  /* 0x0000003f3f3ff290 */ /* 0x000ff6000fffe03f */
[----:B------:R-:W-:Y:S01]  /*2de90*/  @!UPT UIADD3 URZ, URZ, URZ, URZ ;  /* 0x0000003f3f3ff290 */ /* 0x000fe2000fffe03f */
[----:B------:R-:W-:Y:S01]  /*2dea0*/  STL.64 [R1+0x420], R20 ;  /* 0x0004201401007387 */ /* 0x000fe20000100a00 */
[----:B------:R0:W-:Y:S03]  /*2deb0*/  STL.64 [R1+0x428], R22 ;  /* 0x0004281601007387 */ /* 0x0001e60000100a00 */
[----:B0-----:R-:W4:Y:S01]  /*2dec0*/  LDL.LU.64 R22, [R1+0x1528] ;  /* 0x0015280001167983 */ /* 0x001f220000300a00 */
[----:B------:R-:W4:Y:S02]  /*2ded0*/  LDL.LU.64 R20, [R1+0x1520] ;  /* 0x0015200001147983 */ /* 0x000f240000300a00 */
[----:B----4-:R-:W-:Y:S01]  /*2dee0*/  HMMA.16816.F32.BF16 R16, R8, R16, R20 ;  /* 0x000000100810723c */ /* 0x010fe20000041814 */
[----:B------:R-:W2:Y:S01]  /*2def0*/  LDL.LU.64 R22, [R1+0x1518] ;  /* 0x0015180001167983 */ /* 0x000ea20000300a00 */
[----:B------:R-:W2:Y:S11]  /*2df00*/  LDL.LU.64 R20, [R1+0x1510] ;  /* 0x0015100001147983 */ /* 0x000eb60000300a00 */
[----:B------:R-:W-:Y:S10]  /*2df10*/  @!UPT UIADD3 URZ, URZ, URZ, URZ ;  /* 0x0000003f3f3ff290 */ /* 0x000ff4000fffe03f */
[----:B------:R-:W-:Y:S01]  /*2df20*/  STL.64 [R1+0x410], R16 ;  /* 0x0004101001007387 */ /* 0x000fe20000100a00 */
[----:B------:R0:W-:Y:S03]  /*2df30*/  STL.64 [R1+0x418], R18 ;  /* 0x0004181201007387 */ /* 0x0001e60000100a00 */
[----:B0-----:R-:W4:Y:S01]  /*2df40*/  LDL.LU.64 R18, [R1+0x1508] ;  /* 0x0015080001127983 */ /* 0x001f220000300a00 */
[----:B------:R-:W4:Y:S02]  /*2df50*/  LDL.LU.64 R16, [R1+0x1500] ;  /* 0x0015000001107983 */ /* 0x000f240000300a00 */
[----:B------:R-:W-:Y:S01]  /*2df60*/  STL [R1+0x14ec], R8 ;  /* 0x0014ec0801007387 */ /* 0x000fe20000100800 */
[-C--:B--2---:R-:W-:Y:S08]  /*2df70*/  HMMA.16816.F32.BF16 R20, R4, R12.reuse, R20 ;  /* 0x0000000c0414723c */ /* 0x084ff00000041814 */
[----:B----4-:R-:W-:Y:S11]  /*2df80*/  HMMA.16816.F32.BF16 R12, R8, R12, R16 ;  /* 0x0000000c080c723c */ /* 0x010ff60000041810 */
[----:B------:R-:W-:Y:S04]  /*2df90*/  @!UPT UIADD3 URZ, URZ, URZ, URZ ;  /* 0x0000003f3f3ff290 */ /* 0x000fe8000fffe03f */
[----:B------:R0:W-:Y:S01]  /*2dfa0*/  STL.64 [R1+0x400], R20 ;  /* 0x0004001401007387 */ /* 0x0001e20000100a00 */
[----:B------:R1:W-:Y:S02]  /*2dfb0*/  STL.64 [R1+0x408], R22 ;  /* 0x0004081601007387 */ /* 0x0003e40000100a00 */
[----:B------:R-:W-:Y:S05]  /*2dfc0*/  STL [R1+0x14e8], R9 ;  /* 0x0014e80901007387 */ /* 0x000fea0000100800 */
[----:B------:R-:W-:Y:S01]  /*2dfd0*/  STL.64 [R1+0x3f0], R12 ;  /* 0x0003f00c01007387 */ /* 0x000fe20000100a00 */
[----:B------:R-:W-:Y:S02]  /*2dfe0*/  STL.64 [R1+0x3f8], R14 ;  /* 0x0003f80e01007387 */ /* 0x000fe40000100a00 */
[----:B------:R-:W-:Y:S02]  /*2dff0*/  STL [R1+0x14e4], R10 ;  /* 0x0014e40a01007387 */ /* 0x000fe40000100800 */
[----:B------:R-:W-:Y:S01]  /*2e000*/  STL [R1+0x14e0], R11 ;  /* 0x0014e00b01007387 */ /* 0x000fe20000100800 */
[----:B------:R-:W2:Y:S01]  /*2e010*/  LDL.LU R16, [R1+0x530] ;  /* 0x0005300001107983 */ /* 0x000ea20000300800 */
[----:B------:R-:W2:Y:S02]  /*2e020*/  LDL.LU R17, [R1+0x534] ;  /* 0x0005340001117983 */ /* 0x000ea40000300800 */
[----:B------:R-:W4:Y:S02]  /*2e030*/  LDL.LU R18, [R1+0x538] ;  /* 0x0005380001127983 */ /* 0x000f240000300800 */
[----:B------:R-:W4:Y:S01]  /*2e040*/  LDL.LU R19, [R1+0x53c] ;  /* 0x00053c0001137983 */ /* 0x000f220000300800 */
[----:B---3--:R-:W3:Y:S04]  /*2e050*/  LDSM.16.M88.4 R8, [R27+0x23800] ;  /* 0x023800001b08783b */ /* 0x008ee80000000200 */
[----:B----4-:R-:W-:Y:S01]  /*2e060*/  STL.64 [R1+0x1358], R18 ;  /* 0x0013581201007387 */ /* 0x010fe20000100a00 */
[----:B--2---:R-:W-:Y:S02]  /*2e070*/  STL.64 [R1+0x1350], R16 ;  /* 0x0013501001007387 */ /* 0x004fe40000100a00 */
[----:B0-----:R-:W2:Y:S02]  /*2e080*/  LDL.LU R20, [R1+0x6b0] ;  /* 0x0006b00001147983 */ /* 0x001ea40000300800 */
[----:B------:R-:W2:Y:S01]  /*2e090*/  LDL.LU R21, [R1+0x6b4] ;  /* 0x0006b40001157983 */ /* 0x000ea20000300800 */
[----:B-1----:R-:W4:Y:S01]  /*2e0a0*/  LDL.LU R22, [R1+0x6b8] ;  /* 0x0006b80001167983 */ /* 0x002f220000300800 */
[----:B------:R-:W4:Y:S02]  /*2e0b0*/  LDL.LU R23, [R1+0x6bc] ;  /* 0x0006bc0001177983 */ /* 0x000f240000300800 */
[----:B---3--:R-:W-:Y:S01]  /*2e0c0*/  IMAD.MOV.U32 R13, RZ, RZ, R8 ;  /* 0x000000ffff0d7224 */ /* 0x008fe200078e0008 */
[----:B------:R-:W-:Y:S01]  /*2e0d0*/  MOV R12, R9 ;  /* 0x00000009000c7202 */ /* 0x000fe20000000f00 */
[----:B------:R-:W-:Y:S04]  /*2e0e0*/  LDSM.16.M88.4 R16, [R27+0x24400] ;  /* 0x024400001b10783b */ /* 0x000fe80000000200 */
[----:B----4-:R-:W-:Y:S01]  /*2e0f0*/  STL.64 [R1+0x1368], R22 ;  /* 0x0013681601007387 */ /* 0x010fe20000100a00 */
        /* <DEDUP_REMOVED lines=9> */
[----:B------:R-:W3:Y:S02]  /*2e190*/  LDL.LU R22, [R1+0x6a8] ;  /* 0x0006a80001167983 */ /* 0x000ee40000300800 */
[----:B------:R-:W3:Y:S02]  /*2e1a0*/  LDL.LU R23, [R1+0x6ac] ;  /* 0x0006ac0001177983 */ /* 0x000ee40000300800 */
[----:B---3--:R-:W-:Y:S01]  /*2e1b0*/  STL.64 [R1+0x1388], R22 ;  /* 0x0013881601007387 */ /* 0x008fe20000100a00 */
[----:B--2---:R-:W-:Y:S02]  /*2e1c0*/  STL.64 [R1+0x1380], R20 ;  /* 0x0013801401007387 */ /* 0x004fe40000100a00 */
[----:B------:R-:W-:Y:S02]  /*2e1d0*/  STL.64 [R1+0xd8], R10 ;  /* 0x0000d80a01007387 */ /* 0x000fe40000100a00 */
[----:B------:R-:W0:Y:S04]  /*2e1e0*/  LDSM.16.M88.4 R8, [R27+0x23c00] ;  /* 0x023c00001b08783b */ /* 0x000e280000000200 */
[----:B------:R-:W-:Y:S01]  /*2e1f0*/  LDSM.16.M88.4 R20, [R27+0x25800] ;  /* 0x025800001b14783b */ /* 0x000fe20000000200 */
[----:B0-----:R-:W-:Y:S01]  /*2e200*/  MOV R2, R8 ;  /* 0x0000000800027202 */ /* 0x001fe20000000f00 */
[----:B------:R-:W-:-:S02]  /*2e210*/  IMAD.MOV.U32 R0, RZ, RZ, R9 ;  /* 0x000000ffff007224 */ /* 0x000fc400078e0009 */
[----:B------:R-:W-:Y:S01]  /*2e220*/  STL [R1+0xcc], R11 ;  /* 0x0000cc0b01007387 */ /* 0x000fe20000100800 */
[----:B------:R-:W-:Y:S02]  /*2e230*/  MOV R3, R10 ;  /* 0x0000000a00037202 */ /* 0x000fe40000000f00 */
[----:B------:R-:W0:Y:S03]  /*2e240*/  LDSM.16.M88.4 R8, [R27+0x24000] ;  /* 0x024000001b08783b */ /* 0x000e260000000200 */
[----:B------:R-:W-:Y:S01]  /*2e250*/  STL [R1+0x14f8], R3 ;  /* 0x0014f80301007387 */ /* 0x000fe20000100800 */
[----:B------:R-:W-:Y:S02]  /*2e260*/  STL [R1+0x14f4], R0 ;  /* 0x0014f40001007387 */ /* 0x000fe40000100800 */
[----:B------:R-:W-:Y:S01]  /*2e270*/  STL [R1+0x14f0], R2 ;  /* 0x0014f00201007387 */ /* 0x000fe20000100800 */
[----:B0-----:R-:W-:Y:S01]  /*2e280*/  MOV R29, R8 ;  /* 0x00000008001d7202 */ /* 0x001fe20000000f00 */
[----:B------:R0:W-:Y:S04]  /*2e290*/  STL.64 [R1+0xb8], R10 ;  /* 0x0000b80a01007387 */ /* 0x0001e80000100a00 */
[----:B------:R-:W-:Y:S01]  /*2e2a0*/  STL [R1+0x14fc], R29 ;  /* 0x0014fc1d01007387 */ /* 0x000fe20000100800 */
[----:B------:R-:W-:Y:S01]  /*2e2b0*/  STL.64 [R1+0xa8], R18 ;  /* 0x0000a81201007387 */ /* 0x000fe20000100a00 */
[----:B0-----:R-:W-:-:S02]  /*2e2c0*/  MOV R10, R16 ;  /* 0x00000010000a7202 */ /* 0x001fc40000000f00 */
[----:B------:R-:W-:Y:S02]  /*2e2d0*/  MOV R11, R17 ;  /* 0x00000011000b7202 */ /* 0x000fe40000000f00 */
[----:B------:R-:W0:Y:S01]  /*2e2e0*/  LDSM.16.M88.4 R16, [R27+0x24800] ;  /* 0x024800001b10783b */ /* 0x000e220000000200 */
[----:B------:R-:W-:Y:S02]  /*2e2f0*/  IMAD.MOV.U32 R28, RZ, RZ, R9 ;  /* 0x000000ffff1c7224 */ /* 0x000fe400078e0009 */
[----:B0-----:R-:W-:Y:S01]  /*2e300*/  IMAD.MOV.U32 R8, RZ, RZ, R16 ;  /* 0x000000ffff087224 */ /* 0x001fe200078e0010 */
[----:B------:R-:W-:Y:S01]  /*2e310*/  STL.64 [R1+0x98], R18 ;  /* 0x0000981201007387 */ /* 0x000fe20000100a00 */
[----:B------:R-:W-:Y:S02]  /*2e320*/  MOV R9, R17 ;  /* 0x0000001100097202 */ /* 0x000fe40000000f00 */
[----:B------:R-:W0:Y:S02]  /*2e330*/  LDSM.16.M88.4 R16, [R27+0x24c00] ;  /* 0x024c00001b10783b */ /* 0x000e240000000200 */
[----:B0-----:R-:W-:Y:S01]  /*2e340*/  MOV R0, R16 ;  /* 0x0000001000007202 */ /* 0x001fe20000000f00 */
[----:B------:R-:W-:Y:S01]  /*2e350*/  STL.64 [R1+0x88], R18 ;  /* 0x0000881201007387 */ /* 0x000fe20000100a00 */
[----:B------:R-:W-:-:S02]  /*2e360*/  IMAD.MOV.U32 R2, RZ, RZ, R17 ;  /* 0x000000ffff027224 */ /* 0x000fc400078e0011 */
[----:B------:R-:W0:Y:S02]  /*2e370*/  LDSM.16.M88.4 R16, [R27+0x25000] ;  /* 0x025000001b10783b */ /* 0x000e240000000200 */
[----:B0-----:R-:W-:Y:S01]  /*2e380*/  MOV R15, R16 ;  /* 0x00000010000f7202 */ /* 0x001fe20000000f00 */
[----:B------:R-:W-:Y:S01]  /*2e390*/  STL.64 [R1+0x78], R18 ;  /* 0x0000781201007387 */ /* 0x000fe20000100a00 */
[----:B------:R-:W-:Y:S02]  /*2e3a0*/  MOV R14, R17 ;  /* 0x00000011000e7202 */ /* 0x000fe40000000f00 */
[----:B------:R-:W0:Y:S04]  /*2e3b0*/  LDSM.16.M88.4 R16, [R27+0x25400] ;  /* 0x025400001b10783b */ /* 0x000e280000000200 */
[----:B0-----:R-:W-:Y:S01]  /*2e3c0*/  IMAD.MOV.U32 R29, RZ, RZ, R16 ;  /* 0x000000ffff1d7224 */ /* 0x001fe200078e0010 */
[----:B------:R-:W-:Y:S01]  /*2e3d0*/  STL.64 [R1+0x68], R18 ;  /* 0x0000681201007387 */ /* 0x000fe20000100a00 */
[----:B------:R-:W-:-:S02]  /*2e3e0*/  MOV R3, R17 ;  /* 0x0000001100037202 */ /* 0x000fc40000000f00 */
[----:B------:R-:W0:Y:S02]  /*2e3f0*/  LDSM.16.M88.4 R16, [R27+0x25c00] ;  /* 0x025c00001b10783b */ /* 0x000e240000000200 */
[----:B0-----:R0:W-:Y:S02]  /*2e400*/  STL.64 [R1+0x14c8], R18 ;  /* 0x0014c81201007387 */ /* 0x0011e40000100a00 */
[----:B------:R1:W-:Y:S01]  /*2e410*/  STL.64 [R1+0x14c0], R16 ;  /* 0x0014c01001007387 */ /* 0x0003e20000100a00 */
[----:B0-----:R-:W-:Y:S01]  /*2e420*/  MOV R18, R15 ;  /* 0x0000000f00127202 */ /* 0x001fe20000000f00 */
[----:B------:R-:W-:Y:S01]  /*2e430*/  IMAD.MOV.U32 R19, RZ, RZ, R14 ;  /* 0x000000ffff137224 */ /* 0x000fe200078e000e */
[----:B-1----:R-:W-:Y:S02]  /*2e440*/  MOV R16, R13 ;  /* 0x0000000d00107202 */ /* 0x002fe40000000f00 */
[----:B------:R-:W-:Y:S02]  /*2e450*/  MOV R17, R12 ;  /* 0x0000000c00117202 */ /* 0x000fe40000000f00 */
        /* <DEDUP_REMOVED lines=21> */
[----:B0-----:R-:W-:Y:S01]  /*2e5b0*/  IMAD.MOV.U32 R24, RZ, RZ, R29 ;  /* 0x000000ffff187224 */ /* 0x001fe200078e001d */
[----:B------:R-:W-:Y:S01]  /*2e5c0*/  MOV R25, R3 ;  /* 0x0000000300197202 */ /* 0x000fe20000000f00 */
[----:B------:R-:W2:Y:S01]  /*2e5d0*/  LDL.LU R29, [R1+0x14fc] ;  /* 0x0014fc00011d7983 */ /* 0x000ea20000300800 */
[----:B------:R-:W3:Y:S03]  /*2e5e0*/  LDL.LU R3, [R1+0x14f8] ;  /* 0x0014f80001037983 */ /* 0x000ee60000300800 */
[----:B------:R0:W-:Y:S02]  /*2e5f0*/  STL.64 [R1+0x13d0], R24 ;  /* 0x0013d01801007387 */ /* 0x0001e40000100a00 */
[----:B0-----:R-:W-:Y:S01]  /*2e600*/  MOV R24, R18 ;  /* 0x0000001200187202 */ /* 0x001fe20000000f00 */
[----:B------:R-:W-:-:S05]  /*2e610*/  IMAD.MOV.U32 R25, RZ, RZ, R19 ;  /* 0x000000ffff197224 */ /* 0x000fca00078e0013 */
[----:B------:R0:W-:Y:S01]  /*2e620*/  STL.64 [R1+0x13f8], R24 ;  /* 0x0013f81801007387 */ /* 0x0001e20000100a00 */
[----:B------:R-:W-:Y:S02]  /*2e630*/  STL.64 [R1+0x14d8], R6 ;  /* 0x0014d80601007387 */ /* 0x000fe40000100a00 */
[----:B------:R-:W-:Y:S02]  /*2e640*/  STL.64 [R1+0x14d0], R4 ;  /* 0x0014d00401007387 */ /* 0x000fe40000100a00 */
[----:B------:R-:W-:Y:S01]  /*2e650*/  STL.64 [R1+0x3e0], R12 ;  /* 0x0003e00c01007387 */ /* 0x000fe20000100a00 */
[----:B------:R-:W-:Y:S01]  /*2e660*/  STL.64 [R1+0x3e8], R14 ;  /* 0x0003e80e01007387 */ /* 0x000fe20000100a00 */
[----:B0-----:R-:W-:Y:S02]  /*2e670*/  MOV R24, R0 ;  /* 0x0000000000187202 */ /* 0x001fe40000000f00 */
[----:B------:R-:W-:Y:S01]  /*2e680*/  MOV R25, R2 ;  /* 0x0000000200197202 */ /* 0x000fe20000000f00 */
        /* <DEDUP_REMOVED lines=8> */
[----:B------:R-:W2:Y:S02]  /*2e710*/  LDL.LU R23, [R1+0x54c] ;  /* 0x00054c0001177983 */ /* 0x000ea40000300800 */
[----:B------:R-:W-:Y:S01]  /*2e720*/  IMAD.MOV.U32 R24, RZ, RZ, R8 ;  /* 0x000000ffff187224 */ /* 0x000fe200078e0008 */
[----:B--2---:R-:W-:Y:S01]  /*2e730*/  STL.64 [R1+0x13c8], R22 ;  /* 0x0013c81601007387 */ /* 0x004fe20000100a00 */
[----:B------:R0:W-:Y:S03]  /*2e740*/  STL.64 [R1+0x13c0], R20 ;  /* 0x0013c01401007387 */ /* 0x0001e60000100a00 */
[----:B0-----:R-:W2:Y:S01]  /*2e750*/  LDL.LU R20, [R1+0x680] ;  /* 0x0006800001147983 */ /* 0x001ea20000300800 */
[----:B------:R-:W2:Y:S02]  /*2e760*/  LDL.LU R21, [R1+0x684] ;  /* 0x0006840001157983 */ /* 0x000ea40000300800 */
[----:B------:R-:W2:Y:S02]  /*2e770*/  LDL.LU R22, [R1+0x688] ;  /* 0x0006880001167983 */ /* 0x000ea40000300800 */
[----:B------:R-:W2:Y:S01]  /*2e780*/  LDL.LU R23, [R1+0x68c] ;  /* 0x00068c0001177983 */ /* 0x000ea20000300800 */
[----:B------:R-:W-:Y:S01]  /*2e790*/  MOV R25, R9 ;  /* 0x0000000900197202 */ /* 0x000fe20000000f00 */
[----:B------:R-:W3:Y:S01]  /*2e7a0*/  LDL.LU R8, [R1+0x14ec] ;  /* 0x0014ec0001087983 */ /* 0x000ee20000300800 */
[----:B------:R-:W3:Y:S03]  /*2e7b0*/  LDL.LU R9, [R1+0x14e8] ;  /* 0x0014e80001097983 */ /* 0x000ee60000300800 */
[----:B------:R-:W-:Y:S04]  /*2e7c0*/  STL.64 [R1+0x1448], R24 ;  /* 0x0014481801007387 */ /* 0x000fe80000100a00 */
[----:B--2---:R-:W-:Y:S01]  /*2e7d0*/  STL.64 [R1+0x13e0], R22 ;  /* 0x0013e01601007387 */ /* 0x004fe20000100a00 */
[----:B------:R0:W-:Y:S03]  /*2e7e0*/  STL.64 [R1+0x13d8], R20 ;  /* 0x0013d81401007387 */ /* 0x0001e60000100a00 */
        /* <DEDUP_REMOVED lines=10> */
[----:B------:R-:W2:Y:S02]  /*2e890*/  LDL.LU R23, [R1+0x67c] ;  /* 0x00067c0001177983 */ /* 0x000ea40000300800 */
[----:B------:R-:W-:Y:S01]  /*2e8a0*/  IMAD.MOV.U32 R25, RZ, RZ, R11 ;  /* 0x000000ffff197224 */ /* 0x000fe200078e000b */
        /* <DEDUP_REMOVED lines=9> */
[----:B------:R-:W-:-:S02]  /*2e940*/  MOV R24, R29 ;  /* 0x0000001d00187202 */ /* 0x000fc40000000f00 */
[----:B------:R-:W-:-:S05]  /*2e950*/  MOV R25, R28 ;  /* 0x0000001c00197202 */ /* 0x000fca0000000f00 */
[----:B------:R-:W-:Y:S04]  /*2e960*/  STL.64 [R1+0x1498], R24 ;  /* 0x0014981801007387 */ /* 0x000fe80000100a00 */
[----:B--2---:R-:W-:Y:S01]  /*2e970*/  STL.64 [R1+0x1418], R22 ;  /* 0x0014181601007387 */ /* 0x004fe20000100a00 */
[----:B------:R0:W-:Y:S03]  /*2e980*/  STL.64 [R1+0x1410], R20 ;  /* 0x0014101401007387 */ /* 0x0001e60000100a00 */
[----:B0-----:R-:W2:Y:S01]  /*2e990*/  LDL.LU R20, [R1+0x660] ;  /* 0x0006600001147983 */ /* 0x001ea20000300800 */
[----:B------:R-:W2:Y:S02]  /*2e9a0*/  LDL.LU R21, [R1+0x664] ;  /* 0x0006640001157983 */ /* 0x000ea40000300800 */
[----:B------:R-:W2:Y:S02]  /*2e9b0*/  LDL.LU R22, [R1+0x668] ;  /* 0x0006680001167983 */ /* 0x000ea40000300800 */
[----:B------:R-:W2:Y:S02]  /*2e9c0*/  LDL.LU R23, [R1+0x66c] ;  /* 0x00066c0001177983 */ /* 0x000ea40000300800 */
        /* <DEDUP_REMOVED lines=16> */
[----:B------:R-:W3:Y:S01]  /*2ead0*/  LDL.LU R4, [R1+0x270] ;  /* 0x0002700001047983 */ /* 0x000ee20000300800 */
[----:B------:R-:W3:Y:S02]  /*2eae0*/  LDL.LU R5, [R1+0x274] ;  /* 0x0002740001057983 */ /* 0x000ee40000300800 */
[----:B------:R-:W3:Y:S02]  /*2eaf0*/  LDL.LU R6, [R1+0x278] ;  /* 0x0002780001067983 */ /* 0x000ee40000300800 */
[----:B------:R-:W3:Y:S01]  /*2eb00*/  LDL.LU R7, [R1+0x27c] ;  /* 0x00027c0001077983 */ /* 0x000ee20000300800 */
        /* <DEDUP_REMOVED lines=24> */
[----:B---3--:R-:W-:Y:S01]  /*2ec90*/  HMMA.16816.F32.BF16 R16, R8, R16, R4 ;  /* 0x000000100810723c */ /* 0x008fe20000041804 */
[----:B--2---:R-:W-:Y:S01]  /*2eca0*/  STL.64 [R1+0x14a8], R22 ;  /* 0x0014a81601007387 */ /* 0x004fe20000100a00 */
[----:B------:R0:W-:Y:S03]  /*2ecb0*/  STL.64 [R1+0x14a0], R20 ;  /* 0x0014a01401007387 */ /* 0x0001e60000100a00 */
[----:B0-----:R-:W2:Y:S01]  /*2ecc0*/  LDL.LU R20, [R1+0x250] ;  /* 0x0002500001147983 */ /* 0x001ea20000300800 */
[----:B------:R-:W2:Y:S02]  /*2ecd0*/  LDL.LU R21, [R1+0x254] ;  /* 0x0002540001157983 */ /* 0x000ea40000300800 */
[----:B------:R-:W2:Y:S02]  /*2ece0*/  LDL.LU R22, [R1+0x258] ;  /* 0x0002580001167983 */ /* 0x000ea40000300800 */
[----:B------:R-:W2:Y:S01]  /*2ecf0*/  LDL.LU R23, [R1+0x25c] ;  /* 0x00025c0001177983 */ /* 0x000ea20000300800 */
[----:B------:R-:W3:Y:S01]  /*2ed00*/  LDL.LU.64 R6, [R1+0x14d8] ;  /* 0x0014d80001067983 */ /* 0x000ee20000300a00 */
[----:B------:R-:W3:Y:S11]  /*2ed10*/  LDL.LU.64 R4, [R1+0x14d0] ;  /* 0x0014d00001047983 */ /* 0x000ef60000300a00 */
[----:B------:R-:W-:Y:S02]  /*2ed20*/  STL.64 [R1+0x3d0], R16 ;  /* 0x0003d01001007387 */ /* 0x000fe40000100a00 */
[----:B------:R0:W-:Y:S02]  /*2ed30*/  STL.64 [R1+0x3d8], R18 ;  /* 0x0003d81201007387 */ /* 0x0001e40000100a00 */
[----:B0-----:R-:W2:Y:S01]  /*2ed40*/  LDL.LU.64 R18, [R1+0x14c8] ;  /* 0x0014c80001127983 */ /* 0x001ea20000300a00 */
[----:B-----5:R-:W-:Y:S01]  /*2ed50*/  IMAD.MOV.U32 R24, RZ, RZ, R2 ;  /* 0x000000ffff187224 */ /* 0x020fe200078e0002 */
[----:B----4-:R-:W-:Y:S01]  /*2ed60*/  MOV R25, R0 ;  /* 0x0000000000197202 */ /* 0x010fe20000000f00 */
[----:B------:R-:W4:Y:S06]  /*2ed70*/  LDL.LU.64 R16, [R1+0x14c0] ;  /* 0x0014c00001107983 */ /* 0x000f2c0000300a00 */
[-C--:B---3--:R-:W-:Y:S01]  /*2ed80*/  HMMA.16816.F32.BF16 R12, R4, R24.reuse, R12 ;  /* 0x00000018040c723c */ /* 0x088fe2000004180c */
[----:B--2---:R-:W-:Y:S11]  /*2ed90*/  STL.64 [R1+0x48], R18 ;  /* 0x0000481201007387 */ /* 0x004ff60000100a00 */
[----:B------:R-:W-:Y:S11]  /*2eda0*/  @!UPT UIADD3 URZ, URZ, URZ, URZ ;  /* 0x0000003f3f3ff290 */ /* 0x000ff6000fffe03f */
[----:B------:R-:W-:Y:S01]  /*2edb0*/  STL.64 [R1+0x3c0], R12 ;  /* 0x0003c00c01007387 */ /* 0x000fe20000100a00 */
[----:B------:R0:W-:Y:S03]  /*2edc0*/  STL.64 [R1+0x3c8], R14 ;  /* 0x0003c80e01007387 */ /* 0x0001e60000100a00 */
[----:B0-----:R-:W2:Y:S01]  /*2edd0*/  LDL.LU.64 R14, [R1+0x14b8] ;  /* 0x0014b800010e7983 */ /* 0x001ea20000300a00 */
[----:B------:R-:W-:Y:S01]  /*2ede0*/  HMMA.16816.F32.BF16 R24, R8, R24, R20 ;  /* 0x000000180818723c */ /* 0x000fe20000041814 */
[----:B------:R-:W3:Y:S02]  /*2edf0*/  LDL.LU.64 R12, [R1+0x14b0] ;  /* 0x0014b000010c7983 */ /* 0x000ee40000300a00 */
[----:B--2---:R-:W-:Y:S01]  /*2ee00*/  STL.64 [R1+0x38], R14 ;  /* 0x0000380e01007387 */ /* 0x004fe20000100a00 */
[----:B------:R-:W2:Y:S02]  /*2ee10*/  LDL.LU.64 R22, [R1+0x14a8] ;  /* 0x0014a80001167983 */ /* 0x000ea40000300a00 */
[----:B------:R-:W2:Y:S11]  /*2ee20*/  LDL.LU.64 R20, [R1+0x14a0] ;  /* 0x0014a00001147983 */ /* 0x000eb60000300a00 */
[----:B------:R-:W-:Y:S06]  /*2ee30*/  @!UPT UIADD3 URZ, URZ, URZ, URZ ;  /* 0x0000003f3f3ff290 */ /* 0x000fec000fffe03f */
[----:B------:R0:W-:Y:S01]  /*2ee40*/  STL.64 [R1+0x3b0], R24 ;  /* 0x0003b01801007387 */ /* 0x0001e20000100a00 */
[----:B------:R-:W-:Y:S04]  /*2ee50*/  STL.64 [R1+0x3b8], R26 ;  /* 0x0003b81a01007387 */ /* 0x000fe80000100a00 */
[----:B0-----:R-:W2:Y:S02]  /*2ee60*/  LDL.LU.64 R24, [R1+0x1498] ;  /* 0x0014980001187983 */ /* 0x001ea40000300a00 */
[-C--:B--2---:R-:W-:Y:S11]  /*2ee70*/  HMMA.16816.F32.BF16 R20, R4, R24.reuse, R20 ;  /* 0x000000180414723c */ /* 0x084ff60000041814 */
[----:B------:R-:W-:Y:S11]  /*2ee80*/  @!UPT UIADD3 URZ, URZ, URZ, URZ ;  /* 0x0000003f3f3ff290 */ /* 0x000ff6000fffe03f */
[----:B------:R-:W-:Y:S01]  /*2ee90*/  @!UPT UIADD3 URZ, URZ, URZ, URZ ;  /* 0x0000003f3f3ff290 */ /* 0x000fe2000fffe03f */
[----:B------:R-:W-:Y:S01]  /*2eea0*/  STL.64 [R1+0x3a0], R20 ;  /* 0x0003a01401007387 */ /* 0x000fe20000100a00 */
[----:B------:R0:W-:Y:S03]  /*2eeb0*/  STL.64 [R1+0x3a8], R22 ;  /* 0x0003a81601007387 */ /* 0x0001e60000100a00 */
[----:B0-----:R-:W2:Y:S01]  /*2eec0*/  LDL.LU.64 R22, [R1+0x1490] ;  /* 0x0014900001167983 */ /* 0x001ea20000300a00 */
[----:B------:R-:W2:Y:S02]  /*2eed0*/  LDL.LU.64 R20, [R1+0x1488] ;  /* 0x0014880001147983 */ /* 0x000ea40000300a00 */
[----:B--2---:R-:W-:Y:S01]  /*2eee0*/  HMMA.16816.F32.BF16 R24, R8, R24, R20 ;  /* 0x000000180818723c */ /* 0x004fe20000041814 */
[----:B------:R-:W2:Y:S01]  /*2eef0*/  LDL.LU.64 R22, [R1+0x1480] ;  /* 0x0014800001167983 */ /* 0x000ea20000300a00 */
[----:B------:R-:W2:Y:S11]  /*2ef00*/  LDL.LU.64 R20, [R1+0x1478] ;  /* 0x0014780001147983 */ /* 0x000eb60000300a00 */
[----:B------:R-:W-:Y:S10]  /*2ef10*/  @!UPT UIADD3 URZ, URZ, URZ, URZ ;  /* 0x0000003f3f3ff290 */ /* 0x000ff4000fffe03f */
[----:B------:R0:W-:Y:S01]  /*2ef20*/  STL.64 [R1+0x390], R24 ;  /* 0x0003901801007387 */ /* 0x0001e20000100a00 */
[----:B------:R-:W-:Y:S03]  /*2ef30*/  STL.64 [R1+0x398], R26 ;  /* 0x0003981a01007387 */ /* 0x000fe60000100a00 */
        /* <DEDUP_REMOVED lines=65> */
[----:B------:R-:W2:Y:S11]  /*2f350*/  LDL.LU.64 R20, [R1+0x13b8] ;  /* 0x0013b80001147983 */ /* 0x000eb60000300a00 */
[----:B------:R-:W-:Y:S11]  /*2f360*/  @!UPT UIADD3 URZ, URZ, URZ, URZ ;  /* 0x0000003f3f3ff290 */ /* 0x000ff6000fffe03f */
[----:B------:R-:W-:Y:S01]  /*2f370*/  STL.64 [R1+0x310], R24 ;  /* 0x0003101801007387 */ /* 0x000fe20000100a00 */
[----:B------:R0:W-:Y:S03]  /*2f380*/  STL.64 [R1+0x318], R26 ;  /* 0x0003181a01007387 */ /* 0x0001e60000100a00 */
[----:B0-----:R-:W2:Y:S01]  /*2f390*/  LDL.LU.64 R26, [R1+0x13b0] ;  /* 0x0013b000011a7983 */ /* 0x001ea20000300a00 */
[----:B------:R-:W2:Y:S02]  /*2f3a0*/  LDL.LU.64 R24, [R1+0x13a8] ;  /* 0x0013a80001187983 */ /* 0x000ea40000300a00 */
        /* <DEDUP_REMOVED lines=8> */
[----:B------:R-:W2:Y:S11]  /*2f430*/  LDL.LU R27, [R1+0x1390] ;  /* 0x00139000011b7983 */ /* 0x000eb60000300800 */
        /* <DEDUP_REMOVED lines=13> */
[----:B------:R-:W3:Y:S01]  /*2f510*/  LDL.LU.64 R22, [R1+0x1368] ;  /* 0x0013680001167983 */ /* 0x000ee20000300a00 */
[----:B------:R-:W3:Y:S11]  /*2f520*/  LDL.LU.64 R20, [R1+0x1360] ;  /* 0x0013600001147983 */ /* 0x000ef60000300a00 */
[----:B------:R-:W-:Y:S10]  /*2f530*/  @!UPT UIADD3 URZ, URZ, URZ, URZ ;  /* 0x0000003f3f3ff290 */ /* 0x000ff4000fffe03f */
[----:B------:R-:W-:Y:S01]  /*2f540*/  STL.64 [R1+0x2f0], R16 ;  /* 0x0002f01001007387 */ /* 0x000fe20000100a00 */
[----:B------:R0:W-:Y:S03]  /*2f550*/  STL.64 [R1+0x2f8], R18 ;  /* 0x0002f81201007387 */ /* 0x0001e60000100a00 */
[----:B0-----:R-:W4:Y:S01]  /*2f560*/  LDL.LU.64 R18, [R1+0x1358] ;  /* 0x0013580001127983 */ /* 0x001f220000300a00 */
[----:B------:R-:W4:Y:S02]  /*2f570*/  LDL.LU.64 R16, [R1+0x1350] ;  /* 0x0013500001107983 */ /* 0x000f240000300a00 */
[----:B------:R-:W-:Y:S01]  /*2f580*/  STL.64 [R1+0x12e8], R10 ;  /* 0x0012e80a01007387 */ /* 0x000fe20000100a00 */
[-C--:B---3--:R-:W-:Y:S08]  /*2f590*/  HMMA.16816.F32.BF16 R20, R4, R12.reuse, R20 ;  /* 0x0000000c0414723c */ /* 0x088ff00000041814 */
[----:B----4-:R-:W-:Y:S11]  /*2f5a0*/  HMMA.16816.F32.BF16 R12, R8, R12, R16 ;  /* 0x0000000c080c723c */ /* 0x010ff60000041810 */
[----:B------:R-:W-:Y:S04]  /*2f5b0*/  @!UPT UIADD3 URZ, URZ, URZ, URZ ;  /* 0x0000003f3f3ff290 */ /* 0x000fe8000fffe03f */
[----:B------:R-:W-:Y:S01]  /*2f5c0*/  STL.64 [R1+0x290], R20 ;  /* 0x0002901401007387 */ /* 0x000fe20000100a00 */
[----:B------:R-:W-:Y:S02]  /*2f5d0*/  STL.64 [R1+0x298], R22 ;  /* 0x0002981601007387 */ /* 0x000fe40000100a00 */
[----:B------:R-:W-:Y:S02]  /*2f5e0*/  STL.64 [R1+0x12e0], R8 ;  /* 0x0012e00801007387 */ /* 0x000fe40000100a00 */
[----:B--2---:R-:W0:Y:S04]  /*2f5f0*/  LDSM.16.M88.4 R8, [R27+0x26400] ;  /* 0x026400001b08783b */ /* 0x004e280000000200 */
[----:B------:R-:W1:Y:S04]  /*2f600*/  LDSM.16.M88.4 R16, [R27+0x26800] ;  /* 0x026800001b10783b */ /* 0x000e680000000200 */
[----:B------:R-:W-:Y:S04]  /*2f610*/  LDSM.16.M88.4 R20, [R27+0x27800] ;  /* 0x027800001b14783b */ /* 0x000fe80000000200 */
[----:B------:R-:W-:Y:S01]  /*2f620*/  STL.64 [R1+0x2e0], R12 ;  /* 0x0002e00c01007387 */ /* 0x000fe20000100a00 */
[----:B------:R-:W-:Y:S02]  /*2f630*/  STL.64 [R1+0x2e8], R14 ;  /* 0x0002e80e01007387 */ /* 0x000fe40000100a00 */
[----:B------:R-:W2:Y:S01]  /*2f640*/  LDSM.16.M88.4 R12, [R27+0x26c00] ;  /* 0x026c00001b0c783b */ /* 0x000ea20000000200 */
[----:B0-----:R0:W-:Y:S03]  /*2f650*/  STL.64 [R1+0x20], R8 ;  /* 0x0000200801007387 */ /* 0x0011e60000100a00 */
[----:B------:R3:W-:Y:S01]  /*2f660*/  STL.64 [R1+0x28], R10 ;  /* 0x0000280a01007387 */ /* 0x0007e20000100a00 */
[----:B0-----:R-:W4:Y:S01]  /*2f670*/  LDL.LU R8, [R1+0x720] ;  /* 0x0007200001087983 */ /* 0x001f220000300800 */
[----:B-1----:R-:W-:Y:S02]  /*2f680*/  STL.64 [R1+0x10], R16 ;  /* 0x0000101001007387 */ /* 0x002fe40000100a00 */
[----:B------:R-:W-:Y:S02]  /*2f690*/  STL.64 [R1+0x18], R18 ;  /* 0x0000181201007387 */ /* 0x000fe40000100a00 */
[----:B------:R-:W-:Y:S04]  /*2f6a0*/  LDSM.16.M88.4 R16, [R27+0x27400] ;  /* 0x027400001b10783b */ /* 0x000fe80000000200 */
[----:B--2---:R-:W-:Y:S01]  /*2f6b0*/  STL.64 [R1], R12 ;  /* 0x0000000c01007387 */ /* 0x004fe20000100a00 */
[----:B------:R-:W-:Y:S02]  /*2f6c0*/  STL.64 [R1+0x8], R14 ;  /* 0x0000080e01007387 */ /* 0x000fe40000100a00 */
[----:B------:R-:W0:Y:S04]  /*2f6d0*/  LDSM.16.M88.4 R12, [R27+0x27000] ;  /* 0x027000001b0c783b */ /* 0x000e280000000200 */
[----:B------:R-:W4:Y:S01]  /*2f6e0*/  LDL.LU R9, [R1+0x724] ;  /* 0x0007240001097983 */ /* 0x000f220000300800 */
[----:B---3--:R-:W4:Y:S01]  /*2f6f0*/  LDL.LU R10, [R1+0x728] ;  /* 0x00072800010a7983 */ /* 0x008f220000300800 */
[----:B------:R-:W4:Y:S03]  /*2f700*/  LDL.LU R11, [R1+0x72c] ;  /* 0x00072c00010b7983 */ /* 0x000f260000300800 */
[----:B0-----:R-:W-:Y:S01]  /*2f710*/  STL.64 [R1+0x1318], R14 ;  /* 0x0013180e01007387 */ /* 0x001fe20000100a00 */
[----:B------:R0:W-:Y:S03]  /*2f720*/  STL.64 [R1+0x1310], R12 ;  /* 0x0013100c01007387 */ /* 0x0001e60000100a00 */
[----:B0-----:R-:W2:Y:S01]  /*2f730*/  LDL.LU R12, [R1+0x700] ;  /* 0x00070000010c7983 */ /* 0x001ea20000300800 */
[----:B------:R-:W2:Y:S02]  /*2f740*/  LDL.LU R13, [R1+0x704] ;  /* 0x00070400010d7983 */ /* 0x000ea40000300800 */
[----:B------:R-:W3:Y:S02]  /*2f750*/  LDL.LU R14, [R1+0x708] ;  /* 0x00070800010e7983 */ /* 0x000ee40000300800 */
[----:B------:R-:W3:Y:S02]  /*2f760*/  LDL.LU R15, [R1+0x70c] ;  /* 0x00070c00010f7983 */ /* 0x000ee40000300800 */
[----:B---3--:R-:W-:Y:S01]  /*2f770*/  STL.64 [R1+0x1338], R14 ;  /* 0x0013380e01007387 */ /* 0x008fe20000100a00 */
[----:B--2---:R0:W-:Y:S03]  /*2f780*/  STL.64 [R1+0x1330], R12 ;  /* 0x0013300c01007387 */ /* 0x0041e60000100a00 */
[----:B0-----:R-:W2:Y:S04]  /*2f790*/  LDL.LU.64 R12, [R1+0x10] ;  /* 0x00001000010c7983 */ /* 0x001ea80000300a00 */
[----:B--2---:R0:W-:Y:S04]  /*2f7a0*/  STL.64 [R1+0x1348], R12 ;  /* 0x0013480c01007387 */ /* 0x0041e80000100a00 */
[----:B0-----:R-:W4:Y:S01]  /*2f7b0*/  LDL.LU.64 R12, [R1+0x20] ;  /* 0x00002000010c7983 */ /* 0x001f220000300a00 */
[----:B------:R-:W-:Y:S02]  /*2f7c0*/  STL.64 [R1+0x1308], R18 ;  /* 0x0013081201007387 */ /* 0x000fe40000100a00 */
[----:B------:R0:W-:Y:S02]  /*2f7d0*/  STL.64 [R1+0x1300], R16 ;  /* 0x0013001001007387 */ /* 0x0001e40000100a00 */
[----:B0-----:R-:W2:Y:S01]  /*2f7e0*/  LDL.LU R16, [R1+0x6f0] ;  /* 0x0006f00001107983 */ /* 0x001ea20000300800 */
[----:B------:R-:W2:Y:S02]  /*2f7f0*/  LDL.LU R17, [R1+0x6f4] ;  /* 0x0006f40001117983 */ /* 0x000ea40000300800 */
[----:B------:R-:W3:Y:S02]  /*2f800*/  LDL.LU R18, [R1+0x6f8] ;  /* 0x0006f80001127983 */ /* 0x000ee40000300800 */
[----:B------:R-:W3:Y:S02]  /*2f810*/  LDL.LU R19, [R1+0x6fc] ;  /* 0x0006fc0001137983 */ /* 0x000ee40000300800 */
[----:B---3--:R-:W-:Y:S01]  /*2f820*/  STL.64 [R1+0x1328], R18 ;  /* 0x0013281201007387 */ /* 0x008fe20000100a00 */
[----:B--2---:R0:W-:Y:S03]  /*2f830*/  STL.64 [R1+0x1320], R16 ;  /* 0x0013201001007387 */ /* 0x0041e60000100a00 */
[----:B0-----:R-:W2:Y:S01]  /*2f840*/  LDL.LU.64 R16, [R1] ;  /* 0x0000000001107983 */ /* 0x001ea20000300a00 */
[----:B----4-:R-:W-:Y:S03]  /*2f850*/  HMMA.16816.F32.BF16 R8, R4, R12, R8 ;  /* 0x0000000c0408723c */ /* 0x010fe60000041808 */
[----:B--2---:R0:W-:Y:S04]  /*2f860*/  STL.64 [R1+0x1340], R16 ;  /* 0x0013401001007387 */ /* 0x0041e80000100a00 */
[----:B0-----:R-:W2:Y:S01]  /*2f870*/  LDL.LU R16, [R1+0x710] ;  /* 0x0007100001107983 */ /* 0x001ea20000300800 */
[----:B------:R-:W2:Y:S02]  /*2f880*/  LDL.LU R17, [R1+0x714] ;  /* 0x0007140001117983 */ /* 0x000ea40000300800 */
[----:B------:R-:W2:Y:S02]  /*2f890*/  LDL.LU R18, [R1+0x718] ;  /* 0x0007180001127983 */ /* 0x000ea40000300800 */
[----:B------:R-:W2:Y:S01]  /*2f8a0*/  LDL.LU R19, [R1+0x71c] ;  /* 0x00071c0001137983 */ /* 0x000ea20000300800 */
[----:B------:R0:W-:Y:S01]  /*2f8b0*/  STL [R1+0x12f0], R27 ;  /* 0x0012f01b01007387 */ /* 0x0001e20000100800 */
[----:B------:R-:W3:Y:S02]  /*2f8c0*/  LDL.LU R24, [R1+0x6e0] ;  /* 0x0006e00001187983 */ /* 0x000ee40000300800 */
[----:B------:R-:W3:Y:S02]  /*2f8d0*/  LDL.LU R25, [R1+0x6e4] ;  /* 0x0006e40001197983 */ /* 0x000ee40000300800 */
[----:B------:R-:W3:Y:S01]  /*2f8e0*/  LDL.LU R26, [R1+0x6e8] ;  /* 0x0006e800011a7983 */ /* 0x000ee20000300800 */
[----:B0-----:R-:W3:Y:S01]  /*2f8f0*/  LDL.LU R27, [R1+0x6ec] ;  /* 0x0006ec00011b7983 */ /* 0x001ee20000300800 */
[----:B------:R-:W-:Y:S02]  /*2f900*/  STL [R1+0x10d4], R22 ;  /* 0x0010d41601007387 */ /* 0x000fe40000100800 */
[----:B------:R-:W-:Y:S02]  /*2f910*/  STL [R1+0x10d0], R23 ;  /* 0x0010d01701007387 */ /* 0x000fe40000100800 */
[----:B------:R0:W-:Y:S01]  /*2f920*/  STL.64 [R1+0x280], R8 ;  /* 0x0002800801007387 */ /* 0x0001e20000100a00 */
[----:B------:R1:W-:Y:S01]  /*2f930*/  STL.64 [R1+0x288], R10 ;  /* 0x0002880a01007387 */ /* 0x0003e20000100a00 */
[----:B0-----:R-:W-:Y:S01]  /*2f940*/  MOV R9, R12 ;  /* 0x0000000c00097202 */ /* 0x001fe20000000f00 */
[----:B------:R-:W-:-:S02]  /*2f950*/  IMAD.MOV.U32 R8, RZ, RZ, R13 ;  /* 0x000000ffff087224 */ /* 0x000fc400078e000d */
[----:B------:R-:W2:Y:S02]  /*2f960*/  LDL.LU.64 R12, [R1+0x1348] ;  /* 0x00134800010c7983 */ /* 0x000ea40000300a00 */
[C---:B--2---:R-:W-:Y:S01]  /*2f970*/  HMMA.16816.F32.BF16 R16, R4.reuse, R12, R16 ;  /* 0x0000000c0410723c */ /* 0x044fe20000041810 */
[----:B-1----:R-:W-:Y:S02]  /*2f980*/  MOV R11, R12 ;  /* 0x0000000c000b7202 */ /* 0x002fe40000000f00 */
[----:B------:R-:W-:Y:S11]  /*2f990*/  MOV R10, R13 ;  /* 0x0000000d000a7202 */ /* 0x000ff60000000f00 */
[----:B------:R-:W-:Y:S09]  /*2f9a0*/  @!UPT UIADD3 URZ, URZ, URZ, URZ ;  /* 0x0000003f3f3ff290 */ /* 0x000ff2000fffe03f */
[----:B------:R0:W-:Y:S01]  /*2f9b0*/  STL.64 [R1+0x270], R16 ;  /* 0x0002701001007387 */ /* 0x0001e20000100a00 */
[----:B------:R1:W-:Y:S03]  /*2f9c0*/  STL.64 [R1+0x278], R18 ;  /* 0x0002781201007387 */ /* 0x0003e60000100a00 */
[----:B0-----:R-:W2:Y:S01]  /*2f9d0*/  LDL.LU.64 R16, [R1+0x1340] ;  /* 0x0013400001107983 */ /* 0x001ea20000300a00 */
[----:B------:R-:W2:Y:S02]  /*2f9e0*/  LDL.LU.64 R14, [R1+0x1338] ;  /* 0x00133800010e7983 */ /* 0x000ea40000300a00 */
[----:B------:R-:W2:Y:S02]  /*2f9f0*/  LDL.LU.64 R12, [R1+0x1330] ;  /* 0x00133000010c7983 */ /* 0x000ea40000300a00 */
[----:B------:R-:W4:Y:S01]  /*2fa00*/  LDL.LU R0, [R1+0x8d0] ;  /* 0x0008d00001007983 */ /* 0x000f220000300800 */
[----:B------:R-:W5:Y:S01]  /*2fa10*/  LDL.LU R2, [R1+0x8cc] ;  /* 0x0008cc0001027983 */ /* 0x000f620000300800 */
[----:B-1----:R-:W3:Y:S01]  /*2fa20*/  LDL.LU.64 R18, [R1+0x1328] ;  /* 0x0013280001127983 */ /* 0x002ee20000300a00 */
[----:B--2---:R-:W-:Y:S01]  /*2fa30*/  HMMA.16816.F32.BF16 R12, R4, R16, R12 ;  /* 0x00000010040c723c */ /* 0x004fe2000004180c */
[----:B------:R-:W-:Y:S01]  /*2fa40*/  IMAD.MOV.U32 R29, RZ, RZ, R16 ;  /* 0x000000ffff1d7224 */ /* 0x000fe200078e0010 */
[----:B------:R-:W-:-:S02]  /*2fa50*/  MOV R28, R17 ;  /* 0x00000011001c7202 */ /* 0x000fc40000000f00 */
[----:B------:R-:W3:Y:S11]  /*2fa60*/  LDL.LU.64 R16, [R1+0x1320] ;  /* 0x0013200001107983 */ /* 0x000ef60000300a00 */
[----:B------:R-:W-:Y:S08]  /*2fa70*/  @!UPT UIADD3 URZ, URZ, URZ, URZ ;  /* 0x0000003f3f3ff290 */ /* 0x000ff0000fffe03f */
[----:B------:R0:W-:Y:S01]  /*2fa80*/  STL.64 [R1+0x250], R12 ;  /* 0x0002500c01007387 */ /* 0x0001e20000100a00 */
[----:B------:R-:W-:Y:S01]  /*2fa90*/  MOV R22, R14 ;  /* 0x0000000e00167202 */ /* 0x000fe20000000f00 */
[----:B------:R-:W-:Y:S02]  /*2faa0*/  IMAD.MOV.U32 R23, RZ, RZ, R15 ;  /* 0x000000ffff177224 */ /* 0x000fe400078e000f */
[----:B------:R-:W2:Y:S04]  /*2fab0*/  LDL.LU.64 R14, [R1+0x1318] ;  /* 0x00131800010e7983 */ /* 0x000ea80000300a00 */
[----:B0-----:R-:W3:Y:S02]  /*2fac0*/  LDL.LU.64 R12, [R1+0x1310] ;  /* 0x00131000010c7983 */ /* 0x001ee40000300a00 */
[----:B---3--:R-:W-:Y:S11]  /*2fad0*/  HMMA.16816.F32.BF16 R16, R4, R12, R16 ;  /* 0x0000000c0410723c */ /* 0x008ff60000041810 */
[----:B------:R-:W-:Y:S11]  /*2fae0*/  @!UPT UIADD3 URZ, URZ, URZ, URZ ;  /* 0x0000003f3f3ff290 */ /* 0x000ff6000fffe03f */
[----:B------:R-:W-:Y:S01]  /*2faf0*/  @!UPT UIADD3 URZ, URZ, URZ, URZ ;  /* 0x0000003f3f3ff290 */ /* 0x000fe2000fffe03f */
[----:B------:R-:W-:Y:S01]  /*2fb00*/  STL.64 [R1+0x240], R16 ;  /* 0x0002401001007387 */ /* 0x000fe20000100a00 */
[----:B------:R0:W-:Y:S03]  /*2fb10*/  STL.64 [R1+0x248], R18 ;  /* 0x0002481201007387 */ /* 0x0001e60000100a00 */
[----:B0-----:R-:W3:Y:S01]  /*2fb20*/  LDL.LU.64 R18, [R1+0x1308] ;  /* 0x0013080001127983 */ /* 0x001ee20000300a00 */
[----:B------:R-:W3:Y:S02]  /*2fb30*/  LDL.LU.64 R16, [R1+0x1300] ;  /* 0x0013000001107983 */ /* 0x000ee40000300a00 */
[----:B--2---:R-:W-:Y:S02]  /*2fb40*/  STL.64 [R1+0x1298], R14 ;  /* 0x0012980e01007387 */ /* 0x004fe40000100a00 */
[----:B------:R0:W-:Y:S02]  /*2fb50*/  STL.64 [R1+0x1290], R12 ;  /* 0x0012900c01007387 */ /* 0x0001e40000100a00 */
[----:B0-----:R-:W-:-:S02]  /*2fb60*/  MOV R12, R29 ;  /* 0x0000001d000c7202 */ /* 0x001fc40000000f00 */
[----:B------:R-:W2:Y:S01]  /*2fb70*/  LDL.LU R29, [R1+0x12fc] ;  /* 0x0012fc00011d7983 */ /* 0x000ea20000300800 */
[----:B------:R-:W-:-:S05]  /*2fb80*/  MOV R13, R28 ;  /* 0x0000001c000d7202 */ /* 0x000fca0000000f00 */
[----:B------:R0:W-:Y:S02]  /*2fb90*/  STL.64 [R1+0x12b0], R12 ;  /* 0x0012b00c01007387 */ /* 0x0001e40000100a00 */
[----:B0-----:R-:W-:Y:S01]  /*2fba0*/  IMAD.MOV.U32 R12, RZ, RZ, R11 ;  /* 0x000000ffff0c7224 */ /* 0x001fe200078e000b */
[----:B------:R-:W-:-:S05]  /*2fbb0*/  MOV R13, R10 ;  /* 0x0000000a000d7202 */ /* 0x000fca0000000f00 */
[----:B------:R3:W-:Y:S02]  /*2fbc0*/  STL.64 [R1+0x12c8], R12 ;  /* 0x0012c80c01007387 */ /* 0x0007e40000100a00 */
[----:B---3--:R-:W-:Y:S02]  /*2fbd0*/  HMMA.16816.F32.BF16 R12, R4, R16, R24 ;  /* 0x00000010040c723c */ /* 0x008fe40000041818 */
[----:B------:R-:W3:Y:S11]  /*2fbe0*/  LDL.LU R24, [R1+0x6d0] ;  /* 0x0006d00001187983 */ /* 0x000ef60000300800 */
[----:B------:R-:W-:Y:S10]  /*2fbf0*/  @!UPT UIADD3 URZ, URZ, URZ, URZ ;  /* 0x0000003f3f3ff290 */ /* 0x000ff4000fffe03f */
[----:B------:R-:W-:Y:S01]  /*2fc00*/  STL.64 [R1+0x210], R12 ;  /* 0x0002100c01007387 */ /* 0x000fe20000100a00 */
[----:B------:R-:W-:Y:S02]  /*2fc10*/  STL.64 [R1+0x218], R14 ;  /* 0x0002180e01007387 */ /* 0x000fe40000100a00 */
[----:B------:R-:W3:Y:S02]  /*2fc20*/  LDL.LU R25, [R1+0x6d4] ;  /* 0x0006d40001197983 */ /* 0x000ee40000300800 */
[----:B------:R-:W3:Y:S01]  /*2fc30*/  LDL.LU R26, [R1+0x6d8] ;  /* 0x0006d800011a7983 */ /* 0x000ee20000300800 */
[----:B------:R-:W3:Y:S01]  /*2fc40*/  LDL.LU R27, [R1+0x6dc] ;  /* 0x0006dc00011b7983 */ /* 0x000ee20000300800 */
[----:B------:R-:W-:Y:S02]  /*2fc50*/  STL.64 [R1+0x1288], R18 ;  /* 0x0012881201007387 */ /* 0x000fe40000100a00 */
[----:B------:R0:W-:Y:S02]  /*2fc60*/  STL.64 [R1+0x1280], R16 ;  /* 0x0012801001007387 */ /* 0x0001e40000100a00 */
[----:B0-----:R-:W3:Y:S01]  /*2fc70*/  LDL.LU R16, [R1+0x600] ;  /* 0x0006000001107983 */ /* 0x001ee20000300800 */
[----:B------:R-:W3:Y:S02]  /*2fc80*/  LDL.LU R17, [R1+0x604] ;  /* 0x0006040001117983 */ /* 0x000ee40000300800 */
[----:B------:R-:W3:Y:S01]  /*2fc90*/  LDL.LU R18, [R1+0x608] ;  /* 0x0006080001127983 */ /* 0x000ee20000300800 */
[----:B--2---:R-:W-:-:S02]  /*2fca0*/  MOV R19, R29 ;  /* 0x0000001d00137202 */ /* 0x004fc40000000f00 */
[----:B------:R-:W2:Y:S01]  /*2fcb0*/  LDL.LU R29, [R1+0x12f8] ;  /* 0x0012f800011d7983 */ /* 0x000ea20000300800 */
[----:B------:R-:W-:Y:S01]  /*2fcc0*/  IMAD.MOV.U32 R13, RZ, RZ, R8 ;  /* 0x000000ffff0d7224 */ /* 0x000fe200078e0008 */
[----:B------:R-:W-:Y:S01]  /*2fcd0*/  MOV R12, R9 ;  /* 0x00000009000c7202 */ /* 0x000fe20000000f00 */
[----:B------:R-:W2:Y:S01]  /*2fce0*/  LDL.LU R8, [R1+0x6c0] ;  /* 0x0006c00001087983 */ /* 0x000ea20000300800 */
[----:B------:R-:W2:Y:S01]  /*2fcf0*/  LDL.LU R9, [R1+0x6c4] ;  /* 0x0006c40001097983 */ /* 0x000ea20000300800 */
[----:B------:R-:W2:Y:S02]  /*2fd00*/  LDL.LU R10, [R1+0x6c8] ;  /* 0x0006c800010a7983 */ /* 0x000ea40000300800 */
[----:B------:R-:W2:Y:S01]  /*2fd10*/  LDL.LU R11, [R1+0x6cc] ;  /* 0x0006cc00010b7983 */ /* 0x000ea20000300800 */
[----:B---3--:R2:W-:Y:S01]  /*2fd20*/  STL.64 [R1+0x12a8], R18 ;  /* 0x0012a81201007387 */ /* 0x0085e20000100a00 */
[----:B------:R0:W-:Y:S01]  /*2fd30*/  STL.64 [R1+0x12a0], R16 ;  /* 0x0012a01001007387 */ /* 0x0001e20000100a00 */
[----:B--2---:R-:W-:-:S02]  /*2fd40*/  MOV R18, R29 ;  /* 0x0000001d00127202 */ /* 0x004fc40000000f00 */
[----:B0-----:R-:W2:Y:S01]  /*2fd50*/  LDL.LU R16, [R1+0x610] ;  /* 0x0006100001107983 */ /* 0x001ea20000300800 */
[----:B------:R-:W2:Y:S02]  /*2fd60*/  LDL.LU R17, [R1+0x614] ;  /* 0x0006140001117983 */ /* 0x000ea40000300800 */
[----:B------:R-:W3:Y:S02]  /*2fd70*/  LDL.LU R29, [R1+0x12f4] ;  /* 0x0012f400011d7983 */ /* 0x000ee40000300800 */
[----:B------:R-:W2:Y:S01]  /*2fd80*/  LDL.LU R19, [R1+0x61c] ;  /* 0x00061c0001137983 */ /* 0x000ea20000300800 */
[C---:B------:R-:W-:Y:S01]  /*2fd90*/  HMMA.16816.F32.BF16 R24, R4.reuse, R20, R24 ;  /* 0x000000140418723c */ /* 0x040fe20000041818 */
[----:B--2---:R-:W-:Y:S01]  /*2fda0*/  STL.64 [R1+0x12c0], R18 ;  /* 0x0012c01201007387 */ /* 0x004fe20000100a00 */
[----:B------:R0:W-:Y:S03]  /*2fdb0*/  STL.64 [R1+0x12b8], R16 ;  /* 0x0012b81001007387 */ /* 0x0001e60000100a00 */
[----:B0-----:R-:W2:Y:S01]  /*2fdc0*/  LDL.LU R16, [R1+0x620] ;  /* 0x0006200001107983 */ /* 0x001ea20000300800 */
[----:B------:R-:W2:Y:S02]  /*2fdd0*/  LDL.LU R17, [R1+0x624] ;  /* 0x0006240001117983 */ /* 0x000ea40000300800 */
[----:B------:R-:W2:Y:S02]  /*2fde0*/  LDL.LU R18, [R1+0x628] ;  /* 0x0006280001127983 */ /* 0x000ea40000300800 */
[----:B---3--:R-:W-:Y:S11]  /*2fdf0*/  IMAD.MOV.U32 R19, RZ, RZ, R29 ;  /* 0x000000ffff137224 */ /* 0x008ff600078e001d */
[----:B------:R-:W-:Y:S03]  /*2fe00*/  @!UPT UIADD3 URZ, URZ, URZ, URZ ;  /* 0x0000003f3f3ff290 */ /* 0x000fe6000fffe03f */
[----:B------:R-:W-:Y:S01]  /*2fe10*/  MOV R29, R27 ;  /* 0x0000001b001d7202 */ /* 0x000fe20000000f00 */
[----:B--2---:R-:W-:Y:S01]  /*2fe20*/  STL.64 [R1+0x12d8], R18 ;  /* 0x0012d81201007387 */ /* 0x004fe20000100a00 */
[----:B------:R0:W-:Y:S03]  /*2fe30*/  STL.64 [R1+0x12d0], R16 ;  /* 0x0012d01001007387 */ /* 0x0001e60000100a00 */
[----:B0-----:R-:W2:Y:S01]  /*2fe40*/  LDL.LU R16, [R1+0x630] ;  /* 0x0006300001107983 */ /* 0x001ea20000300800 */
[----:B------:R-:W2:Y:S02]  /*2fe50*/  LDL.LU R17, [R1+0x634] ;  /* 0x0006340001117983 */ /* 0x000ea40000300800 */
[----:B------:R-:W2:Y:S02]  /*2fe60*/  LDL.LU R18, [R1+0x638] ;  /* 0x0006380001127983 */ /* 0x000ea40000300800 */
[----:B------:R-:W2:Y:S01]  /*2fe70*/  LDL.LU R19, [R1+0x63c] ;  /* 0x00063c0001137983 */ /* 0x000ea20000300800 */
[----:B------:R-:W-:Y:S01]  /*2fe80*/  STL.64 [R1+0x200], R24 ;  /* 0x0002001801007387 */ /* 0x000fe20000100a00 */
[----:B------:R-:W3:Y:S01]  /*2fe90*/  LDL.LU R27, [R1+0x12f0] ;  /* 0x0012f000011b7983 */ /* 0x000ee20000300800 */
[----:B------:R-:W-:Y:S01]  /*2fea0*/  MOV R28, R26 ;  /* 0x0000001a001c7202 */ /* 0x000fe20000000f00 */
[----:B------:R-:W-:Y:S01]  /*2feb0*/  STL.64 [R1+0x1278], R22 ;  /* 0x0012781601007387 */ /* 0x000fe20000100a00 */
[----:B------:R0:W-:Y:S04]  /*2fec0*/  STL.64 [R1+0x1270], R20 ;  /* 0x0012701401007387 */ /* 0x0001e80000100a00 */
[----:B0-----:R-:W2:Y:S01]  /*2fed0*/  LDL.LU R20, [R1+0x5f0] ;  /* 0x0005f00001147983 */ /* 0x001ea20000300800 */
[----:B------:R-:W2:Y:S02]  /*2fee0*/  LDL.LU R21, [R1+0x5f4] ;  /* 0x0005f40001157983 */ /* 0x000ea40000300800 */
[----:B------:R-:W2:Y:S02]  /*2fef0*/  LDL.LU R22, [R1+0x5f8] ;  /* 0x0005f80001167983 */ /* 0x000ea40000300800 */
[----:B------:R-:W2:Y:S01]  /*2ff00*/  LDL.LU R23, [R1+0x5fc] ;  /* 0x0005fc0001177983 */ /* 0x000ea20000300800 */
[----:B------:R0:W-:Y:S04]  /*2ff10*/  STL [R1+0x1268], R28 ;  /* 0x0012681c01007387 */ /* 0x0001e80000100800 */
[----:B0-----:R-:W2:Y:S04]  /*2ff20*/  LDL.LU R28, [R1+0x8c4] ;  /* 0x0008c400011c7983 */ /* 0x001ea80000300800 */
[----:B---3--:R-:W0:Y:S02]  /*2ff30*/  LDSM.16.M88.4 R24, [R27+0x27c00] ;  /* 0x027c00001b18783b */ /* 0x008e240000000200 */
[----:B0-----:R-:W-:Y:S02]  /*2ff40*/  HMMA.16816.F32.BF16 R4, R4, R24, R8 ;  /* 0x000000180404723c */ /* 0x001fe40000041808 */
[----:B------:R-:W2:Y:S01]  /*2ff50*/  LDL.LU.64 R10, [R1+0x12e8] ;  /* 0x0012e800010a7983 */ /* 0x000ea20000300a00 */
[----:B------:R-:W2:Y:S11]  /*2ff60*/  LDL.LU.64 R8, [R1+0x12e0] ;  /* 0x0012e00001087983 */ /* 0x000eb60000300a00 */
[----:B------:R-:W-:Y:S09]  /*2ff70*/  @!UPT UIADD3 URZ, URZ, URZ, URZ ;  /* 0x0000003f3f3ff290 */ /* 0x000ff2000fffe03f */
[----:B------:R0:W-:Y:S01]  /*2ff80*/  STL.64 [R1+0x190], R4 ;  /* 0x0001900401007387 */ /* 0x0001e20000100a00 */
[----:B------:R1:W-:Y:S03]  /*2ff90*/  STL.64 [R1+0x198], R6 ;  /* 0x0001980601007387 */ /* 0x0003e60000100a00 */
[----:B0-----:R-:W4:Y:S01]  /*2ffa0*/  LDL R4, [R1+0x64c] ;  /* 0x00064c0001047983 */ /* 0x001f220000100800 */
[----:B-1----:R-:W3:Y:S01]  /*2ffb0*/  LDL.LU R6, [R1+0x8bc] ;  /* 0x0008bc0001067983 */ /* 0x002ee20000300800 */
[C---:B--2---:R-:W-:Y:S02]  /*2ffc0*/  HMMA.16816.F32.BF16 R12, R8.reuse, R12, R16 ;  /* 0x0000000c080c723c */ /* 0x044fe40000041810 */
[----:B------:R-:W2:Y:S01]  /*2ffd0*/  LDL.LU.64 R18, [R1+0x12d8] ;  /* 0x0012d80001127983 */ /* 0x000ea20000300a00 */
[----:B------:R-:W2:Y:S11]  /*2ffe0*/  LDL.LU.64 R16, [R1+0x12d0] ;  /* 0x0012d00001107983 */ /* 0x000eb60000300a00 */
[----:B------:R-:W-:Y:S09]  /*2fff0*/  @!UPT UIADD3 URZ, URZ, URZ, URZ ;  /* 0x0000003f3f3ff290 */ /* 0x000ff2000fffe03f */
[----:B------:R0:W-:Y:S01]  /*30000*/  STL.64 [R1+0x1f0], R12 ;  /* 0x0001f00c01007387 */ /* 0x0001e20000100a00 */
[----:B------:R2:W-:Y:S03]  /*30010*/  STL.64 [R1+0x1f8], R14 ;  /* 0x0001f80e01007387 */ /* 0x0005e60000100a00 */
[----:B0-----:R-:W2:Y:S02]  /*30020*/  LDL.LU.64 R12, [R1+0x12c8] ;  /* 0x0012c800010c7983 */ /* 0x001ea40000300a00 */
        /* <DEDUP_REMOVED lines=14> */
[----:B------:R-:W2:Y:S02]  /*30110*/  LDL.LU.64 R12, [R1+0x1290] ;  /* 0x00129000010c7983 */ /* 0x000ea40000300a00 */
[C---:B--2---:R-:W-:Y:S11]  /*30120*/  HMMA.16816.F32.BF16 R16, R8.reuse, R12, R16 ;  /* 0x0000000c0810723c */ /* 0x044ff60000041810 */
[----:B------:R-:W-:Y:S11]  /*30130*/  @!UPT UIADD3 URZ, URZ, URZ, URZ ;  /* 0x0000003f3f3ff290 */ /* 0x000ff6000fffe03f */
[----:B------:R-:W-:Y:S01]  /*30140*/  @!UPT UIADD3 URZ, URZ, URZ, URZ ;  /* 0x0000003f3f3ff290 */ /* 0x000fe2000fffe03f */
        /* <DEDUP_REMOVED lines=11> */
[----:B------:R-:W2:Y:S02]  /*30200*/  LDL R7, [R1+0x648] ;  /* 0x0006480001077983 */ /* 0x000ea40000100800 */
[----:B------:R0:W-:Y:S01]  /*30210*/  STL.64 [R1+0x1158], R18 ;  /* 0x0011581201007387 */ /* 0x0001e20000100a00 */
[----:B------:R-:W2:Y:S01]  /*30220*/  LDL.LU R16, [R1+0x5e0] ;  /* 0x0005e00001107983 */ /* 0x000ea20000300800 */
[----:B------:R-:W2:Y:S03]  /*30230*/  LDL.LU R17, [R1+0x5e4] ;  /* 0x0005e40001117983 */ /* 0x000ea60000300800 */
[----:B0-----:R-:W2:Y:S01]  /*30240*/  LDL.LU R18, [R1+0x5e8] ;  /* 0x0005e80001127983 */ /* 0x001ea20000300800 */
[----:B------:R-:W2:Y:S02]  /*30250*/  LDL.LU R19, [R1+0x5ec] ;  /* 0x0005ec0001137983 */ /* 0x000ea40000300800 */
[----:B--2---:R-:W-:Y:S11]  /*30260*/  HMMA.16816.F32.BF16 R16, R8, R20, R16 ;  /* 0x000000140810723c */ /* 0x004ff60000041810 */
[----:B------:R-:W-:Y:S11]  /*30270*/  @!UPT UIADD3 URZ, URZ, URZ, URZ ;  /* 0x0000003f3f3ff290 */ /* 0x000ff6000fffe03f */
[----:B------:R-:W-:Y:S01]  /*30280*/  @!UPT UIADD3 URZ, URZ, URZ, URZ ;  /* 0x0000003f3f3ff290 */ /* 0x000fe2000fffe03f */
[----:B------:R-:W-:Y:S01]  /*30290*/  STL.64 [R1+0x1a0], R16 ;  /* 0x0001a01001007387 */ /* 0x000fe20000100a00 */
[----:B------:R0:W-:Y:S03]  /*302a0*/  STL.64 [R1+0x1a8], R18 ;  /* 0x0001a81201007387 */ /* 0x0001e60000100a00 */
[----:B0-----:R-:W2:Y:S01]  /*302b0*/  LDL.LU R18, [R1+0x8d8] ;  /* 0x0008d80001127983 */ /* 0x001ea20000300800 */
[----:B------:R0:W-:Y:S02]  /*302c0*/  STL.64 [R1+0x10d8], R22 ;  /* 0x0010d81601007387 */ /* 0x0001e40000100a00 */
[----:B------:R-:W2:Y:S02]  /*302d0*/  LDL.LU R20, [R1+0x5b0] ;  /* 0x0005b00001147983 */ /* 0x000ea40000300800 */
[----:B------:R-:W2:Y:S01]  /*302e0*/  LDL.LU R21, [R1+0x5b4] ;  /* 0x0005b40001157983 */ /* 0x000ea20000300800 */
[----:B0-----:R-:W2:Y:S01]  /*302f0*/  LDL.LU R22, [R1+0x5b8] ;  /* 0x0005b80001167983 */ /* 0x001ea20000300800 */
[----:B------:R-:W2:Y:S02]  /*30300*/  LDL.LU R23, [R1+0x5bc] ;  /* 0x0005bc0001177983 */ /* 0x000ea40000300800 */
[----:B------:R-:W3:Y:S02]  /*30310*/  LDL.LU R5, [R1+0x8d4] ;  /* 0x0008d40001057983 */ /* 0x000ee40000300800 */
[----:B------:R-:W-:Y:S02]  /*30320*/  STL.64 [R1+0x10a8], R26 ;  /* 0x0010a81a01007387 */ /* 0x000fe40000100a00 */
[----:B----4-:R-:W-:-:S02]  /*30330*/  FADD R0, R0, -R4 ;  /* 0x8000000400007221 */ /* 0x010fc40000000000 */
[----:B-----5:R-:W-:Y:S02]  /*30340*/  FADD R2, R2, -R4 ;  /* 0x8000000402027221 */ /* 0x020fe40000000000 */
[----:B------:R-:W-:-:S04]  /*30350*/  FMUL R0, R0, 1.4426950216293334961 ;  /* 0x3fb8aa3b00007820 */ /* 0x000fc80000400000 */
[----:B------:R0:W1:Y:S01]  /*30360*/  MUFU.EX2 R16, R0 ;  /* 0x0000000000107308 */ /* 0x0000620000000800 */
[----:B--2---:R-:W-:Y:S11]  /*30370*/  HMMA.16816.F32.BF16 R8, R8, R24, R20 ;  /* 0x000000180808723c */ /* 0x004ff60000041814 */
[----:B------:R-:W-:Y:S11]  /*30380*/  @!UPT UIADD3 URZ, URZ, URZ, URZ ;  /* 0x0000003f3f3ff290 */ /* 0x000ff6000fffe03f */
[----:B------:R-:W-:Y:S01]  /*30390*/  @!UPT UIADD3 URZ, URZ, URZ, URZ ;  /* 0x0000003f3f3ff290 */ /* 0x000fe2000fffe03f */
[----:B------:R-:W-:Y:S01]  /*303a0*/  STL.64 [R1+0xd30], R10 ;  /* 0x000d300a01007387 */ /* 0x000fe20000100a00 */
[----:B------:R2:W-:Y:S02]  /*303b0*/  STL.64 [R1+0xd28], R8 ;  /* 0x000d280801007387 */ /* 0x0005e40000100a00 */
[----:B------:R-:W4:Y:S02]  /*303c0*/  LDL.LU R19, [R1+0x8c8] ;  /* 0x0008c80001137983 */ /* 0x000f240000300800 */
[----:B0-----:R-:W-:Y:S02]  /*303d0*/  FMUL R0, R2, 1.4426950216293334961 ;  /* 0x3fb8aa3b02007820 */ /* 0x001fe40000400000 */
[----:B------:R-:W-:Y:S02]  /*303e0*/  FADD R2, R28, -R4 ;  /* 0x800000041c027221 */ /* 0x000fe40000000000 */
[----:B------:R-:W5:Y:S01]  /*303f0*/  LDL.LU R28, [R1+0x8c0] ;  /* 0x0008c000011c7983 */ /* 0x000f620000300800 */
[----:B------:R0:W1:Y:S02]  /*30400*/  MUFU.EX2 R17, R0 ;  /* 0x0000000000117308 */ /* 0x0000640000000800 */
[----:B0-----:R-:W-:-:S02]  /*30410*/  FMUL R0, R2, 1.4426950216293334961 ;  /* 0x3fb8aa3b02007820 */ /* 0x001fc40000400000 */
[----:B---3--:R-:W-:-:S04]  /*30420*/  FADD R2, R6, -R4 ;  /* 0x8000000406027221 */ /* 0x008fc80000000000 */
[----:B------:R0:W3:Y:S02]  /*30430*/  MUFU.EX2 R6, R0 ;  /* 0x0000000000067308 */ /* 0x0000e40000000800 */
[----:B0-----:R-:W-:Y:S02]  /*30440*/  FMUL R0, R2, 1.4426950216293334961 ;  /* 0x3fb8aa3b02007820 */ /* 0x001fe40000400000 */
[----:B------:R-:W-:-:S04]  /*30450*/  FADD R2, R18, -R7 ;  /* 0x8000000712027221 */ /* 0x000fc80000000000 */
[----:B--2---:R0:W2:Y:S02]  /*30460*/  MUFU.EX2 R8, R0 ;  /* 0x0000000000087308 */ /* 0x0040a40000000800 */
[----:B0-----:R-:W-:Y:S02]  /*30470*/  FMUL R0, R2, 1.4426950216293334961 ;  /* 0x3fb8aa3b02007820 */ /* 0x001fe40000400000 */
[----:B------:R-:W-:-:S04]  /*30480*/  FADD R2, R5, -R7 ;  /* 0x8000000705027221 */ /* 0x000fc80000000000 */
[----:B------:R0:W2:Y:S01]  /*30490*/  MUFU.EX2 R5, R0 ;  /* 0x0000000000057308 */ /* 0x0000a20000000800 */
[----:B-1----:R-:W-:Y:S01]  /*304a0*/  STL [R1+0x14], R16 ;  /* 0x0000141001007387 */ /* 0x002fe20000100800 */
[----:B------:R-:W5:Y:S02]  /*304b0*/  LDL.LU R24, [R1+0x778] ;  /* 0x0007780001187983 */ /* 0x000f640000300800 */
[----:B------:R-:W5:Y:S02]  /*304c0*/  LDL.LU R25, [R1+0x76c] ;  /* 0x00076c0001197983 */ /* 0x000f640000300800 */
[----:B------:R-:W5:Y:S01]  /*304d0*/  LDL.LU R22, [R1+0x774] ;  /* 0x0007740001167983 */ /* 0x000f620000300800 */
[----:B------:R-:W5:Y:S01]  /*304e0*/  LDL.LU R23, [R1+0x764] ;  /* 0x0007640001177983 */ /* 0x000f620000300800 */
[----:B------:R-:W5:Y:S02]  /*304f0*/  LDL.LU R20, [R1+0x770] ;  /* 0x0007700001147983 */ /* 0x000f640000300800 */
[----:B------:R-:W5:Y:S02]  /*30500*/  LDL.LU R4, [R1+0x784] ;  /* 0x0007840001047983 */ /* 0x000f640000300800 */
[----:B------:R-:W5:Y:S02]  /*30510*/  LDL.LU R21, [R1+0x77c] ;  /* 0x00077c0001157983 */ /* 0x000f640000300800 */
[----:B0-----:R-:W-:Y:S01]  /*30520*/  FMUL R0, R2, 1.4426950216293334961 ;  /* 0x3fb8aa3b02007820 */ /* 0x001fe20000400000 */
[----:B------:R-:W5:Y:S01]  /*30530*/  LDL.LU R13, [R1+0x768] ;  /* 0x00076800010d7983 */ /* 0x000f620000300800 */
[----:B------:R-:W5:Y:S02]  /*30540*/  LDL.LU R12, [R1+0x760] ;  /* 0x00076000010c7983 */ /* 0x000f640000300800 */
[----:B------:R-:W0:Y:S01]  /*30550*/  MUFU.EX2 R9, R0 ;  /* 0x0000000000097308 */ /* 0x000e220000000800 */
[----:B------:R-:W-:Y:S01]  /*30560*/  STL [R1+0x24], R17 ;  /* 0x0000241101007387 */ /* 0x000fe20000100800 */
[----:B------:R-:W5:Y:S02]  /*30570*/  LDL.LU R18, [R1+0x788] ;  /* 0x0007880001127983 */ /* 0x000f640000300800 */
[----:B---3--:R-:W-:Y:S02]  /*30580*/  STL [R1+0x34], R6 ;  /* 0x0000340601007387 */ /* 0x008fe40000100800 */
[----:B--2---:R-:W-:Y:S02]  /*30590*/  STL [R1+0x44], R8 ;  /* 0x0000440801007387 */ /* 0x004fe40000100800 */
[----:B------:R-:W-:-:S02]  /*305a0*/  IMAD.MOV.U32 R10, RZ, RZ, R3 ;  /* 0x000000ffff0a7224 */ /* 0x000fc400078e0003 */
[--C-:B----4-:R-:W-:Y:S02]  /*305b0*/  FADD R2, R19, -R7.reuse ;  /* 0x8000000713027221 */ /* 0x110fe40000000000 */
[----:B------:R-:W2:Y:S01]  /*305c0*/  LDL.LU R19, [R1+0x780] ;  /* 0x0007800001137983 */ /* 0x000ea20000300800 */
[----:B------:R-:W-:Y:S02]  /*305d0*/  STL [R1+0x20], R5 ;  /* 0x0000200501007387 */ /* 0x000fe40000100800 */
[----:B0-----:R-:W-:Y:S02]  /*305e0*/  STL [R1+0x30], R9 ;  /* 0x0000300901007387 */ /* 0x001fe40000100800 */
[----:B------:R-:W3:Y:S01]  /*305f0*/  LDL.LU R3, [R1+0x126c] ;  /* 0x00126c0001037983 */ /* 0x000ee20000300800 */
[----:B------:R-:W4:Y:S01]  /*30600*/  LDL.LU R11, [R1+0xcc] ;  /* 0x0000cc00010b7983 */ /* 0x000f220000300800 */
[----:B------:R-:W-:Y:S02]  /*30610*/  FMUL R0, R2, 1.4426950216293334961 ;  /* 0x3fb8aa3b02007820 */ /* 0x000fe40000400000 */
[----:B-----5:R-:W-:-:S02]  /*30620*/  FADD R2, R28, -R7 ;  /* 0x800000071c027221 */ /* 0x020fc40000000000 */
[----:B------:R0:W1:Y:S02]  /*30630*/  MUFU.EX2 R7, R0 ;  /* 0x0000000000077308 */ /* 0x0000640000000800 */
[----:B0-----:R-:W-:-:S06]  /*30640*/  FMUL R0, R2, 1.4426950216293334961 ;  /* 0x3fb8aa3b02007820 */ /* 0x001fcc0000400000 */
[----:B------:R0:W5:Y:S01]  /*30650*/  MUFU.EX2 R28, R0 ;  /* 0x00000000001c7308 */ /* 0x0001620000000800 */
[----:B------:R-:W-:Y:S02]  /*30660*/  FADD R2, R25, R24 ;  /* 0x0000001819027221 */ /* 0x000fe40000000000 */
[----:B0-----:R-:W-:Y:S02]  /*30670*/  FADD R0, R23, R22 ;  /* 0x0000001617007221 */ /* 0x001fe40000000000 */
[----:B------:R-:W-:Y:S02]  /*30680*/  FADD R4, R4, R20 ;  /* 0x0000001404047221 */ /* 0x000fe40000000000 */
[----:B------:R-:W-:Y:S02]  /*30690*/  FADD R13, R13, R2 ;  /* 0x000000020d0d7221 */ /* 0x000fe40000000000 */
[----:B------:R-:W-:Y:S02]  /*306a0*/  FADD R12, R12, R0 ;  /* 0x000000000c0c7221 */ /* 0x000fe40000000000 */
[----:B------:R-:W-:Y:S01]  /*306b0*/  FADD R0, R18, R4 ;  /* 0x0000000412007221 */ /* 0x000fe20000000000 */
[----:B----4-:R-:W-:Y:S01]  /*306c0*/  STL.64 [R1+0x1168], R10 ;  /* 0x0011680a01007387 */ /* 0x010fe20000100a00 */
[----:B-1----:R-:W-:Y:S02]  /*306d0*/  STL [R1+0x40], R7 ;  /* 0x0000400701007387 */ /* 0x002fe40000100800 */
[----:B-----5:R-:W-:Y:S02]  /*306e0*/  STL [R1+0x50], R28 ;  /* 0x0000501c01007387 */ /* 0x020fe40000100800 */
[----:B------:R-:W-:Y:S01]  /*306f0*/  STL.64 [R1+0x1010], R14 ;  /* 0x0010100e01007387 */ /* 0x000fe20000100a00 */
[----:B------:R0:W-:Y:S01]  /*30700*/  STL.64 [R1+0x1008], R12 ;  /* 0x0010080c01007387 */ /* 0x0001e20000100a00 */
[----:B------:R-:W4:Y:S02]  /*30710*/  LDL R26, [R1+0x88] ;  /* 0x00008800011a7983 */ /* 0x000f240000100800 */
[----:B------:R-:W-:Y:S02]  /*30720*/  STL [R1+0x10], R0 ;  /* 0x0000100001007387 */ /* 0x000fe40000100800 */
[----:B------:R-:W4:Y:S02]  /*30730*/  LDL R27, [R1+0x8c] ;  /* 0x00008c00011b7983 */ /* 0x000f240000100800 */
[----:B----4-:R-:W-:Y:S01]  /*30740*/  STL.64 [R1+0x10e0], R26 ;  /* 0x0010e01a01007387 */ /* 0x010fe20000100a00 */
[----:B0-----:R-:W4:Y:S02]  /*30750*/  LDL.LU R12, [R1+0x340] ;  /* 0x00034000010c7983 */ /* 0x001f240000300800 */
[----:B------:R-:W4:Y:S02]  /*30760*/  LDL.LU R13, [R1+0x344] ;  /* 0x00034400010d7983 */ /* 0x000f240000300800 */
[----:B------:R-:W5:Y:S01]  /*30770*/  LDL.LU R14, [R1+0x348] ;  /* 0x00034800010e7983 */ /* 0x000f620000300800 */
[----:B------:R-:W5:Y:S04]  /*30780*/  LDL.LU R15, [R1+0x34c] ;  /* 0x00034c00010f7983 */ /* 0x000f680000300800 */
[----:B-----5:R0:W-:Y:S01]  /*30790*/  STL.64 [R1+0x10f0], R14 ;  /* 0x0010f00e01007387 */ /* 0x0201e20000100a00 */
[----:B----4-:R1:W-:Y:S02]  /*307a0*/  STL.64 [R1+0x10e8], R12 ;  /* 0x0010e80c01007387 */ /* 0x0103e40000100a00 */
[----:B------:R-:W4:Y:S02]  /*307b0*/  LDL R22, [R1+0xa8] ;  /* 0x0000a80001167983 */ /* 0x000f240000100800 */
[----:B------:R-:W4:Y:S02]  /*307c0*/  LDL R23, [R1+0xac] ;  /* 0x0000ac0001177983 */ /* 0x000f240000100800 */
[----:B----4-:R-:W-:Y:S01]  /*307d0*/  STL.64 [R1+0x10f8], R22 ;  /* 0x0010f81601007387 */ /* 0x010fe20000100a00 */
[----:B0-----:R-:W4:Y:S02]  /*307e0*/  LDL R14, [R1+0xb8] ;  /* 0x0000b800010e7983 */ /* 0x001f240000100800 */
[----:B------:R-:W4:Y:S02]  /*307f0*/  LDL R15, [R1+0xbc] ;  /* 0x0000bc00010f7983 */ /* 0x000f240000100800 */
[----:B----4-:R0:W-:Y:S01]  /*30800*/  STL.64 [R1+0x1100], R14 ;  /* 0x0011000e01007387 */ /* 0x0101e20000100a00 */
[----:B-1----:R-:W4:Y:S02]  /*30810*/  LDL.LU R12, [R1+0x3c0] ;  /* 0x0003c000010c7983 */ /* 0x002f240000300800 */
[----:B------:R-:W4:Y:S01]  /*30820*/  LDL.LU R13, [R1+0x3c4] ;  /* 0x0003c400010d7983 */ /* 0x000f220000300800 */
[----:B0-----:R-:W5:Y:S01]  /*30830*/  LDL.LU R14, [R1+0x3c8] ;  /* 0x0003c800010e7983 */ /* 0x001f620000300800 */
[----:B------:R-:W5:Y:S03]  /*30840*/  LDL.LU R15, [R1+0x3cc] ;  /* 0x0003cc00010f7983 */ /* 0x000f660000300800 */
[----:B-----5:R0:W-:Y:S01]  /*30850*/  STL.64 [R1+0x1110], R14 ;  /* 0x0011100e01007387 */ /* 0x0201e20000100a00 */
[----:B----4-:R-:W-:Y:S03]  /*30860*/  STL.64 [R1+0x1108], R12 ;  /* 0x0011080c01007387 */ /* 0x010fe60000100a00 */
[----:B0-----:R-:W4:Y:S04]  /*30870*/  LDL R14, [R1+0xd8] ;  /* 0x0000d800010e7983 */ /* 0x001f280000100800 */
[----:B------:R-:W4:Y:S01]  /*30880*/  LDL R15, [R1+0xdc] ;  /* 0x0000dc00010f7983 */ /* 0x000f220000100800 */
[----:B---3--:R-:W-:-:S03]  /*30890*/  FADD R3, R21, R3 ;  /* 0x0000000315037221 */ /* 0x008fc60000000000 */
[----:B----4-:R0:W-:Y:S01]  /*308a0*/  STL.64 [R1+0x1128], R14 ;  /* 0x0011280e01007387 */ /* 0x0101e20000100a00 */
[----:B------:R-:W3:Y:S02]  /*308b0*/  LDL.LU R20, [R1+0x3a0] ;  /* 0x0003a00001147983 */ /* 0x000ee40000300800 */
[----:B------:R-:W3:Y:S02]  /*308c0*/  LDL.LU R21, [R1+0x3a4] ;  /* 0x0003a40001157983 */ /* 0x000ee40000300800 */
[----:B------:R-:W4:Y:S01]  /*308d0*/  LDL.LU R22, [R1+0x3a8] ;  /* 0x0003a80001167983 */ /* 0x000f220000300800 */
[----:B------:R-:W4:Y:S04]  /*308e0*/  LDL.LU R23, [R1+0x3ac] ;  /* 0x0003ac0001177983 */ /* 0x000f280000300800 */
[----:B0-----:R-:W5:Y:S04]  /*308f0*/  LDL R14, [R1+0xe8] ;  /* 0x0000e800010e7983 */ /* 0x001f680000100800 */
[----:B------:R-:W5:Y:S04]  /*30900*/  LDL R15, [R1+0xec] ;  /* 0x0000ec00010f7983 */ /* 0x000f680000100800 */
[----:B-----5:R0:W-:Y:S04]  /*30910*/  STL.64 [R1+0x1140], R14 ;  /* 0x0011400e01007387 */ /* 0x0201e80000100a00 */
[----:B0-----:R-:W5:Y:S04]  /*30920*/  LDL R14, [R1+0xf8] ;  /* 0x0000f800010e7983 */ /* 0x001f680000100800 */
[----:B------:R-:W5:Y:S01]  /*30930*/  LDL R15, [R1+0xfc] ;  /* 0x0000fc00010f7983 */ /* 0x000f620000100800 */
[----:B--2---:R-:W-:-:S03]  /*30940*/  FADD R3, R19, R3 ;  /* 0x0000000313037221 */ /* 0x004fc60000000000 */
[----:B-----5:R0:W-:Y:S01]  /*30950*/  STL.64 [R1+0x1160], R14 ;  /* 0x0011600e01007387 */ /* 0x0201e20000100a00 */
[----:B------:R-:W2:Y:S02]  /*30960*/  LDL R18, [R1+0x108] ;  /* 0x0001080001127983 */ /* 0x000ea40000100800 */
[----:B------:R-:W2:Y:S02]  /*30970*/  LDL R19, [R1+0x10c] ;  /* 0x00010c0001137983 */ /* 0x000ea40000100800 */
[----:B--2---:R1:W-:Y:S01]  /*30980*/  STL.64 [R1+0x1170], R18 ;  /* 0x0011701201007387 */ /* 0x0043e20000100a00 */
[----:B------:R-:W2:Y:S02]  /*30990*/  LDL.LU R12, [R1+0x440] ;  /* 0x00044000010c7983 */ /* 0x000ea40000300800 */
[----:B------:R-:W2:Y:S02]  /*309a0*/  LDL.LU R13, [R1+0x444] ;  /* 0x00044400010d7983 */ /* 0x000ea40000300800 */
[----:B0-----:R-:W5:Y:S01]  /*309b0*/  LDL.LU R14, [R1+0x448] ;  /* 0x00044800010e7983 */ /* 0x001f620000300800 */
[----:B------:R-:W5:Y:S04]  /*309c0*/  LDL.LU R15, [R1+0x44c] ;  /* 0x00044c00010f7983 */ /* 0x000f680000300800 */
[----:B-----5:R0:W-:Y:S01]  /*309d0*/  STL.64 [R1+0x1180], R14 ;  /* 0x0011800e01007387 */ /* 0x0201e20000100a00 */
[----:B--2---:R-:W-:Y:S02]  /*309e0*/  STL.64 [R1+0x1178], R12 ;  /* 0x0011780c01007387 */ /* 0x004fe40000100a00 */
[----:B------:R-:W2:Y:S02]  /*309f0*/  LDL R10, [R1+0x118] ;  /* 0x00011800010a7983 */ /* 0x000ea40000100800 */
[----:B------:R-:W2:Y:S01]  /*30a00*/  LDL R11, [R1+0x11c] ;  /* 0x00011c00010b7983 */ /* 0x000ea20000100800 */
[----:B------:R-:W-:Y:S01]  /*30a10*/  F2FP.BF16.PACK_AB R4, R17, R16 ;  /* 0x000000101104723e */ /* 0x000fe200000010ff */
[----:B--2---:R2:W-:Y:S01]  /*30a20*/  STL.64 [R1+0x1188], R10 ;  /* 0x0011880a01007387 */ /* 0x0045e20000100a00 */
[----:B------:R-:W5:Y:S02]  /*30a30*/  LDL.LU R16, [R1+0x460] ;  /* 0x0004600001107983 */ /* 0x000f640000300800 */
[----:B------:R-:W5:Y:S02]  /*30a40*/  LDL.LU R17, [R1+0x464] ;  /* 0x0004640001117983 */ /* 0x000f640000300800 */
[----:B-1----:R-:W2:Y:S01]  /*30a50*/  LDL.LU R18, [R1+0x468] ;  /* 0x0004680001127983 */ /* 0x002ea20000300800 */
[----:B------:R-:W2:Y:S04]  /*30a60*/  LDL.LU R19, [R1+0x46c] ;  /* 0x00046c0001137983 */ /* 0x000ea80000300800 */
[----:B--2---:R1:W-:Y:S01]  /*30a70*/  STL.64 [R1+0x1198], R18 ;  /* 0x0011981201007387 */ /* 0x0043e20000100a00 */
[----:B-----5:R-:W-:Y:S02]  /*30a80*/  STL.64 [R1+0x1190], R16 ;  /* 0x0011901001007387 */ /* 0x020fe40000100a00 */
[----:B0-----:R-:W2:Y:S02]  /*30a90*/  LDL R14, [R1+0x128] ;  /* 0x00012800010e7983 */ /* 0x001ea40000100800 */
[----:B------:R-:W2:Y:S01]  /*30aa0*/  LDL R15, [R1+0x12c] ;  /* 0x00012c00010f7983 */ /* 0x000ea20000100800 */
[----:B------:R-:W-:-:S02]  /*30ab0*/  F2FP.BF16.PACK_AB R6, R8, R6 ;  /* 0x000000060806723e */ /* 0x000fc400000010ff */
[----:B------:R-:W-:Y:S01]  /*30ac0*/  F2FP.BF16.PACK_AB R5, R9, R5 ;  /* 0x000000050905723e */ /* 0x000fe200000010ff */
[----:B--2---:R0:W-:Y:S01]  /*30ad0*/  STL.64 [R1+0x11a0], R14 ;  /* 0x0011a00e01007387 */ /* 0x0041e20000100a00 */
[----:B------:R-:W2:Y:S02]  /*30ae0*/  LDL.LU R8, [R1+0x480] ;  /* 0x0004800001087983 */ /* 0x000ea40000300800 */
[----:B------:R-:W2:Y:S02]  /*30af0*/  LDL.LU R9, [R1+0x484] ;  /* 0x0004840001097983 */ /* 0x000ea40000300800 */
[----:B------:R-:W5:Y:S01]  /*30b00*/  LDL.LU R10, [R1+0x488] ;  /* 0x00048800010a7983 */ /* 0x000f620000300800 */
[----:B------:R-:W5:Y:S04]  /*30b10*/  LDL.LU R11, [R1+0x48c] ;  /* 0x00048c00010b7983 */ /* 0x000f680000300800 */
[----:B-----5:R5:W-:Y:S01]  /*30b20*/  STL.64 [R1+0x11b0], R10 ;  /* 0x0011b00a01007387 */ /* 0x020be20000100a00 */
[----:B--2---:R-:W-:Y:S02]  /*30b30*/  STL.64 [R1+0x11a8], R8 ;  /* 0x0011a80801007387 */ /* 0x004fe40000100a00 */
[----:B-1----:R-:W2:Y:S02]  /*30b40*/  LDL R18, [R1+0x138] ;  /* 0x0001380001127983 */ /* 0x002ea40000100800 */
[----:B------:R-:W2:Y:S02]  /*30b50*/  LDL R19, [R1+0x13c] ;  /* 0x00013c0001137983 */ /* 0x000ea40000100800 */
[----:B--2---:R-:W-:Y:S01]  /*30b60*/  STL.64 [R1+0x11b8], R18 ;  /* 0x0011b81201007387 */ /* 0x004fe20000100a00 */
[----:B------:R-:W2:Y:S02]  /*30b70*/  LDL.LU R12, [R1+0x4a0] ;  /* 0x0004a000010c7983 */ /* 0x000ea40000300800 */
[----:B------:R-:W2:Y:S02]  /*30b80*/  LDL.LU R13, [R1+0x4a4] ;  /* 0x0004a400010d7983 */ /* 0x000ea40000300800 */
[----:B0-----:R-:W2:Y:S01]  /*30b90*/  LDL.LU R14, [R1+0x4a8] ;  /* 0x0004a800010e7983 */ /* 0x001ea20000300800 */
[----:B------:R-:W2:Y:S04]  /*30ba0*/  LDL.LU R15, [R1+0x4ac] ;  /* 0x0004ac00010f7983 */ /* 0x000ea80000300800 */
[----:B--2---:R0:W-:Y:S01]  /*30bb0*/  STL.64 [R1+0x11c8], R14 ;  /* 0x0011c80e01007387 */ /* 0x0041e20000100a00 */
[----:B------:R-:W-:Y:S02]  /*30bc0*/  STL.64 [R1+0x11c0], R12 ;  /* 0x0011c00c01007387 */ /* 0x000fe40000100a00 */
[----:B-----5:R-:W2:Y:S02]  /*30bd0*/  LDL R10, [R1+0x148] ;  /* 0x00014800010a7983 */ /* 0x020ea40000100800 */
[----:B------:R-:W2:Y:S02]  /*30be0*/  LDL R11, [R1+0x14c] ;  /* 0x00014c00010b7983 */ /* 0x000ea40000100800 */
[----:B--2---:R1:W-:Y:S01]  /*30bf0*/  STL.64 [R1+0x11d0], R10 ;  /* 0x0011d00a01007387 */ /* 0x0043e20000100a00 */
[----:B0-----:R-:W2:Y:S02]  /*30c00*/  LDL R14, [R1+0x158] ;  /* 0x00015800010e7983 */ /* 0x001ea40000100800 */
[----:B------:R-:W2:Y:S02]  /*30c10*/  LDL R15, [R1+0x15c] ;  /* 0x00015c00010f7983 */ /* 0x000ea40000100800 */
[----:B--2---:R0:W-:Y:S01]  /*30c20*/  STL.64 [R1+0x11d8], R14 ;  /* 0x0011d80e01007387 */ /* 0x0041e20000100a00 */
[----:B------:R-:W2:Y:S02]  /*30c30*/  LDL.LU R8, [R1+0x4e0] ;  /* 0x0004e00001087983 */ /* 0x000ea40000300800 */
[----:B------:R-:W2:Y:S02]  /*30c40*/  LDL.LU R9, [R1+0x4e4] ;  /* 0x0004e40001097983 */ /* 0x000ea40000300800 */
[----:B-1----:R-:W5:Y:S01]  /*30c50*/  LDL.LU R10, [R1+0x4e8] ;  /* 0x0004e800010a7983 */ /* 0x002f620000300800 */
[----:B------:R-:W5:Y:S04]  /*30c60*/  LDL.LU R11, [R1+0x4ec] ;  /* 0x0004ec00010b7983 */ /* 0x000f680000300800 */
[----:B-----5:R-:W-:Y:S01]  /*30c70*/  STL.64 [R1+0x11e8], R10 ;  /* 0x0011e80a01007387 */ /* 0x020fe20000100a00 */
[----:B--2---:R1:W-:Y:S02]  /*30c80*/  STL.64 [R1+0x11e0], R8 ;  /* 0x0011e00801007387 */ /* 0x0043e40000100a00 */
[----:B0-----:R-:W2:Y:S02]  /*30c90*/  LDL R14, [R1+0x168] ;  /* 0x00016800010e7983 */ /* 0x001ea40000100800 */
[----:B------:R-:W2:Y:S02]  /*30ca0*/  LDL R15, [R1+0x16c] ;  /* 0x00016c00010f7983 */ /* 0x000ea40000100800 */
[----:B--2---:R0:W-:Y:S01]  /*30cb0*/  STL.64 [R1+0x11f0], R14 ;  /* 0x0011f00e01007387 */ /* 0x0041e20000100a00 */
[----:B-1----:R-:W2:Y:S02]  /*30cc0*/  LDL.LU R8, [R1+0x500] ;  /* 0x0005000001087983 */ /* 0x002ea40000300800 */
[----:B------:R-:W2:Y:S02]  /*30cd0*/  LDL.LU R9, [R1+0x504] ;  /* 0x0005040001097983 */ /* 0x000ea40000300800 */
[----:B------:R-:W5:Y:S01]  /*30ce0*/  LDL.LU R10, [R1+0x508] ;  /* 0x00050800010a7983 */ /* 0x000f620000300800 */
        /* <DEDUP_REMOVED lines=11> */
[----:B--2---:R-:W-:Y:S02]  /*30da0*/  STL.64 [R1+0x1210], R8 ;  /* 0x0012100801007387 */ /* 0x004fe40000100a00 */
[----:B0-----:R-:W2:Y:S02]  /*30db0*/  LDL R14, [R1+0x188] ;  /* 0x00018800010e7983 */ /* 0x001ea40000100800 */
[----:B------:R-:W2:Y:S02]  /*30dc0*/  LDL R15, [R1+0x18c] ;  /* 0x00018c00010f7983 */ /* 0x000ea40000100800 */
[----:B--2---:R0:W-:Y:S04]  /*30dd0*/  STL.64 [R1+0x1220], R14 ;  /* 0x0012200e01007387 */ /* 0x0041e80000100a00 */
[----:B0-----:R-:W2:Y:S04]  /*30de0*/  LDL R14, [R1+0x228] ;  /* 0x00022800010e7983 */ /* 0x001ea80000100800 */
[----:B------:R-:W2:Y:S04]  /*30df0*/  LDL R15, [R1+0x22c] ;  /* 0x00022c00010f7983 */ /* 0x000ea80000100800 */
[----:B--2---:R0:W-:Y:S01]  /*30e00*/  STL.64 [R1+0x1238], R14 ;  /* 0x0012380e01007387 */ /* 0x0041e20000100a00 */
[----:B------:R-:W2:Y:S02]  /*30e10*/  LDL.LU R8, [R1+0x560] ;  /* 0x0005600001087983 */ /* 0x000ea40000300800 */
[----:B------:R-:W2:Y:S02]  /*30e20*/  LDL.LU R9, [R1+0x564] ;  /* 0x0005640001097983 */ /* 0x000ea40000300800 */
[----:B------:R-:W5:Y:S01]  /*30e30*/  LDL.LU R10, [R1+0x568] ;  /* 0x00056800010a7983 */ /* 0x000f620000300800 */
[----:B------:R-:W5:Y:S04]  /*30e40*/  LDL.LU R11, [R1+0x56c] ;  /* 0x00056c00010b7983 */ /* 0x000f680000300800 */
[----:B0-----:R-:W2:Y:S04]  /*30e50*/  LDL R14, [R1+0x238] ;  /* 0x00023800010e7983 */ /* 0x001ea80000100800 */
[----:B------:R-:W2:Y:S04]  /*30e60*/  LDL R15, [R1+0x23c] ;  /* 0x00023c00010f7983 */ /* 0x000ea80000100800 */
[----:B--2---:R-:W-:Y:S01]  /*30e70*/  STL.64 [R1+0x1250], R14 ;  /* 0x0012500e01007387 */ /* 0x004fe20000100a00 */
[----:B-----5:R-:W-:Y:S02]  /*30e80*/  STL.64 [R1+0x1230], R10 ;  /* 0x0012300a01007387 */ /* 0x020fe40000100a00 */
[----:B------:R0:W-:Y:S02]  /*30e90*/  STL.64 [R1+0x1228], R8 ;  /* 0x0012280801007387 */ /* 0x0001e40000100a00 */
[----:B0-----:R-:W2:Y:S01]  /*30ea0*/  LDL.LU R8, [R1+0x580] ;  /* 0x0005800001087983 */ /* 0x001ea20000300800 */
[----:B------:R-:W2:Y:S02]  /*30eb0*/  LDL.LU R9, [R1+0x584] ;  /* 0x0005840001097983 */ /* 0x000ea40000300800 */
[----:B------:R-:W5:Y:S02]  /*30ec0*/  LDL.LU R10, [R1+0x588] ;  /* 0x00058800010a7983 */ /* 0x000f640000300800 */
[----:B------:R-:W5:Y:S01]  /*30ed0*/  LDL.LU R11, [R1+0x58c] ;  /* 0x00058c00010b7983 */ /* 0x000f620000300800 */
[----:B------:R-:W2:Y:S04]  /*30ee0*/  LDL R14, [R1+0x268] ;  /* 0x00026800010e7983 */ /* 0x000ea80000100800 */
[----:B------:R-:W3:Y:S04]  /*30ef0*/  LDL R15, [R1+0x26c] ;  /* 0x00026c00010f7983 */ /* 0x000ee80000100800 */
[----:B-----5:R-:W-:Y:S01]  /*30f00*/  STL.64 [R1+0x1248], R10 ;  /* 0x0012480a01007387 */ /* 0x020fe20000100a00 */
[----:B--2---:R0:W-:Y:S03]  /*30f10*/  STL.64 [R1+0x1240], R8 ;  /* 0x0012400801007387 */ /* 0x0041e60000100a00 */
[----:B0-----:R-:W2:Y:S01]  /*30f20*/  LDL.LU R8, [R1+0x5a0] ;  /* 0x0005a00001087983 */ /* 0x001ea20000300800 */
[----:B------:R-:W2:Y:S02]  /*30f30*/  LDL.LU R9, [R1+0x5a4] ;  /* 0x0005a40001097983 */ /* 0x000ea40000300800 */
[----:B------:R-:W5:Y:S02]  /*30f40*/  LDL.LU R10, [R1+0x5a8] ;  /* 0x0005a800010a7983 */ /* 0x000f640000300800 */
[----:B------:R-:W5:Y:S02]  /*30f50*/  LDL.LU R11, [R1+0x5ac] ;  /* 0x0005ac00010b7983 */ /* 0x000f640000300800 */
[----:B-----5:R-:W-:Y:S01]  /*30f60*/  STL.64 [R1+0x1260], R10 ;  /* 0x0012600a01007387 */ /* 0x020fe20000100a00 */
[----:B--2---:R0:W-:Y:S03]  /*30f70*/  STL.64 [R1+0x1258], R8 ;  /* 0x0012580801007387 */ /* 0x0041e60000100a00 */
[----:B0-----:R-:W2:Y:S01]  /*30f80*/  LDL.LU R8, [R1+0x5d0] ;  /* 0x0005d00001087983 */ /* 0x001ea20000300800 */
[----:B------:R-:W2:Y:S02]  /*30f90*/  LDL.LU R9, [R1+0x5d4] ;  /* 0x0005d40001097983 */ /* 0x000ea40000300800 */
[----:B------:R-:W2:Y:S02]  /*30fa0*/  LDL.LU R10, [R1+0x5d8] ;  /* 0x0005d800010a7983 */ /* 0x000ea40000300800 */
[----:B------:R-:W2:Y:S01]  /*30fb0*/  LDL.LU R11, [R1+0x5dc] ;  /* 0x0005dc00010b7983 */ /* 0x000ea20000300800 */
[----:B------:R-:W5:Y:S01]  /*30fc0*/  LDL.LU R16, [R1+0x4c0] ;  /* 0x0004c00001107983 */ /* 0x000f620000300800 */
[----:B------:R-:W5:Y:S02]  /*30fd0*/  LDL.LU R17, [R1+0x4c4] ;  /* 0x0004c40001117983 */ /* 0x000f640000300800 */
[----:B------:R-:W5:Y:S02]  /*30fe0*/  LDL.LU R18, [R1+0x4c8] ;  /* 0x0004c80001127983 */ /* 0x000f640000300800 */
[----:B------:R-:W5:Y:S01]  /*30ff0*/  LDL.LU R19, [R1+0x4cc] ;  /* 0x0004cc0001137983 */ /* 0x000f620000300800 */
[----:B----4-:R-:W-:Y:S01]  /*31000*/  STL.64 [R1+0x1120], R22 ;  /* 0x0011201601007387 */ /* 0x010fe20000100a00 */
[----:B---3--:R0:W-:Y:S03]  /*31010*/  STL.64 [R1+0x1118], R20 ;  /* 0x0011181401007387 */ /* 0x0081e60000100a00 */
[----:B0-----:R-:W3:Y:S01]  /*31020*/  LDL.LU R20, [R1+0x3e0] ;  /* 0x0003e00001147983 */ /* 0x001ee20000300800 */
[----:B------:R-:W3:Y:S02]  /*31030*/  LDL.LU R21, [R1+0x3e4] ;  /* 0x0003e40001157983 */ /* 0x000ee40000300800 */
[----:B------:R-:W4:Y:S02]  /*31040*/  LDL.LU R22, [R1+0x3e8] ;  /* 0x0003e80001167983 */ /* 0x000f240000300800 */
[----:B------:R-:W4:Y:S01]  /*31050*/  LDL.LU R23, [R1+0x3ec] ;  /* 0x0003ec0001177983 */ /* 0x000f220000300800 */
[----:B------:R-:W-:Y:S01]  /*31060*/  F2FP.BF16.PACK_AB R7, R28, R7 ;  /* 0x000000071c07723e */ /* 0x000fe200000010ff */
        /* <DEDUP_REMOVED lines=17> */
[----:B------:R-:W4:Y:S01]  /*31180*/  LDL.LU R28, [R1+0x1268] ;  /* 0x00126800011c7983 */ /* 0x000f220000300800 */
[----:B------:R-:W2:Y:S02]  /*31190*/  LDL.LU.64 R10, [R1+0x1260] ;  /* 0x00126000010a7983 */ /* 0x000ea40000300a00 */
[----:B------:R-:W2:Y:S03]  /*311a0*/  LDL.LU.64 R8, [R1+0x1258] ;  /* 0x0012580001087983 */ /* 0x000ea60000300a00 */
[----:B------:R-:W-:Y:S01]  /*311b0*/  STL.64 [R1+0x530], R12 ;  /* 0x0005300c01007387 */ /* 0x000fe20000100a00 */
[----:B------:R0:W-:Y:S04]  /*311c0*/  STL.64 [R1+0x538], R14 ;  /* 0x0005380e01007387 */ /* 0x0001e80000100a00 */
        /* <DEDUP_REMOVED lines=41> */
[----:B0-----:R-:W2:Y:S01]  /*31460*/  LDL.LU.64 R14, [R1+0x11c8] ;  /* 0x0011c800010e7983 */ /* 0x001ea20000300a00 */
[----:B------:R-:W2:Y:S01]  /*31470*/  LDL.LU.64 R12, [R1+0x11c0] ;  /* 0x0011c000010c7983 */ /* 0x000ea20000300a00 */
[C---:B-----5:R-:W-:Y:S02]  /*31480*/  HMMA.16816.F32.BF16 R8, R4.reuse, R10, R16 ;  /* 0x0000000a0408723c */ /* 0x060fe40000041810 */
[----:B------:R-:W2:Y:S11]  /*31490*/  LDL.LU.64 R18, [R1+0x11b8] ;  /* 0x0011b80001127983 */ /* 0x000eb60000300a00 */
[----:B------:R-:W-:Y:S10]  /*314a0*/  @!UPT UIADD3 URZ, URZ, URZ, URZ ;  /* 0x0000003f3f3ff290 */ /* 0x000ff4000fffe03f */
[----:B------:R-:W-:Y:S01]  /*314b0*/  STL.64 [R1+0x620], R8 ;  /* 0x0006200801007387 */ /* 0x000fe20000100a00 */
[----:B------:R0:W-:Y:S03]  /*314c0*/  STL.64 [R1+0x628], R10 ;  /* 0x0006280a01007387 */ /* 0x0001e60000100a00 */
[----:B0-----:R-:W5:Y:S01]  /*314d0*/  LDL.LU.64 R10, [R1+0x11b0] ;  /* 0x0011b000010a7983 */ /* 0x001f620000300a00 */
[----:B------:R-:W5:Y:S01]  /*314e0*/  LDL.LU.64 R8, [R1+0x11a8] ;  /* 0x0011a80001087983 */ /* 0x000f620000300a00 */
        /* <DEDUP_REMOVED lines=20> */
[----:B------:R-:W2:Y:S01]  /*31630*/  LDL.LU R8, [R1+0x8dc] ;  /* 0x0008dc0001087983 */ /* 0x000ea20000300800 */
[C---:B-----5:R-:W-:Y:S02]  /*31640*/  HMMA.16816.F32.BF16 R16, R4.reuse, R18, R12 ;  /* 0x000000120410723c */ /* 0x060fe4000004180c */
[----:B------:R-:W5:Y:S11]  /*31650*/  LDL.LU.64 R14, [R1+0x1160] ;  /* 0x00116000010e7983 */ /* 0x000f760000300a00 */
[----:B------:R-:W-:Y:S10]  /*31660*/  @!UPT UIADD3 URZ, URZ, URZ, URZ ;  /* 0x0000003f3f3ff290 */ /* 0x000ff4000fffe03f */
[----:B------:R-:W-:Y:S01]  /*31670*/  STL.64 [R1+0x650], R16 ;  /* 0x0006501001007387 */ /* 0x000fe20000100a00 */
[----:B------:R0:W-:Y:S03]  /*31680*/  STL.64 [R1+0x658], R18 ;  /* 0x0006581201007387 */ /* 0x0001e60000100a00 */
[----:B0-----:R-:W2:Y:S01]  /*31690*/  LDL.LU.64 R18, [R1+0x1158] ;  /* 0x0011580001127983 */ /* 0x001ea20000300a00 */
[----:B------:R-:W3:Y:S01]  /*316a0*/  LDL.LU R16, [R1+0x8b0] ;  /* 0x0008b00001107983 */ /* 0x000ee20000300800 */
[C---:B-----5:R-:W-:Y:S02]  /*316b0*/  HMMA.16816.F32.BF16 R12, R4.reuse, R14, R20 ;  /* 0x0000000e040c723c */ /* 0x060fe40000041814 */
[----:B--2---:R0:W-:Y:S01]  /*316c0*/  STL.64 [R1+0x1020], R18 ;  /* 0x0010201201007387 */ /* 0x0041e20000100a00 */
[----:B---3--:R-:W-:Y:S03]  /*316d0*/  STL [R1+0x1018], R16 ;  /* 0x0010181001007387 */ /* 0x008fe60000100800 */
[----:B0-----:R-:W2:Y:S04]  /*316e0*/  LDL R18, [R1+0x98] ;  /* 0x0000980001127983 */ /* 0x001ea80000100800 */
[----:B------:R-:W2:Y:S01]  /*316f0*/  LDL R19, [R1+0x9c] ;  /* 0x00009c0001137983 */ /* 0x000ea20000100800 */
[----:B------:R-:W3:Y:S02]  /*31700*/  LDL.LU.64 R22, [R1+0x1150] ;  /* 0x0011500001167983 */ /* 0x000ee40000300a00 */
[----:B------:R-:W3:Y:S10]  /*31710*/  LDL.LU.64 R20, [R1+0x1148] ;  /* 0x0011480001147983 */ /* 0x000ef40000300a00 */
[----:B------:R-:W-:Y:S01]  /*31720*/  STL.64 [R1+0x660], R12 ;  /* 0x0006600c01007387 */ /* 0x000fe20000100a00 */
[----:B------:R0:W-:Y:S04]  /*31730*/  STL.64 [R1+0x668], R14 ;  /* 0x0006680e01007387 */ /* 0x0001e80000100a00 */
[----:B0-----:R-:W3:Y:S02]  /*31740*/  LDL.LU.64 R14, [R1+0x1140] ;  /* 0x00114000010e7983 */ /* 0x001ee40000300a00 */
[C---:B---3--:R-:W-:Y:S02]  /*31750*/  HMMA.16816.F32.BF16 R12, R4.reuse, R14, R20 ;  /* 0x0000000e040c723c */ /* 0x048fe40000041814 */
[----:B------:R-:W3:Y:S01]  /*31760*/  LDL.LU.64 R22, [R1+0x1138] ;  /* 0x0011380001167983 */ /* 0x000ee20000300a00 */
[----:B------:R-:W3:Y:S11]  /*31770*/  LDL.LU.64 R20, [R1+0x1130] ;  /* 0x0011300001147983 */ /* 0x000ef60000300a00 */
[----:B------:R-:W-:Y:S09]  /*31780*/  @!UPT UIADD3 URZ, URZ, URZ, URZ ;  /* 0x0000003f3f3ff290 */ /* 0x000ff2000fffe03f */
[----:B------:R-:W-:Y:S01]  /*31790*/  STL.64 [R1+0x670], R12 ;  /* 0x0006700c01007387 */ /* 0x000fe20000100a00 */
[----:B------:R0:W-:Y:S03]  /*317a0*/  STL.64 [R1+0x678], R14 ;  /* 0x0006780e01007387 */ /* 0x0001e60000100a00 */
[----:B0-----:R-:W3:Y:S02]  /*317b0*/  LDL.LU.64 R14, [R1+0x1128] ;  /* 0x00112800010e7983 */ /* 0x001ee40000300a00 */
[C---:B---3--:R-:W-:Y:S02]  /*317c0*/  HMMA.16816.F32.BF16 R12, R4.reuse, R14, R20 ;  /* 0x0000000e040c723c */ /* 0x048fe40000041814 */
[----:B------:R-:W3:Y:S01]  /*317d0*/  LDL.LU.64 R22, [R1+0x1120] ;  /* 0x0011200001167983 */ /* 0x000ee20000300a00 */
[----:B------:R-:W3:Y:S11]  /*317e0*/  LDL.LU.64 R20, [R1+0x1118] ;  /* 0x0011180001147983 */ /* 0x000ef60000300a00 */
[----:B------:R-:W-:Y:S09]  /*317f0*/  @!UPT UIADD3 URZ, URZ, URZ, URZ ;  /* 0x0000003f3f3ff290 */ /* 0x000ff2000fffe03f */
[----:B------:R-:W-:Y:S01]  /*31800*/  STL.64 [R1+0x680], R12 ;  /* 0x0006800c01007387 */ /* 0x000fe20000100a00 */
[----:B------:R0:W-:Y:S03]  /*31810*/  STL.64 [R1+0x688], R14 ;  /* 0x0006880e01007387 */ /* 0x0001e60000100a00 */
[----:B0-----:R-:W5:Y:S01]  /*31820*/  LDL.LU.64 R14, [R1+0x1110] ;  /* 0x00111000010e7983 */ /* 0x001f620000300a00 */
[----:B------:R-:W5:Y:S02]  /*31830*/  LDL.LU.64 R12, [R1+0x1108] ;  /* 0x00110800010c7983 */ /* 0x000f640000300a00 */
[C---:B-----5:R-:W-:Y:S11]  /*31840*/  HMMA.16816.F32.BF16 R12, R4.reuse, R10, R12 ;  /* 0x0000000a040c723c */ /* 0x060ff6000004180c */
[----:B------:R-:W-:Y:S11]  /*31850*/  @!UPT UIADD3 URZ, URZ, URZ, URZ ;  /* 0x0000003f3f3ff290 */ /* 0x000ff6000fffe03f */
[----:B------:R-:W-:Y:S01]  /*31860*/  @!UPT UIADD3 URZ, URZ, URZ, URZ ;  /* 0x0000003f3f3ff290 */ /* 0x000fe2000fffe03f */
[----:B------:R-:W-:Y:S01]  /*31870*/  STL.64 [R1+0x690], R12 ;  /* 0x0006900c01007387 */ /* 0x000fe20000100a00 */
[----:B------:R0:W-:Y:S03]  /*31880*/  STL.64 [R1+0x698], R14 ;  /* 0x0006980e01007387 */ /* 0x0001e60000100a00 */
[----:B0-----:R-:W3:Y:S01]  /*31890*/  LDL.LU.64 R14, [R1+0x1100] ;  /* 0x00110000010e7983 */ /* 0x001ee20000300a00 */
[----:B------:R-:W-:Y:S02]  /*318a0*/  STL.64 [R1+0x1050], R10 ;  /* 0x0010500a01007387 */ /* 0x000fe40000100a00 */
[----:B------:R0:W-:Y:S02]  /*318b0*/  STL [R1+0x1048], R8 ;  /* 0x0010480801007387 */ /* 0x0001e40000100800 */
[----:B0-----:R-:W2:Y:S01]  /*318c0*/  LDL.LU R8, [R1+0x360] ;  /* 0x0003600001087983 */ /* 0x001ea20000300800 */
[----:B------:R-:W2:Y:S02]  /*318d0*/  LDL.LU R9, [R1+0x364] ;  /* 0x0003640001097983 */ /* 0x000ea40000300800 */
[----:B------:R-:W2:Y:S02]  /*318e0*/  LDL.LU R10, [R1+0x368] ;  /* 0x00036800010a7983 */ /* 0x000ea40000300800 */
[----:B------:R-:W2:Y:S01]  /*318f0*/  LDL.LU R11, [R1+0x36c] ;  /* 0x00036c00010b7983 */ /* 0x000ea20000300800 */
[C---:B---3--:R-:W-:Y:S01]  /*31900*/  HMMA.16816.F32.BF16 R12, R4.reuse, R14, R20 ;  /* 0x0000000e040c723c */ /* 0x048fe20000041814 */
[----:B------:R-:W3:Y:S11]  /*31910*/  LDL.LU.64 R22, [R1+0x10f8] ;  /* 0x0010f80001167983 */ /* 0x000ef60000300a00 */
[----:B------:R-:W-:Y:S11]  /*31920*/  @!UPT UIADD3 URZ, URZ, URZ, URZ ;  /* 0x0000003f3f3ff290 */ /* 0x000ff6000fffe03f */
[----:B------:R-:W-:Y:S01]  /*31930*/  STL.64 [R1+0x6a0], R12 ;  /* 0x0006a00c01007387 */ /* 0x000fe20000100a00 */
[----:B------:R0:W-:Y:S03]  /*31940*/  STL.64 [R1+0x6a8], R14 ;  /* 0x0006a80e01007387 */ /* 0x0001e60000100a00 */
[----:B0-----:R-:W5:Y:S01]  /*31950*/  LDL.LU.64 R14, [R1+0x10f0] ;  /* 0x0010f000010e7983 */ /* 0x001f620000300a00 */
[----:B------:R-:W5:Y:S01]  /*31960*/  LDL.LU.64 R12, [R1+0x10e8] ;  /* 0x0010e800010c7983 */ /* 0x000f620000300a00 */
[C---:B---3--:R-:W-:Y:S02]  /*31970*/  HMMA.16816.F32.BF16 R20, R4.reuse, R22, R24 ;  /* 0x000000160414723c */ /* 0x048fe40000041818 */
[----:B------:R-:W5:Y:S06]  /*31980*/  LDL.LU.64 R26, [R1+0x10e0] ;  /* 0x0010e000011a7983 */ /* 0x000f6c0000300a00 */
[C---:B--2---:R-:W-:Y:S11]  /*31990*/  HMMA.16816.F32.BF16 R16, R4.reuse, R18, R8 ;  /* 0x000000120410723c */ /* 0x044ff60000041808 */
[----:B------:R-:W-:Y:S04]  /*319a0*/  @!UPT UIADD3 URZ, URZ, URZ, URZ ;  /* 0x0000003f3f3ff290 */ /* 0x000fe8000fffe03f */
[----:B------:R-:W-:Y:S01]  /*319b0*/  STL.64 [R1+0x6b0], R20 ;  /* 0x0006b01401007387 */ /* 0x000fe20000100a00 */
[----:B------:R0:W-:Y:S03]  /*319c0*/  STL.64 [R1+0x6b8], R22 ;  /* 0x0006b81601007387 */ /* 0x0001e60000100a00 */
[----:B0-----:R-:W2:Y:S01]  /*319d0*/  LDL.LU.64 R22, [R1+0x10d8] ;  /* 0x0010d80001167983 */ /* 0x001ea20000300a00 */
[C---:B-----5:R-:W-:Y:S03]  /*319e0*/  HMMA.16816.F32.BF16 R8, R4.reuse, R26, R12 ;  /* 0x0000001a0408723c */ /* 0x060fe6000004180c */
[----:B------:R-:W3:Y:S01]  /*319f0*/  LDL R14, [R1+0x8] ;  /* 0x00000800010e7983 */ /* 0x000ee20000100800 */
[----:B------:R-:W-:Y:S02]  /*31a00*/  STL.64 [R1+0x6c0], R16 ;  /* 0x0006c01001007387 */ /* 0x000fe40000100a00 */
[----:B------:R-:W-:Y:S11]  /*31a10*/  STL.64 [R1+0x6c8], R18 ;  /* 0x0006c81201007387 */ /* 0x000ff60000100a00 */
[----:B------:R-:W-:Y:S06]  /*31a20*/  @!UPT UIADD3 URZ, URZ, URZ, URZ ;  /* 0x0000003f3f3ff290 */ /* 0x000fec000fffe03f */
[----:B------:R-:W-:Y:S01]  /*31a30*/  STL.64 [R1+0x6d0], R8 ;  /* 0x0006d00801007387 */ /* 0x000fe20000100a00 */
[----:B------:R0:W-:Y:S02]  /*31a40*/  STL.64 [R1+0x6d8], R10 ;  /* 0x0006d80a01007387 */ /* 0x0001e40000100a00 */
[----:B------:R-:W3:Y:S01]  /*31a50*/  LDL R15, [R1+0xc] ;  /* 0x00000c00010f7983 */ /* 0x000ee20000100800 */
[----:B0-----:R-:W5:Y:S04]  /*31a60*/  LDL R10, [R1+0x28] ;  /* 0x00002800010a7983 */ /* 0x001f680000100800 */
[----:B------:R-:W5:Y:S01]  /*31a70*/  LDL R11, [R1+0x2c] ;  /* 0x00002c00010b7983 */ /* 0x000f620000100800 */
[----:B--2---:R-:W-:Y:S02]  /*31a80*/  MOV R18, R22 ;  /* 0x0000001600127202 */ /* 0x004fe40000000f00 */
[----:B------:R-:W-:Y:S01]  /*31a90*/  MOV R19, R23 ;  /* 0x0000001700137202 */ /* 0x000fe20000000f00 */
[----:B-----5:R0:W-:Y:S01]  /*31aa0*/  STL.64 [R1+0x1060], R10 ;  /* 0x0010600a01007387 */ /* 0x0201e20000100a00 */
[----:B---3--:R1:W-:Y:S02]  /*31ab0*/  STL.64 [R1+0x1028], R14 ;  /* 0x0010280e01007387 */ /* 0x0083e40000100a00 */
[----:B------:R-:W2:Y:S02]  /*31ac0*/  LDL.LU R16, [R1+0x250] ;  /* 0x0002500001107983 */ /* 0x000ea40000300800 */
[----:B------:R-:W2:Y:S01]  /*31ad0*/  LDL.LU R17, [R1+0x254] ;  /* 0x0002540001117983 */ /* 0x000ea20000300800 */
[----:B------:R-:W3:Y:S01]  /*31ae0*/  LDL.LU R22, [R1+0x10d4] ;  /* 0x0010d40001167983 */ /* 0x000ee20000300800 */
[----:B------:R-:W3:Y:S03]  /*31af0*/  LDL.LU R23, [R1+0x10d0] ;  /* 0x0010d00001177983 */ /* 0x000ee60000300800 */
[----:B0-----:R-:W5:Y:S04]  /*31b00*/  LDL R10, [R1+0x38] ;  /* 0x00003800010a7983 */ /* 0x001f680000100800 */
[----:B------:R-:W5:Y:S04]  /*31b10*/  LDL R11, [R1+0x3c] ;  /* 0x00003c00010b7983 */ /* 0x000f680000100800 */
[----:B-----5:R0:W-:Y:S01]  /*31b20*/  STL.64 [R1+0x1078], R10 ;  /* 0x0010780a01007387 */ /* 0x0201e20000100a00 */
[----:B------:R-:W-:Y:S02]  /*31b30*/  STL.64 [R1+0x1038], R18 ;  /* 0x0010381201007387 */ /* 0x000fe40000100a00 */
[----:B--2---:R-:W-:Y:S02]  /*31b40*/  STL.64 [R1+0x1030], R16 ;  /* 0x0010301001007387 */ /* 0x004fe40000100a00 */
[----:B-1----:R-:W2:Y:S01]  /*31b50*/  LDL R14, [R1+0x18] ;  /* 0x00001800010e7983 */ /* 0x002ea20000100800 */
[----:B------:R-:W2:Y:S04]  /*31b60*/  LDL R15, [R1+0x1c] ;  /* 0x00001c00010f7983 */ /* 0x000ea80000100800 */
[----:B0-----:R-:W5:Y:S04]  /*31b70*/  LDL R10, [R1+0x48] ;  /* 0x00004800010a7983 */ /* 0x001f680000100800 */
[----:B------:R-:W5:Y:S04]  /*31b80*/  LDL R11, [R1+0x4c] ;  /* 0x00004c00010b7983 */ /* 0x000f680000100800 */
[----:B-----5:R-:W-:Y:S01]  /*31b90*/  STL.64 [R1+0x1090], R10 ;  /* 0x0010900a01007387 */ /* 0x020fe20000100a00 */
[----:B--2---:R0:W-:Y:S02]  /*31ba0*/  STL.64 [R1+0x1058], R14 ;  /* 0x0010580e01007387 */ /* 0x0041e40000100a00 */
[----:B------:R-:W2:Y:S02]  /*31bb0*/  LDL.LU R12, [R1+0x280] ;  /* 0x00028000010c7983 */ /* 0x000ea40000300800 */
[----:B------:R-:W2:Y:S01]  /*31bc0*/  LDL.LU R13, [R1+0x284] ;  /* 0x00028400010d7983 */ /* 0x000ea20000300800 */
[----:B0-----:R-:W5:Y:S01]  /*31bd0*/  LDL.LU R14, [R1+0x288] ;  /* 0x00028800010e7983 */ /* 0x001f620000300800 */
[----:B------:R-:W5:Y:S02]  /*31be0*/  LDL.LU R15, [R1+0x28c] ;  /* 0x00028c00010f7983 */ /* 0x000f640000300800 */
[----:B------:R-:W2:Y:S02]  /*31bf0*/  LDL R10, [R1+0x58] ;  /* 0x00005800010a7983 */ /* 0x000ea40000100800 */
[----:B------:R-:W2:Y:S02]  /*31c00*/  LDL R11, [R1+0x5c] ;  /* 0x00005c00010b7983 */ /* 0x000ea40000100800 */
[----:B--2---:R-:W-:Y:S01]  /*31c10*/  STL.64 [R1+0x10b0], R10 ;  /* 0x0010b00a01007387 */ /* 0x004fe20000100a00 */
[----:B------:R-:W2:Y:S02]  /*31c20*/  LDL R26, [R1+0x68] ;  /* 0x00006800011a7983 */ /* 0x000ea40000100800 */
[----:B------:R-:W2:Y:S02]  /*31c30*/  LDL R27, [R1+0x6c] ;  /* 0x00006c00011b7983 */ /* 0x000ea40000100800 */
[----:B--2---:R0:W-:Y:S04]  /*31c40*/  STL.64 [R1+0x10b8], R26 ;  /* 0x0010b81a01007387 */ /* 0x0041e80000100a00 */
[----:B0-----:R-:W2:Y:S04]  /*31c50*/  LDL R26, [R1+0x78] ;  /* 0x00007800011a7983 */ /* 0x001ea80000100800 */
[----:B------:R-:W2:Y:S01]  /*31c60*/  LDL R27, [R1+0x7c] ;  /* 0x00007c00011b7983 */ /* 0x000ea20000100800 */
[----:B------:R-:W2:Y:S02]  /*31c70*/  LDL.LU R8, [R1+0x2c0] ;  /* 0x0002c00001087983 */ /* 0x000ea40000300800 */
[----:B------:R-:W2:Y:S02]  /*31c80*/  LDL.LU R9, [R1+0x2c4] ;  /* 0x0002c40001097983 */ /* 0x000ea40000300800 */
[----:B------:R-:W2:Y:S01]  /*31c90*/  LDL.LU R10, [R1+0x2c8] ;  /* 0x0002c800010a7983 */ /* 0x000ea20000300800 */
[----:B------:R-:W2:Y:S04]  /*31ca0*/  LDL.LU R11, [R1+0x2cc] ;  /* 0x0002cc00010b7983 */ /* 0x000ea80000300800 */
[----:B--2---:R-:W-:Y:S01]  /*31cb0*/  STL.64 [R1+0x10c8], R10 ;  /* 0x0010c80a01007387 */ /* 0x004fe20000100a00 */
[----:B------:R0:W-:Y:S03]  /*31cc0*/  STL.64 [R1+0x10c0], R8 ;  /* 0x0010c00801007387 */ /* 0x0001e60000100a00 */
[----:B0-----:R-:W2:Y:S01]  /*31cd0*/  LDL.LU R8, [R1+0x2d0] ;  /* 0x0002d00001087983 */ /* 0x001ea20000300800 */
[----:B------:R-:W2:Y:S02]  /*31ce0*/  LDL.LU R9, [R1+0x2d4] ;  /* 0x0002d40001097983 */ /* 0x000ea40000300800 */
[----:B------:R-:W2:Y:S02]  /*31cf0*/  LDL.LU R10, [R1+0x2d8] ;  /* 0x0002d800010a7983 */ /* 0x000ea40000300800 */
[----:B------:R-:W2:Y:S01]  /*31d00*/  LDL.LU R11, [R1+0x2dc] ;  /* 0x0002dc00010b7983 */ /* 0x000ea20000300800 */
[----:B-----5:R-:W-:Y:S01]  /*31d10*/  STL.64 [R1+0x1070], R14 ;  /* 0x0010700e01007387 */ /* 0x020fe20000100a00 */
[----:B------:R0:W-:Y:S03]  /*31d20*/  STL.64 [R1+0x1068], R12 ;  /* 0x0010680c01007387 */ /* 0x0001e60000100a00 */
        /* <DEDUP_REMOVED lines=10> */
[C---:B------:R-:W-:Y:S01]  /*31dd0*/  HMMA.16816.F32.BF16 R24, R4.reuse, R26, R8 ;  /* 0x0000001a0418723c */ /* 0x040fe20000041808 */
        /* <DEDUP_REMOVED lines=10> */
[----:B------:R-:W2:Y:S01]  /*31e80*/  LDL.LU R20, [R1+0x8a4] ;  /* 0x0008a40001147983 */ /* 0x000ea20000300800 */
[----:B---3--:R-:W-:Y:S03]  /*31e90*/  STL.64 [R1+0x1000], R22 ;  /* 0x0010001601007387 */ /* 0x008fe60000100a00 */
[----:B--2---:R0:W-:Y:S04]  /*31ea0*/  STL [R1+0xff8], R20 ;  /* 0x000ff81401007387 */ /* 0x0041e80000100800 */
[----:B0-----:R-:W2:Y:S01]  /*31eb0*/  LDL.LU R20, [R1+0x240] ;  /* 0x0002400001147983 */ /* 0x001ea20000300800 */
[----:B------:R-:W2:Y:S02]  /*31ec0*/  LDL.LU R21, [R1+0x244] ;  /* 0x0002440001157983 */ /* 0x000ea40000300800 */
[----:B------:R-:W2:Y:S02]  /*31ed0*/  LDL.LU R22, [R1+0x248] ;  /* 0x0002480001167983 */ /* 0x000ea40000300800 */
[----:B------:R-:W2:Y:S01]  /*31ee0*/  LDL.LU R23, [R1+0x24c] ;  /* 0x00024c0001177983 */ /* 0x000ea20000300800 */
[----:B------:R-:W3:Y:S01]  /*31ef0*/  LDL.LU.64 R10, [R1+0x10c8] ;  /* 0x0010c800010a7983 */ /* 0x000ee20000300a00 */
[----:B------:R-:W3:Y:S02]  /*31f00*/  LDL.LU.64 R8, [R1+0x10c0] ;  /* 0x0010c00001087983 */ /* 0x000ee40000300a00 */
[----:B------:R-:W-:Y:S02]  /*31f10*/  STL.64 [R1+0x6e0], R24 ;  /* 0x0006e01801007387 */ /* 0x000fe40000100a00 */
[----:B------:R0:W-:Y:S02]  /*31f20*/  STL.64 [R1+0x6e8], R26 ;  /* 0x0006e81a01007387 */ /* 0x0001e40000100a00 */
[----:B0-----:R-:W3:Y:S02]  /*31f30*/  LDL.LU.64 R26, [R1+0x10b8] ;  /* 0x0010b800011a7983 */ /* 0x001ee40000300a00 */
[C---:B---3--:R-:W-:Y:S02]  /*31f40*/  HMMA.16816.F32.BF16 R24, R4.reuse, R26, R8 ;  /* 0x0000001a0418723c */ /* 0x048fe40000041808 */
[----:B------:R-:W3:Y:S11]  /*31f50*/  LDL.LU.64 R10, [R1+0x10b0] ;  /* 0x0010b000010a7983 */ /* 0x000ef60000300a00 */
[----:B------:R-:W-:Y:S10]  /*31f60*/  @!UPT UIADD3 URZ, URZ, URZ, URZ ;  /* 0x0000003f3f3ff290 */ /* 0x000ff4000fffe03f */
[----:B------:R-:W-:Y:S01]  /*31f70*/  STL.64 [R1+0x6f0], R24 ;  /* 0x0006f01801007387 */ /* 0x000fe20000100a00 */
[----:B------:R0:W-:Y:S03]  /*31f80*/  STL.64 [R1+0x6f8], R26 ;  /* 0x0006f81a01007387 */ /* 0x0001e60000100a00 */
[----:B0-----:R-:W2:Y:S01]  /*31f90*/  LDL.LU.64 R26, [R1+0x10a8] ;  /* 0x0010a800011a7983 */ /* 0x001ea20000300a00 */
[----:B------:R-:W4:Y:S01]  /*31fa0*/  LDL.LU R24, [R1+0x8a0] ;  /* 0x0008a00001187983 */ /* 0x000f220000300800 */
[C---:B---3--:R-:W-:Y:S02]  /*31fb0*/  HMMA.16816.F32.BF16 R8, R4.reuse, R10, R12 ;  /* 0x0000000a0408723c */ /* 0x048fe4000004180c */
[----:B--2---:R-:W-:Y:S01]  /*31fc0*/  STL.64 [R1+0xff0], R26 ;  /* 0x000ff01a01007387 */ /* 0x004fe20000100a00 */
[----:B----4-:R0:W-:Y:S03]  /*31fd0*/  STL [R1+0xfe8], R24 ;  /* 0x000fe81801007387 */ /* 0x0101e60000100800 */
[----:B0-----:R-:W2:Y:S01]  /*31fe0*/  LDL.LU R24, [R1+0x210] ;  /* 0x0002100001187983 */ /* 0x001ea20000300800 */
[----:B------:R-:W2:Y:S02]  /*31ff0*/  LDL.LU R25, [R1+0x214] ;  /* 0x0002140001197983 */ /* 0x000ea40000300800 */
[----:B------:R-:W2:Y:S02]  /*32000*/  LDL.LU R26, [R1+0x218] ;  /* 0x00021800011a7983 */ /* 0x000ea40000300800 */
[----:B------:R-:W2:Y:S01]  /*32010*/  LDL.LU R27, [R1+0x21c] ;  /* 0x00021c00011b7983 */ /* 0x000ea20000300800 */
[----:B------:R-:W3:Y:S01]  /*32020*/  LDL.LU.64 R14, [R1+0x10a0] ;  /* 0x0010a000010e7983 */ /* 0x000ee20000300a00 */
[----:B------:R-:W3:Y:S10]  /*32030*/  LDL.LU.64 R12, [R1+0x1098] ;  /* 0x00109800010c7983 */ /* 0x000ef40000300a00 */
[----:B------:R-:W-:Y:S02]  /*32040*/  STL.64 [R1+0x700], R8 ;  /* 0x0007000801007387 */ /* 0x000fe40000100a00 */
[----:B------:R0:W-:Y:S02]  /*32050*/  STL.64 [R1+0x708], R10 ;  /* 0x0007080a01007387 */ /* 0x0001e40000100a00 */
        /* <DEDUP_REMOVED lines=16> */
[----:B------:R-:W5:Y:S11]  /*32160*/  LDL.LU.64 R14, [R1+0x1058] ;  /* 0x00105800010e7983 */ /* 0x000f760000300a00 */
[----:B------:R-:W-:Y:S10]  /*32170*/  @!UPT UIADD3 URZ, URZ, URZ, URZ ;  /* 0x0000003f3f3ff290 */ /* 0x000ff4000fffe03f */
[----:B------:R-:W-:Y:S01]  /*32180*/  STL.64 [R1+0x760], R8 ;  /* 0x0007600801007387 */ /* 0x000fe20000100a00 */
[----:B------:R0:W-:Y:S03]  /*32190*/  STL.64 [R1+0x768], R10 ;  /* 0x0007680a01007387 */ /* 0x0001e60000100a00 */
[----:B0-----:R-:W3:Y:S01]  /*321a0*/  LDL.LU.64 R10, [R1+0x1050] ;  /* 0x00105000010a7983 */ /* 0x001ee20000300a00 */
[----:B------:R-:W4:Y:S02]  /*321b0*/  LDL.LU R8, [R1+0x1048] ;  /* 0x0010480001087983 */ /* 0x000f240000300800 */
[----:B------:R-:W4:Y:S01]  /*321c0*/  LDL.LU R9, [R1+0x8b8] ;  /* 0x0008b80001097983 */ /* 0x000f220000300800 */
[----:B---3--:R-:W-:Y:S01]  /*321d0*/  STL.64 [R1+0xfd0], R10 ;  /* 0x000fd00a01007387 */ /* 0x008fe20000100a00 */
[----:B----4-:R0:W-:Y:S03]  /*321e0*/  STL.64 [R1+0xfc8], R8 ;  /* 0x000fc80801007387 */ /* 0x0101e60000100a00 */
[----:B0-----:R-:W3:Y:S01]  /*321f0*/  LDL.LU R8, [R1+0x190] ;  /* 0x0001900001087983 */ /* 0x001ee20000300800 */
[----:B------:R-:W3:Y:S02]  /*32200*/  LDL.LU R9, [R1+0x194] ;  /* 0x0001940001097983 */ /* 0x000ee40000300800 */
[----:B------:R-:W4:Y:S02]  /*32210*/  LDL.LU R10, [R1+0x198] ;  /* 0x00019800010a7983 */ /* 0x000f240000300800 */
[----:B------:R-:W4:Y:S01]  /*32220*/  LDL.LU R11, [R1+0x19c] ;  /* 0x00019c00010b7983 */ /* 0x000f220000300800 */
[----:B-----5:R-:W-:Y:S01]  /*32230*/  HMMA.16816.F32.BF16 R12, R4, R14, R16 ;  /* 0x0000000e040c723c */ /* 0x020fe20000041810 */
[----:B----4-:R0:W-:Y:S01]  /*32240*/  STL.64 [R1+0xfe0], R10 ;  /* 0x000fe00a01007387 */ /* 0x0101e20000100a00 */
[----:B---3--:R1:W-:Y:S02]  /*32250*/  STL.64 [R1+0xfd8], R8 ;  /* 0x000fd80801007387 */ /* 0x0083e40000100a00 */
[----:B0-----:R-:W-:Y:S01]  /*32260*/  IMAD.MOV.U32 R10, RZ, RZ, R28 ;  /* 0x000000ffff0a7224 */ /* 0x001fe200078e001c */
[----:B-1----:R-:W3:Y:S01]  /*32270*/  LDL.LU R8, [R1+0x200] ;  /* 0x0002000001087983 */ /* 0x002ee20000300800 */
[----:B------:R-:W3:Y:S02]  /*32280*/  LDL.LU R9, [R1+0x204] ;  /* 0x0002040001097983 */ /* 0x000ee40000300800 */
[----:B------:R-:W4:Y:S01]  /*32290*/  LDL.LU R28, [R1+0x1044] ;  /* 0x00104400011c7983 */ /* 0x000f220000300800 */
[----:B------:R-:W-:-:S02]  /*322a0*/  MOV R11, R29 ;  /* 0x0000001d000b7202 */ /* 0x000fc40000000f00 */
[----:B------:R-:W5:Y:S01]  /*322b0*/  LDL.LU R29, [R1+0x1040] ;  /* 0x00104000011d7983 */ /* 0x000f620000300800 */
[----:B------:R-:W2:Y:S02]  /*322c0*/  LDL.LU.64 R18, [R1+0x1038] ;  /* 0x0010380001127983 */ /* 0x000ea40000300a00 */
[----:B------:R-:W2:Y:S09]  /*322d0*/  LDL.LU.64 R16, [R1+0x1030] ;  /* 0x0010300001107983 */ /* 0x000eb20000300a00 */
[----:B------:R-:W-:Y:S01]  /*322e0*/  STL.64 [R1+0x770], R12 ;  /* 0x0007700c01007387 */ /* 0x000fe20000100a00 */
[----:B------:R0:W-:Y:S04]  /*322f0*/  STL.64 [R1+0x778], R14 ;  /* 0x0007780e01007387 */ /* 0x0001e80000100a00 */
[----:B0-----:R-:W2:Y:S02]  /*32300*/  LDL.LU.64 R14, [R1+0x1028] ;  /* 0x00102800010e7983 */ /* 0x001ea40000300a00 */
[C---:B--2---:R-:W-:Y:S02]  /*32310*/  HMMA.16816.F32.BF16 R12, R4.reuse, R14, R16 ;  /* 0x0000000e040c723c */ /* 0x044fe40000041810 */
[----:B------:R-:W2:Y:S01]  /*32320*/  LDL.LU.64 R18, [R1+0x1020] ;  /* 0x0010200001127983 */ /* 0x000ea20000300a00 */
[----:B------:R-:W5:Y:S11]  /*32330*/  LDL.LU R16, [R1+0x1018] ;  /* 0x0010180001107983 */ /* 0x000f760000300800 */
[----:B------:R-:W-:Y:S09]  /*32340*/  @!UPT UIADD3 URZ, URZ, URZ, URZ ;  /* 0x0000003f3f3ff290 */ /* 0x000ff2000fffe03f */
[----:B------:R-:W-:Y:S01]  /*32350*/  STL.64 [R1+0x780], R12 ;  /* 0x0007800c01007387 */ /* 0x000fe20000100a00 */
[----:B------:R0:W-:Y:S03]  /*32360*/  STL.64 [R1+0x788], R14 ;  /* 0x0007880e01007387 */ /* 0x0001e60000100a00 */
[----:B0-----:R-:W2:Y:S01]  /*32370*/  LDL.LU.64 R14, [R1+0x1010] ;  /* 0x00101000010e7983 */ /* 0x001ea20000300a00 */
[----:B------:R-:W3:Y:S02]  /*32380*/  LDL.LU.64 R12, [R1+0x1008] ;  /* 0x00100800010c7983 */ /* 0x000ee40000300a00 */
[----:B------:R-:W3:Y:S01]  /*32390*/  LDL.LU R17, [R1+0x8b4] ;  /* 0x0008b40001117983 */ /* 0x000ee20000300800 */
[C---:B--2---:R-:W-:Y:S11]  /*323a0*/  HMMA.16816.F32.BF16 R20, R4.reuse, R14, R20 ;  /* 0x0000000e0414723c */ /* 0x044ff60000041814 */
[----:B------:R-:W-:Y:S11]  /*323b0*/  @!UPT UIADD3 URZ, URZ, URZ, URZ ;  /* 0x0000003f3f3ff290 */ /* 0x000ff6000fffe03f */
[----:B------:R-:W-:Y:S01]  /*323c0*/  @!UPT UIADD3 URZ, URZ, URZ, URZ ;  /* 0x0000003f3f3ff290 */ /* 0x000fe2000fffe03f */
[----:B------:R-:W-:Y:S01]  /*323d0*/  STL.64 [R1+0x790], R20 ;  /* 0x0007901401007387 */ /* 0x000fe20000100a00 */
[----:B------:R0:W-:Y:S03]  /*323e0*/  STL.64 [R1+0x798], R22 ;  /* 0x0007981601007387 */ /* 0x0001e60000100a00 */
[----:B0-----:R-:W3:Y:S01]  /*323f0*/  LDL.LU.64 R22, [R1+0x1000] ;  /* 0x0010000001167983 */ /* 0x001ee20000300a00 */
[C---:B------:R-:W-:Y:S01]  /*32400*/  HMMA.16816.F32.BF16 R24, R4.reuse, R18, R24 ;  /* 0x000000120418723c */ /* 0x040fe20000041818 */
[----:B------:R-:W2:Y:S02]  /*32410*/  LDL.LU R20, [R1+0xff8] ;  /* 0x000ff80001147983 */ /* 0x000ea40000300800 */
[----:B------:R-:W2:Y:S01]  /*32420*/  LDL.LU R21, [R1+0x8ac] ;  /* 0x0008ac0001157983 */ /* 0x000ea20000300800 */
[----:B------:R-:W-:Y:S01]  /*32430*/  STL [R1+0xebc], R14 ;  /* 0x000ebc0e01007387 */ /* 0x000fe20000100800 */
[----:B------:R-:W-:Y:S11]  /*32440*/  STL [R1+0xeb8], R15 ;  /* 0x000eb80f01007387 */ /* 0x000ff60000100800 */
[----:B------:R-:W-:Y:S07]  /*32450*/  @!UPT UIADD3 URZ, URZ, URZ, URZ ;  /* 0x0000003f3f3ff290 */ /* 0x000fee000fffe03f */
[----:B------:R-:W-:Y:S01]  /*32460*/  STL.64 [R1+0x7a0], R24 ;  /* 0x0007a01801007387 */ /* 0x000fe20000100a00 */
[----:B------:R0:W-:Y:S03]  /*32470*/  STL.64 [R1+0x7a8], R26 ;  /* 0x0007a81a01007387 */ /* 0x0001e60000100a00 */
[----:B0-----:R-:W2:Y:S01]  /*32480*/  LDL.LU.64 R26, [R1+0xff0] ;  /* 0x000ff000011a7983 */ /* 0x001ea20000300a00 */
[----:B------:R-:W2:Y:S02]  /*32490*/  LDL.LU R24, [R1+0xfe8] ;  /* 0x000fe80001187983 */ /* 0x000ea40000300800 */
[----:B------:R-:W2:Y:S01]  /*324a0*/  LDL.LU R25, [R1+0x8a8] ;  /* 0x0008a80001197983 */ /* 0x000ea20000300800 */
[C---:B---3--:R-:W-:Y:S11]  /*324b0*/  HMMA.16816.F32.BF16 R8, R4.reuse, R22, R8 ;  /* 0x000000160408723c */ /* 0x048ff60000041808 */
        /* <DEDUP_REMOVED lines=8> */
[----:B------:R-:W3:Y:S02]  /*32540*/  LDL.LU.64 R8, [R1+0xfc8] ;  /* 0x000fc80001087983 */ /* 0x000ee40000300a00 */
[--C-:B-----5:R-:W-:Y:S11]  /*32550*/  FADD R2, R16, -R29.reuse ;  /* 0x8000001d10027221 */ /* 0x120ff60000000000 */
[----:B------:R-:W-:Y:S08]  /*32560*/  @!UPT UIADD3 URZ, URZ, URZ, URZ ;  /* 0x0000003f3f3ff290 */ /* 0x000ff0000fffe03f */
[----:B------:R0:W-:Y:S01]  /*32570*/  STL.64 [R1+0x7c0], R4 ;  /* 0x0007c00401007387 */ /* 0x0001e20000100a00 */
[----:B------:R1:W-:Y:S03]  /*32580*/  STL.64 [R1+0x7c8], R6 ;  /* 0x0007c80601007387 */ /* 0x0003e60000100a00 */
[----:B0-----:R-:W5:Y:S01]  /*32590*/  LDL.LU R4, [R1+0x824] ;  /* 0x0008240001047983 */ /* 0x001f620000300800 */
[----:B------:R-:W2:Y:S02]  /*325a0*/  LDL.LU R5, [R1+0x820] ;  /* 0x0008200001057983 */ /* 0x000ea40000300800 */
[----:B-1----:R-:W2:Y:S02]  /*325b0*/  LDL.LU R6, [R1+0x818] ;  /* 0x0008180001067983 */ /* 0x002ea40000300800 */
[----:B------:R-:W2:Y:S01]  /*325c0*/  LDL.LU R7, [R1+0x80c] ;  /* 0x00080c0001077983 */ /* 0x000ea20000300800 */
[----:B------:R-:W2:Y:S01]  /*325d0*/  LDL.LU R15, [R1+0x7e0] ;  /* 0x0007e000010f7983 */ /* 0x000ea20000300800 */
[----:B------:R-:W2:Y:S02]  /*325e0*/  LDL.LU R14, [R1+0x7dc] ;  /* 0x0007dc00010e7983 */ /* 0x000ea40000300800 */
[----:B------:R0:W-:Y:S02]  /*325f0*/  STL [R1+0xee0], R29 ;  /* 0x000ee01d01007387 */ /* 0x0001e40000100800 */
[----:B---3--:R-:W-:-:S04]  /*32600*/  FADD R0, R8, -R29 ;  /* 0x8000001d08007221 */ /* 0x008fc80000000000 */
[----:B------:R-:W-:-:S04]  /*32610*/  FMUL R0, R0, 1.4426950216293334961 ;  /* 0x3fb8aa3b00007820 */ /* 0x000fc80000400000 */
[----:B------:R1:W-:Y:S02]  /*32620*/  MUFU.EX2 R16, R0 ;  /* 0x0000000000107308 */ /* 0x0003e40000000800 */
[----:B-1----:R-:W-:Y:S02]  /*32630*/  FMUL R0, R2, 1.4426950216293334961 ;  /* 0x3fb8aa3b02007820 */ /* 0x002fe40000400000 */
[----:B------:R-:W-:-:S04]  /*32640*/  FADD R2, R20, -R29 ;  /* 0x8000001d14027221 */ /* 0x000fc80000000000 */
[----:B------:R1:W-:Y:S02]  /*32650*/  MUFU.EX2 R20, R0 ;  /* 0x0000000000147308 */ /* 0x0003e40000000800 */
[----:B-1----:R-:W-:Y:S02]  /*32660*/  FMUL R0, R2, 1.4426950216293334961 ;  /* 0x3fb8aa3b02007820 */ /* 0x002fe40000400000 */
[----:B------:R-:W-:Y:S02]  /*32670*/  FADD R2, R24, -R29 ;  /* 0x8000001d18027221 */ /* 0x000fe40000000000 */
[----:B0-----:R-:W5:Y:S02]  /*32680*/  LDL.LU R29, [R1+0x10] ;  /* 0x00001000011d7983 */ /* 0x001f640000300800 */
[----:B------:R0:W-:Y:S02]  /*32690*/  MUFU.EX2 R24, R0 ;  /* 0x0000000000187308 */ /* 0x0001e40000000800 */
[----:B0-----:R-:W-:-:S02]  /*326a0*/  FMUL R0, R2, 1.4426950216293334961 ;  /* 0x3fb8aa3b02007820 */ /* 0x001fc40000400000 */
[----:B----4-:R-:W-:-:S04]  /*326b0*/  FADD R2, R9, -R28 ;  /* 0x8000001c09027221 */ /* 0x010fc80000000000 */
[----:B------:R0:W-:Y:S02]  /*326c0*/  MUFU.EX2 R9, R0 ;  /* 0x0000000000097308 */ /* 0x0001e40000000800 */
[----:B0-----:R-:W-:Y:S02]  /*326d0*/  FMUL R0, R2, 1.4426950216293334961 ;  /* 0x3fb8aa3b02007820 */ /* 0x001fe40000400000 */
[----:B------:R-:W-:-:S04]  /*326e0*/  FADD R2, R17, -R28 ;  /* 0x8000001c11027221 */ /* 0x000fc80000000000 */
[----:B------:R0:W1:Y:S02]  /*326f0*/  MUFU.EX2 R17, R0 ;  /* 0x0000000000117308 */ /* 0x0000640000000800 */
[----:B0-----:R-:W-:Y:S02]  /*32700*/  FMUL R0, R2, 1.4426950216293334961 ;  /* 0x3fb8aa3b02007820 */ /* 0x001fe40000400000 */
[----:B------:R-:W-:-:S04]  /*32710*/  FADD R2, R21, -R28 ;  /* 0x8000001c15027221 */ /* 0x000fc80000000000 */
[----:B------:R0:W3:Y:S01]  /*32720*/  MUFU.EX2 R21, R0 ;  /* 0x0000000000157308 */ /* 0x0000e20000000800 */
[----:B------:R4:W-:Y:S01]  /*32730*/  STL [R1+0xee4], R28 ;  /* 0x000ee41c01007387 */ /* 0x0009e20000100800 */
[----:B0-----:R-:W-:Y:S02]  /*32740*/  FMUL R0, R2, 1.4426950216293334961 ;  /* 0x3fb8aa3b02007820 */ /* 0x001fe40000400000 */
[----:B------:R-:W-:Y:S02]  /*32750*/  FADD R2, R25, -R28 ;  /* 0x8000001c19027221 */ /* 0x000fe40000000000 */
[----:B----4-:R-:W4:Y:S02]  /*32760*/  LDL.LU R28, [R1+0x810] ;  /* 0x00081000011c7983 */ /* 0x010f240000300800 */
[----:B------:R0:W-:Y:S02]  /*32770*/  MUFU.EX2 R25, R0 ;  /* 0x0000000000197308 */ /* 0x0001e40000000800 */
[----:B0-----:R-:W-:-:S02]  /*32780*/  FMUL R0, R2, 1.4426950216293334961 ;  /* 0x3fb8aa3b02007820 */ /* 0x001fc40000400000 */
[----:B------:R-:W3:Y:S01]  /*32790*/  LDL.LU R2, [R1+0x81c] ;  /* 0x00081c0001027983 */ /* 0x000ee20000300800 */
[----:B--2---:R-:W-:-:S03]  /*327a0*/  FADD R3, R5, R3 ;  /* 0x0000000305037221 */ /* 0x004fc60000000000 */
[----:B------:R4:W0:Y:S01]  /*327b0*/  MUFU.EX2 R8, R0 ;  /* 0x0000000000087308 */ /* 0x0008220000000800 */
[----:B-----5:R-:W-:Y:S02]  /*327c0*/  FADD R4, R4, R29 ;  /* 0x0000001d04047221 */ /* 0x020fe40000000000 */
[----:B----4-:R-:W-:Y:S02]  /*327d0*/  FADD R0, R28, R12 ;  /* 0x0000000c1c007221 */ /* 0x010fe40000000000 */
[----:B---3--:R-:W-:Y:S02]  /*327e0*/  FADD R2, R2, R13 ;  /* 0x0000000d02027221 */ /* 0x008fe40000000000 */
[----:B------:R-:W-:Y:S02]  /*327f0*/  FADD R13, R14, R3 ;  /* 0x000000030e0d7221 */ /* 0x000fe40000000000 */
[----:B------:R-:W-:Y:S02]  /*32800*/  FADD R12, R6, R2 ;  /* 0x00000002060c7221 */ /* 0x000fe40000000000 */
[----:B------:R-:W-:-:S02]  /*32810*/  FADD R2, R7, R0 ;  /* 0x0000000007027221 */ /* 0x000fc40000000000 */
[----:B------:R-:W-:Y:S01]  /*32820*/  FADD R0, R15, R4 ;  /* 0x000000040f007221 */ /* 0x000fe20000000000 */
[----:B------:R-:W-:Y:S04]  /*32830*/  STL [R1+0xee8], R13 ;  /* 0x000ee80d01007387 */ /* 0x000fe80000100800 */
[----:B------:R-:W-:Y:S01]  /*32840*/  STL [R1+0x10], R0 ;  /* 0x0000100001007387 */ /* 0x000fe20000100800 */
[----:B------:R-:W-:Y:S02]  /*32850*/  STL [R1+0xf40], R12 ;  /* 0x000f400c01007387 */ /* 0x000fe40000100800 */
[----:B------:R-:W2:Y:S02]  /*32860*/  LDL.LU R14, [R1+0x168] ;  /* 0x00016800010e7983 */ /* 0x000ea40000300800 */
[----:B------:R-:W2:Y:S02]  /*32870*/  LDL.LU R15, [R1+0x16c] ;  /* 0x00016c00010f7983 */ /* 0x000ea40000300800 */
[----:B--2---:R2:W-:Y:S04]  /*32880*/  STL.64 [R1+0xf50], R14 ;  /* 0x000f500e01007387 */ /* 0x0045e80000100a00 */
[----:B--2---:R-:W2:Y:S01]  /*32890*/  LDL.LU R14, [R1+0x178] ;  /* 0x00017800010e7983 */ /* 0x004ea20000300800 */
[----:B------:R-:W2:Y:S03]  /*328a0*/  LDL.LU R15, [R1+0x17c] ;  /* 0x00017c00010f7983 */ /* 0x000ea60000300800 */
[----:B--2---:R-:W-:Y:S01]  /*328b0*/  STL.64 [R1+0xf68], R14 ;  /* 0x000f680e01007387 */ /* 0x004fe20000100a00 */
[----:B------:R2:W-:Y:S02]  /*328c0*/  STL.64 [R1+0xeb0], R18 ;  /* 0x000eb01201007387 */ /* 0x0005e40000100a00 */
[----:B-1----:R1:W-:Y:S01]  /*328d0*/  STL.64 [R1+0xea8], R16 ;  /* 0x000ea81001007387 */ /* 0x0023e20000100a00 */
[----:B--2---:R-:W2:Y:S01]  /*328e0*/  LDL.LU R18, [R1+0x148] ;  /* 0x0001480001127983 */ /* 0x004ea20000300800 */
[----:B------:R-:W2:Y:S02]  /*328f0*/  LDL.LU R19, [R1+0x14c] ;  /* 0x00014c0001137983 */ /* 0x000ea40000300800 */
[----:B------:R-:W3:Y:S02]  /*32900*/  LDL.LU R14, [R1+0x188] ;  /* 0x00018800010e7983 */ /* 0x000ee40000300800 */
[----:B------:R-:W3:Y:S01]  /*32910*/  LDL.LU R15, [R1+0x18c] ;  /* 0x00018c00010f7983 */ /* 0x000ee20000300800 */
[----:B------:R-:W-:-:S02]  /*32920*/  F2FP.BF16.PACK_AB R4, R20, R16 ;  /* 0x000000101404723e */ /* 0x000fc400000010ff */
[----:B------:R-:W-:Y:S01]  /*32930*/  F2FP.BF16.PACK_AB R5, R21, R17 ;  /* 0x000000111505723e */ /* 0x000fe200000010ff */
[----:B---3--:R-:W-:Y:S01]  /*32940*/  STL.64 [R1+0xf80], R14 ;  /* 0x000f800e01007387 */ /* 0x008fe20000100a00 */
[----:B--2---:R2:W-:Y:S02]  /*32950*/  STL.64 [R1+0xf48], R18 ;  /* 0x000f481201007387 */ /* 0x0045e40000100a00 */
[----:B-1----:R-:W3:Y:S02]  /*32960*/  LDL.LU R16, [R1+0x4f0] ;  /* 0x0004f00001107983 */ /* 0x002ee40000300800 */
[----:B------:R-:W3:Y:S01]  /*32970*/  LDL.LU R17, [R1+0x4f4] ;  /* 0x0004f40001117983 */ /* 0x000ee20000300800 */
[----:B--2---:R-:W2:Y:S01]  /*32980*/  LDL.LU R18, [R1+0x4f8] ;  /* 0x0004f80001127983 */ /* 0x004ea20000300800 */
[----:B------:R-:W2:Y:S02]  /*32990*/  LDL.LU R19, [R1+0x4fc] ;  /* 0x0004fc0001137983 */ /* 0x000ea40000300800 */
[----:B------:R-:W4:Y:S02]  /*329a0*/  LDL.LU R14, [R1+0x228] ;  /* 0x00022800010e7983 */ /* 0x000f240000300800 */
[----:B------:R-:W4:Y:S02]  /*329b0*/  LDL.LU R15, [R1+0x22c] ;  /* 0x00022c00010f7983 */ /* 0x000f240000300800 */
[----:B----4-:R-:W-:Y:S01]  /*329c0*/  STL.64 [R1+0xf98], R14 ;  /* 0x000f980e01007387 */ /* 0x010fe20000100a00 */
[----:B--2---:R-:W-:Y:S02]  /*329d0*/  STL.64 [R1+0xf60], R18 ;  /* 0x000f601201007387 */ /* 0x004fe40000100a00 */
[----:B---3--:R1:W-:Y:S02]  /*329e0*/  STL.64 [R1+0xf58], R16 ;  /* 0x000f581001007387 */ /* 0x0083e40000100a00 */
[----:B-1----:R-:W2:Y:S01]  /*329f0*/  LDL.LU R16, [R1+0x510] ;  /* 0x0005100001107983 */ /* 0x002ea20000300800 */
        /* <DEDUP_REMOVED lines=8> */
[----:B-1----:R-:W2:Y:S01]  /*32a80*/  LDL.LU R16, [R1+0x550] ;  /* 0x0005500001107983 */ /* 0x002ea20000300800 */
[----:B------:R-:W2:Y:S02]  /*32a90*/  LDL.LU R17, [R1+0x554] ;  /* 0x0005540001117983 */ /* 0x000ea40000300800 */
[----:B------:R-:W3:Y:S02]  /*32aa0*/  LDL.LU R18, [R1+0x558] ;  /* 0x0005580001127983 */ /* 0x000ee40000300800 */
[----:B------:R-:W3:Y:S01]  /*32ab0*/  LDL.LU R19, [R1+0x55c] ;  /* 0x00055c0001137983 */ /* 0x000ee20000300800 */
[----:B------:R-:W4:Y:S01]  /*32ac0*/  LDL.LU R14, [R1+0x268] ;  /* 0x00026800010e7983 */ /* 0x000f220000300800 */
[----:B------:R-:W4:Y:S03]  /*32ad0*/  LDL.LU R15, [R1+0x26c] ;  /* 0x00026c00010f7983 */ /* 0x000f260000300800 */
        /* <DEDUP_REMOVED lines=11> */
[----:B------:R-:W3:Y:S01]  /*32b90*/  LDL.LU R19, [R1+0x59c] ;  /* 0x00059c0001137983 */ /* 0x000ee20000300800 */
[----:B------:R-:W-:-:S02]  /*32ba0*/  F2FP.BF16.PACK_AB R6, R9, R24 ;  /* 0x000000180906723e */ /* 0x000fc400000010ff */
[----:B0-----:R-:W-:Y:S01]  /*32bb0*/  F2FP.BF16.PACK_AB R7, R8, R25 ;  /* 0x000000190807723e */ /* 0x001fe200000010ff */
[----:B---3--:R-:W-:Y:S01]  /*32bc0*/  STL.64 [R1+0xfc0], R18 ;  /* 0x000fc01201007387 */ /* 0x008fe20000100a00 */
[----:B--2---:R0:W-:Y:S03]  /*32bd0*/  STL.64 [R1+0xfb8], R16 ;  /* 0x000fb81001007387 */ /* 0x0041e60000100a00 */
[----:B0-----:R-:W4:Y:S01]  /*32be0*/  LDL.LU R16, [R1+0x5c0] ;  /* 0x0005c00001107983 */ /* 0x001f220000300800 */
[----:B------:R-:W4:Y:S02]  /*32bf0*/  LDL.LU R17, [R1+0x5c4] ;  /* 0x0005c40001117983 */ /* 0x000f240000300800 */
[----:B------:R-:W4:Y:S02]  /*32c00*/  LDL.LU R18, [R1+0x5c8] ;  /* 0x0005c80001127983 */ /* 0x000f240000300800 */
[----:B------:R-:W4:Y:S01]  /*32c10*/  LDL.LU R19, [R1+0x5cc] ;  /* 0x0005cc0001137983 */ /* 0x000f220000300800 */
[----:B------:R-:W-:Y:S01]  /*32c20*/  STL.64 [R1+0xea0], R22 ;  /* 0x000ea01601007387 */ /* 0x000fe20000100a00 */
[----:B------:R0:W-:Y:S03]  /*32c30*/  STL.64 [R1+0xe98], R20 ;  /* 0x000e981401007387 */ /* 0x0001e60000100a00 */
[----:B0-----:R-:W2:Y:S01]  /*32c40*/  LDL.LU R20, [R1+0x4b0] ;  /* 0x0004b00001147983 */ /* 0x001ea20000300800 */
[----:B------:R-:W2:Y:S02]  /*32c50*/  LDL.LU R21, [R1+0x4b4] ;  /* 0x0004b40001157983 */ /* 0x000ea40000300800 */
[----:B------:R-:W2:Y:S02]  /*32c60*/  LDL.LU R22, [R1+0x4b8] ;  /* 0x0004b80001167983 */ /* 0x000ea40000300800 */
[----:B------:R-:W2:Y:S01]  /*32c70*/  LDL.LU R23, [R1+0x4bc] ;  /* 0x0004bc0001177983 */ /* 0x000ea20000300800 */
[----:B------:R0:W-:Y:S01]  /*32c80*/  STL.64 [R1+0xe90], R26 ;  /* 0x000e901a01007387 */ /* 0x0001e20000100a00 */
[----:B------:R-:W-:Y:S03]  /*32c90*/  STL.64 [R1+0xe88], R24 ;  /* 0x000e881801007387 */ /* 0x000fe60000100a00 */
[----:B0-----:R-:W3:Y:S01]  /*32ca0*/  LDL.LU R26, [R1+0x158] ;  /* 0x00015800011a7983 */ /* 0x001ee20000300800 */
[----:B------:R-:W3:Y:S02]  /*32cb0*/  LDL.LU R27, [R1+0x15c] ;  /* 0x00015c00011b7983 */ /* 0x000ee40000300800 */
[----:B------:R-:W-:Y:S02]  /*32cc0*/  STL.64 [R1+0xe80], R10 ;  /* 0x000e800a01007387 */ /* 0x000fe40000100a00 */
[----:B------:R0:W-:Y:S02]  /*32cd0*/  STL.64 [R1+0xe78], R8 ;  /* 0x000e780801007387 */ /* 0x0001e40000100a00 */
[----:B0-----:R-:W3:Y:S01]  /*32ce0*/  LDL.LU R8, [R1+0x4d0] ;  /* 0x0004d00001087983 */ /* 0x001ee20000300800 */
[----:B------:R-:W3:Y:S02]  /*32cf0*/  LDL.LU R9, [R1+0x4d4] ;  /* 0x0004d40001097983 */ /* 0x000ee40000300800 */
[----:B------:R-:W3:Y:S02]  /*32d00*/  LDL.LU R10, [R1+0x4d8] ;  /* 0x0004d800010a7983 */ /* 0x000ee40000300800 */
[----:B------:R-:W3:Y:S01]  /*32d10*/  LDL.LU R11, [R1+0x4dc] ;  /* 0x0004dc00010b7983 */ /* 0x000ee20000300800 */
[C---:B----4-:R-:W-:Y:S01]  /*32d20*/  HMMA.16816.F32.BF16 R12, R4.reuse, R14, R16 ;  /* 0x0000000e040c723c */ /* 0x050fe20000041810 */
[----:B------:R-:W4:Y:S01]  /*32d30*/  LDL.LU.64 R18, [R1+0xfc0] ;  /* 0x000fc00001127983 */ /* 0x000f220000300a00 */
[----:B------:R-:W4:Y:S11]  /*32d40*/  LDL.LU.64 R16, [R1+0xfb8] ;  /* 0x000fb80001107983 */ /* 0x000f360000300a00 */
[----:B------:R-:W-:Y:S10]  /*32d50*/  @!UPT UIADD3 URZ, URZ, URZ, URZ ;  /* 0x0000003f3f3ff290 */ /* 0x000ff4000fffe03f */
[----:B------:R-:W-:Y:S01]  /*32d60*/  STL.64 [R1+0x240], R12 ;  /* 0x0002400c01007387 */ /* 0x000fe20000100a00 */
[----:B------:R0:W-:Y:S03]  /*32d70*/  STL.64 [R1+0x248], R14 ;  /* 0x0002480e01007387 */ /* 0x0001e60000100a00 */
[----:B0-----:R-:W4:Y:S02]  /*32d80*/  LDL.LU.64 R14, [R1+0xfb0] ;  /* 0x000fb000010e7983 */ /* 0x001f240000300a00 */
[C---:B----4-:R-:W-:Y:S02]  /*32d90*/  HMMA.16816.F32.BF16 R12, R4.reuse, R14, R16 ;  /* 0x0000000e040c723c */ /* 0x050fe40000041810 */
[----:B------:R-:W4:Y:S01]  /*32da0*/  LDL.LU.64 R18, [R1+0xfa8] ;  /* 0x000fa80001127983 */ /* 0x000f220000300a00 */
[----:B------:R-:W4:Y:S11]  /*32db0*/  LDL.LU.64 R16, [R1+0xfa0] ;  /* 0x000fa00001107983 */ /* 0x000f360000300a00 */
[----:B------:R-:W-:Y:S09]  /*32dc0*/  @!UPT UIADD3 URZ, URZ, URZ, URZ ;  /* 0x0000003f3f3ff290 */ /* 0x000ff2000fffe03f */
        /* <DEDUP_REMOVED lines=23> */
[----:B0-----:R-:W4:Y:S01]  /*32f40*/  LDL.LU.64 R14, [R1+0xf50] ;  /* 0x000f5000010e7983 */ /* 0x001f220000300a00 */
[C---:B---3--:R-:W-:Y:S08]  /*32f50*/  HMMA.16816.F32.BF16 R24, R4.reuse, R26, R8 ;  /* 0x0000001a0418723c */ /* 0x048ff00000041808 */
[C---:B----4-:R-:W-:Y:S01]  /*32f60*/  HMMA.16816.F32.BF16 R12, R4.reuse, R14, R16 ;  /* 0x0000000e040c723c */ /* 0x050fe20000041810 */
[----:B------:R-:W2:Y:S11]  /*32f70*/  LDL.LU.64 R18, [R1+0xf48] ;  /* 0x000f480001127983 */ /* 0x000eb60000300a00 */
[----:B------:R-:W-:Y:S11]  /*32f80*/  @!UPT UIADD3 URZ, URZ, URZ, URZ ;  /* 0x0000003f3f3ff290 */ /* 0x000ff6000fffe03f */
[----:B------:R0:W-:Y:S01]  /*32f90*/  STL.64 [R1+0x280], R12 ;  /* 0x0002800c01007387 */ /* 0x0001e20000100a00 */
[----:B------:R1:W-:Y:S03]  /*32fa0*/  STL.64 [R1+0x288], R14 ;  /* 0x0002880e01007387 */ /* 0x0003e60000100a00 */
[----:B0-----:R-:W3:Y:S01]  /*32fb0*/  LDL.LU R12, [R1+0xf40] ;  /* 0x000f4000010c7983 */ /* 0x001ee20000300800 */
[C---:B--2---:R-:W-:Y:S03]  /*32fc0*/  HMMA.16816.F32.BF16 R8, R4.reuse, R18, R20 ;  /* 0x000000120408723c */ /* 0x044fe60000041814 */
[----:B------:R-:W2:Y:S01]  /*32fd0*/  LDL.LU R22, [R1+0xe8] ;  /* 0x0000e80001167983 */ /* 0x000ea20000300800 */
[----:B------:R-:W-:Y:S02]  /*32fe0*/  STL.64 [R1+0x360], R24 ;  /* 0x0003601801007387 */ /* 0x000fe40000100a00 */
[----:B------:R-:W-:Y:S11]  /*32ff0*/  STL.64 [R1+0x368], R26 ;  /* 0x0003681a01007387 */ /* 0x000ff60000100a00 */
[----:B------:R-:W-:Y:S06]  /*33000*/  @!UPT UIADD3 URZ, URZ, URZ, URZ ;  /* 0x0000003f3f3ff290 */ /* 0x000fec000fffe03f */
[----:B------:R-:W-:Y:S01]  /*33010*/  STL.64 [R1+0x400], R8 ;  /* 0x0004000801007387 */ /* 0x000fe20000100a00 */
[----:B------:R-:W-:Y:S02]  /*33020*/  STL.64 [R1+0x408], R10 ;  /* 0x0004080a01007387 */ /* 0x000fe40000100a00 */
[----:B------:R-:W2:Y:S02]  /*33030*/  LDL.LU R23, [R1+0xec] ;  /* 0x0000ec0001177983 */ /* 0x000ea40000300800 */
[----:B------:R-:W3:Y:S01]  /*33040*/  LDL.LU R13, [R1+0x10] ;  /* 0x00001000010d7983 */ /* 0x000ee20000300800 */
[----:B------:R-:W4:Y:S01]  /*33050*/  LDL.LU R3, [R1+0x800] ;  /* 0x0008000001037983 */ /* 0x000f220000300800 */
[----:B-1----:R-:W5:Y:S02]  /*33060*/  LDL.LU R14, [R1+0x7f8] ;  /* 0x0007f800010e7983 */ /* 0x002f640000300800 */
[----:B------:R-:W5:Y:S02]  /*33070*/  LDL.LU R15, [R1+0x7e4] ;  /* 0x0007e400010f7983 */ /* 0x000f640000300800 */
[----:B-----5:R-:W-:Y:S01]  /*33080*/  STL.64 [R1+0xf18], R14 ;  /* 0x000f180e01007387 */ /* 0x020fe20000100a00 */
[----:B---3--:R-:W-:Y:S02]  /*33090*/  STL.64 [R1+0xf10], R12 ;  /* 0x000f100c01007387 */ /* 0x008fe40000100a00 */
[----:B------:R-:W3:Y:S02]  /*330a0*/  LDL.LU R20, [R1+0x14] ;  /* 0x0000140001147983 */ /* 0x000ee40000300800 */
[----:B------:R-:W3:Y:S01]  /*330b0*/  LDL.LU R21, [R1+0x20] ;  /* 0x0000200001157983 */ /* 0x000ee20000300800 */
[----:B--2---:R0:W-:Y:S04]  /*330c0*/  STL.64 [R1+0xec8], R22 ;  /* 0x000ec81601007387 */ /* 0x0041e80000100a00 */
[----:B---3--:R-:W-:Y:S01]  /*330d0*/  STL.64 [R1+0xec0], R20 ;  /* 0x000ec01401007387 */ /* 0x008fe20000100a00 */
[----:B0-----:R-:W2:Y:S02]  /*330e0*/  LDL.LU R22, [R1+0xf8] ;  /* 0x0000f80001167983 */ /* 0x001ea40000300800 */
[----:B------:R-:W2:Y:S02]  /*330f0*/  LDL.LU R23, [R1+0xfc] ;  /* 0x0000fc0001177983 */ /* 0x000ea40000300800 */
[----:B------:R-:W3:Y:S01]  /*33100*/  LDL.LU R14, [R1+0x118] ;  /* 0x00011800010e7983 */ /* 0x000ee20000300800 */
[----:B------:R-:W3:Y:S04]  /*33110*/  LDL.LU R15, [R1+0x11c] ;  /* 0x00011c00010f7983 */ /* 0x000ee80000300800 */
[----:B---3--:R0:W-:Y:S01]  /*33120*/  STL.64 [R1+0xf30], R14 ;  /* 0x000f300e01007387 */ /* 0x0081e20000100a00 */
[----:B------:R-:W3:Y:S02]  /*33130*/  LDL.LU R26, [R1+0x128] ;  /* 0x00012800011a7983 */ /* 0x000ee40000300800 */
[----:B------:R-:W3:Y:S02]  /*33140*/  LDL.LU R27, [R1+0x12c] ;  /* 0x00012c00011b7983 */ /* 0x000ee40000300800 */
[----:B---3--:R1:W-:Y:S01]  /*33150*/  STL.64 [R1+0xf38], R26 ;  /* 0x000f381a01007387 */ /* 0x0083e20000100a00 */
[----:B------:R-:W3:Y:S02]  /*33160*/  LDL.LU R8, [R1+0x470] ;  /* 0x0004700001087983 */ /* 0x000ee40000300800 */
[----:B------:R-:W3:Y:S02]  /*33170*/  LDL.LU R9, [R1+0x474] ;  /* 0x0004740001097983 */ /* 0x000ee40000300800 */
[----:B------:R-:W3:Y:S01]  /*33180*/  LDL.LU R10, [R1+0x478] ;  /* 0x00047800010a7983 */ /* 0x000ee20000300800 */
[----:B------:R-:W3:Y:S01]  /*33190*/  LDL.LU R11, [R1+0x47c] ;  /* 0x00047c00010b7983 */ /* 0x000ee20000300800 */
[----:B0-----:R-:W5:Y:S02]  /*331a0*/  LDL.LU R14, [R1+0x138] ;  /* 0x00013800010e7983 */ /* 0x001f640000300800 */
[----:B------:R-:W5:Y:S02]  /*331b0*/  LDL.LU R15, [R1+0x13c] ;  /* 0x00013c00010f7983 */ /* 0x000f640000300800 */
[----:B------:R-:W5:Y:S01]  /*331c0*/  LDL.LU R24, [R1+0x490] ;  /* 0x0004900001187983 */ /* 0x000f620000300800 */
[----:B------:R-:W5:Y:S04]  /*331d0*/  LDL.LU R25, [R1+0x494] ;  /* 0x0004940001197983 */ /* 0x000f680000300800 */
[----:B-1----:R-:W5:Y:S01]  /*331e0*/  LDL.LU R26, [R1+0x498] ;  /* 0x00049800011a7983 */ /* 0x002f620000300800 */
[----:B------:R-:W5:Y:S02]  /*331f0*/  LDL.LU R27, [R1+0x49c] ;  /* 0x00049c00011b7983 */ /* 0x000f640000300800 */
[----:B------:R-:W3:Y:S02]  /*33200*/  LDL.LU R0, [R1+0x7f0] ;  /* 0x0007f00001007983 */ /* 0x000ee40000300800 */
[----:B------:R-:W3:Y:S01]  /*33210*/  LDL.LU R28, [R1+0x7ec] ;  /* 0x0007ec00011c7983 */ /* 0x000ee20000300800 */
[----:B------:R-:W3:Y:S01]  /*33220*/  LDL.LU R29, [R1+0x7d4] ;  /* 0x0007d400011d7983 */ /* 0x000ee20000300800 */
[----:B------:R-:W3:Y:S02]  /*33230*/  LDL.LU R20, [R1+0x7fc] ;  /* 0x0007fc0001147983 */ /* 0x000ee40000300800 */
[----:B------:R-:W3:Y:S02]  /*33240*/  LDL.LU R21, [R1+0x7e8] ;  /* 0x0007e80001157983 */ /* 0x000ee40000300800 */
[----:B--2---:R-:W-:Y:S01]  /*33250*/  STL.64 [R1+0xef8], R22 ;  /* 0x000ef81601007387 */ /* 0x004fe20000100a00 */
[----:B---3--:R0:W-:Y:S04]  /*33260*/  STL.64 [R1+0xef0], R20 ;  /* 0x000ef01401007387 */ /* 0x0081e80000100a00 */
[----:B0-----:R-:W2:Y:S01]  /*33270*/  LDL.LU R21, [R1+0x7d8] ;  /* 0x0007d80001157983 */ /* 0x001ea20000300800 */
[----:B------:R-:W3:Y:S02]  /*33280*/  LDL.LU R22, [R1+0x108] ;  /* 0x0001080001167983 */ /* 0x000ee40000300800 */
[----:B------:R-:W3:Y:S02]  /*33290*/  LDL.LU R23, [R1+0x10c] ;  /* 0x00010c0001177983 */ /* 0x000ee40000300800 */
[----:B---3--:R-:W-:Y:S01]  /*332a0*/  STL.64 [R1+0xf28], R22 ;  /* 0x000f281601007387 */ /* 0x008fe20000100a00 */
[----:B--2---:R0:W-:Y:S02]  /*332b0*/  STL [R1+0xf20], R21 ;  /* 0x000f201501007387 */ /* 0x0041e40000100800 */
[----:B------:R-:W2:Y:S01]  /*332c0*/  LDL.LU R20, [R1+0x450] ;  /* 0x0004500001147983 */ /* 0x000ea20000300800 */
[----:B0-----:R-:W2:Y:S01]  /*332d0*/  LDL.LU R21, [R1+0x454] ;  /* 0x0004540001157983 */ /* 0x001ea20000300800 */
[----:B------:R-:W2:Y:S02]  /*332e0*/  LDL.LU R22, [R1+0x458] ;  /* 0x0004580001167983 */ /* 0x000ea40000300800 */
[----:B------:R-:W2:Y:S02]  /*332f0*/  LDL.LU R23, [R1+0x45c] ;  /* 0x00045c0001177983 */ /* 0x000ea40000300800 */
[----:B------:R-:W3:Y:S01]  /*33300*/  LDL.LU R16, [R1+0x3f0] ;  /* 0x0003f00001107983 */ /* 0x000ee20000300800 */
[----:B------:R-:W3:Y:S01]  /*33310*/  LDL.LU R17, [R1+0x3f4] ;  /* 0x0003f40001117983 */ /* 0x000ee20000300800 */
[----:B------:R-:W2:Y:S02]  /*33320*/  LDL.LU R18, [R1+0x3f8] ;  /* 0x0003f80001127983 */ /* 0x000ea40000300800 */
[----:B------:R-:W2:Y:S01]  /*33330*/  LDL.LU R19, [R1+0x3fc] ;  /* 0x0003fc0001137983 */ /* 0x000ea20000300800 */
[C---:B-----5:R-:W-:Y:S01]  /*33340*/  HMMA.16816.F32.BF16 R12, R4.reuse, R14, R24 ;  /* 0x0000000e040c723c */ /* 0x060fe20000041818 */
[----:B--2---:R-:W-:Y:S01]  /*33350*/  STL.64 [R1+0xed8], R18 ;  /* 0x000ed81201007387 */ /* 0x004fe20000100a00 */
[----:B---3--:R0:W-:Y:S03]  /*33360*/  STL.64 [R1+0xed0], R16 ;  /* 0x000ed01001007387 */ /* 0x0081e60000100a00 */
        /* <DEDUP_REMOVED lines=13> */
[----:B0-----:R-:W5:Y:S01]  /*33440*/  LDL.LU.64 R14, [R1+0xf30] ;  /* 0x000f3000010e7983 */ /* 0x001f620000300a00 */
[C---:B---3--:R-:W-:Y:S03]  /*33450*/  HMMA.16816.F32.BF16 R24, R4.reuse, R26, R8 ;  /* 0x0000001a0418723c */ /* 0x048fe60000041808 */
[----:B------:R-:W3:Y:S05]  /*33460*/  LDL.LU R10, [R1+0xd8] ;  /* 0x0000d800010a7983 */ /* 0x000eea0000300800 */
[----:B-----5:R-:W-:Y:S11]  /*33470*/  HMMA.16816.F32.BF16 R12, R4, R14, R20 ;  /* 0x0000000e040c723c */ /* 0x020ff60000041814 */
[----:B------:R-:W-:Y:S04]  /*33480*/  @!UPT UIADD3 URZ, URZ, URZ, URZ ;  /* 0x0000003f3f3ff290 */ /* 0x000fe8000fffe03f */
[----:B------:R0:W-:Y:S01]  /*33490*/  STL.64 [R1+0x440], R24 ;  /* 0x0004401801007387 */ /* 0x0001e20000100a00 */
[----:B------:R1:W-:Y:S02]  /*334a0*/  STL.64 [R1+0x448], R26 ;  /* 0x0004481a01007387 */ /* 0x0003e40000100a00 */
[----:B------:R-:W3:Y:S02]  /*334b0*/  LDL.LU R11, [R1+0xdc] ;  /* 0x0000dc00010b7983 */ /* 0x000ee40000300800 */
[----:B------:R-:W5:Y:S01]  /*334c0*/  LDL.LU R8, [R1+0x30] ;  /* 0x0000300001087983 */ /* 0x000f620000300800 */
[----:B------:R-:W2:Y:S04]  /*334d0*/  LDL.LU R9, [R1+0x34] ;  /* 0x0000340001097983 */ /* 0x000ea80000300800 */
[----:B0-----:R-:W3:Y:S01]  /*334e0*/  LDL.LU R24, [R1+0x3d0] ;  /* 0x0003d00001187983 */ /* 0x001ee20000300800 */
[----:B------:R-:W3:Y:S02]  /*334f0*/  LDL.LU R25, [R1+0x3d4] ;  /* 0x0003d40001197983 */ /* 0x000ee40000300800 */
[----:B-1----:R-:W3:Y:S02]  /*33500*/  LDL.LU R26, [R1+0x3d8] ;  /* 0x0003d800011a7983 */ /* 0x002ee40000300800 */
[----:B------:R-:W3:Y:S01]  /*33510*/  LDL.LU R27, [R1+0x3dc] ;  /* 0x0003dc00011b7983 */ /* 0x000ee20000300800 */
[----:B------:R-:W2:Y:S01]  /*33520*/  LDL.LU.64 R22, [R1+0xf28] ;  /* 0x000f280001167983 */ /* 0x000ea20000300a00 */
[----:B------:R-:W2:Y:S02]  /*33530*/  LDL.LU R21, [R1+0xf20] ;  /* 0x000f200001157983 */ /* 0x000ea40000300800 */
[----:B------:R-:W-:Y:S02]  /*33540*/  STL.64 [R1+0x450], R12 ;  /* 0x0004500c01007387 */ /* 0x000fe40000100a00 */
[----:B------:R0:W-:Y:S02]  /*33550*/  STL.64 [R1+0x458], R14 ;  /* 0x0004580e01007387 */ /* 0x0001e40000100a00 */
[----:B0-----:R-:W2:Y:S01]  /*33560*/  LDL.LU.64 R14, [R1+0xf18] ;  /* 0x000f1800010e7983 */ /* 0x001ea20000300a00 */
[----:B------:R-:W2:Y:S02]  /*33570*/  LDL.LU.64 R12, [R1+0xf10] ;  /* 0x000f1000010c7983 */ /* 0x000ea40000300a00 */
[----:B--2---:R-:W-:-:S02]  /*33580*/  FADD R0, R0, R12 ;  /* 0x0000000c00007221 */ /* 0x004fc40000000000 */
[----:B------:R-:W-:Y:S02]  /*33590*/  FADD R12, R21, R2 ;  /* 0x00000002150c7221 */ /* 0x000fe40000000000 */
[----:B------:R-:W-:Y:S01]  /*335a0*/  HMMA.16816.F32.BF16 R20, R4, R22, R16 ;  /* 0x000000160414723c */ /* 0x000fe20000041810 */
[----:B------:R-:W2:Y:S01]  /*335b0*/  LDL.LU R2, [R1+0x7f4] ;  /* 0x0007f40001027983 */ /* 0x000ea20000300800 */
[----:B------:R-:W2:Y:S02]  /*335c0*/  LDL.LU.64 R18, [R1+0xf08] ;  /* 0x000f080001127983 */ /* 0x000ea40000300a00 */
[----:B------:R-:W2:Y:S02]  /*335d0*/  LDL.LU.64 R16, [R1+0xf00] ;  /* 0x000f000001107983 */ /* 0x000ea40000300a00 */
[----:B----4-:R-:W-:Y:S11]  /*335e0*/  FADD R3, R3, R13 ;  /* 0x0000000d03037221 */ /* 0x010ff60000000000 */
[----:B------:R-:W-:Y:S06]  /*335f0*/  @!UPT UIADD3 URZ, URZ, URZ, URZ ;  /* 0x0000003f3f3ff290 */ /* 0x000fec000fffe03f */
[----:B------:R-:W-:Y:S01]  /*33600*/  STL.64 [R1+0x470], R20 ;  /* 0x0004701401007387 */ /* 0x000fe20000100a00 */
[----:B------:R0:W-:Y:S03]  /*33610*/  STL.64 [R1+0x478], R22 ;  /* 0x0004781601007387 */ /* 0x0001e60000100a00 */
[----:B0-----:R-:W4:Y:S01]  /*33620*/  LDL.LU.64 R22, [R1+0xef8] ;  /* 0x000ef80001167983 */ /* 0x001f220000300a00 */
[----:B------:R-:W2:Y:S02]  /*33630*/  LDL.LU.64 R20, [R1+0xef0] ;  /* 0x000ef00001147983 */ /* 0x000ea40000300a00 */
[----:B------:R-:W2:Y:S02]  /*33640*/  LDL.LU R13, [R1+0xee8] ;  /* 0x000ee800010d7983 */ /* 0x000ea40000300800 */
[----:B------:R-:W-:Y:S02]  /*33650*/  FADD R0, R28, R0 ;  /* 0x000000001c007221 */ /* 0x000fe40000000000 */
[----:B--2---:R-:W-:-:S02]  /*33660*/  FADD R2, R2, R13 ;  /* 0x0000000d02027221 */ /* 0x004fc40000000000 */
[----:B------:R-:W2:Y:S01]  /*33670*/  LDL.LU R13, [R1+0x804] ;  /* 0x00080400010d7983 */ /* 0x000ea20000300800 */
[----:B------:R-:W3:Y:S02]  /*33680*/  LDL.LU R28, [R1+0xee4] ;  /* 0x000ee400011c7983 */ /* 0x000ee40000300800 */
[----:B------:R-:W-:Y:S02]  /*33690*/  FADD R12, R29, R12 ;  /* 0x0000000c1d0c7221 */ /* 0x000fe40000000000 */
[----:B------:R-:W3:Y:S01]  /*336a0*/  LDL.LU R29, [R1+0xee0] ;  /* 0x000ee000011d7983 */ /* 0x000ee20000300800 */
[----:B--2---:R-:W-:Y:S02]  /*336b0*/  FADD R13, R13, R3 ;  /* 0x000000030d0d7221 */ /* 0x004fe40000000000 */
[----:B------:R-:W-:Y:S02]  /*336c0*/  FADD R3, R20, R2 ;  /* 0x0000000214037221 */ /* 0x000fe40000000000 */
[----:B------:R-:W-:-:S02]  /*336d0*/  FADD R2, R21, R0 ;  /* 0x0000000015027221 */ /* 0x000fc40000000000 */
[----:B------:R-:W2:Y:S01]  /*336e0*/  LDL.LU R0, [R1+0x7d0] ;  /* 0x0007d00001007983 */ /* 0x000ea20000300800 */
[----:B----4-:R-:W-:Y:S01]  /*336f0*/  HMMA.16816.F32.BF16 R20, R4, R22, R16 ;  /* 0x000000160414723c */ /* 0x010fe20000041810 */
[----:B------:R-:W4:Y:S02]  /*33700*/  LDL.LU.64 R18, [R1+0xed8] ;  /* 0x000ed80001127983 */ /* 0x000f240000300a00 */
[----:B------:R-:W4:Y:S11]  /*33710*/  LDL.LU.64 R16, [R1+0xed0] ;  /* 0x000ed00001107983 */ /* 0x000f360000300a00 */
[----:B------:R-:W-:Y:S09]  /*33720*/  @!UPT UIADD3 URZ, URZ, URZ, URZ ;  /* 0x0000003f3f3ff290 */ /* 0x000ff2000fffe03f */
[----:B------:R-:W-:Y:S01]  /*33730*/  STL.64 [R1+0x410], R20 ;  /* 0x0004101401007387 */ /* 0x000fe20000100a00 */
[----:B------:R0:W-:Y:S03]  /*33740*/  STL.64 [R1+0x418], R22 ;  /* 0x0004181601007387 */ /* 0x0001e60000100a00 */
[----:B0-----:R-:W4:Y:S01]  /*33750*/  LDL.LU.64 R22, [R1+0xec8] ;  /* 0x000ec80001167983 */ /* 0x001f220000300a00 */
[----:B------:R-:W3:Y:S02]  /*33760*/  LDL.LU.64 R20, [R1+0xec0] ;  /* 0x000ec00001147983 */ /* 0x000ee40000300a00 */
[----:B--2---:R-:W-:Y:S02]  /*33770*/  FADD R0, R0, R12 ;  /* 0x0000000c00007221 */ /* 0x004fe40000000000 */
[----:B------:R-:W2:Y:S01]  /*33780*/  LDL.LU R12, [R1+0x808] ;  /* 0x00080800010c7983 */ /* 0x000ea20000300800 */
[----:B------:R-:W-:-:S02]  /*33790*/  FADD R3, R14, R3 ;  /* 0x000000030e037221 */ /* 0x000fc40000000000 */
[----:B--2---:R-:W-:Y:S02]  /*337a0*/  FADD R12, R12, R13 ;  /* 0x0000000d0c0c7221 */ /* 0x004fe40000000000 */
[----:B------:R-:W2:Y:S01]  /*337b0*/  LDL.LU R13, [R1+0x754] ;  /* 0x00075400010d7983 */ /* 0x000ea20000300800 */
[----:B------:R-:W4:Y:S02]  /*337c0*/  LDL.LU R14, [R1+0xebc] ;  /* 0x000ebc00010e7983 */ /* 0x000f240000300800 */
[----:B---3--:R-:W-:Y:S02]  /*337d0*/  FADD R12, R20, R12 ;  /* 0x0000000c140c7221 */ /* 0x008fe40000000000 */
[----:B------:R-:W-:Y:S02]  /*337e0*/  FADD R2, R15, R2 ;  /* 0x000000020f027221 */ /* 0x000fe40000000000 */
[----:B------:R-:W3:Y:S01]  /*337f0*/  LDL.LU R15, [R1+0xeb8] ;  /* 0x000eb800010f7983 */ /* 0x000ee20000300800 */
[----:B--2---:R-:W-:-:S02]  /*33800*/  FADD R0, R13, R0 ;  /* 0x000000000d007221 */ /* 0x004fc40000000000 */
[----:B------:R-:W-:Y:S02]  /*33810*/  FADD R13, R21, R3 ;  /* 0x00000003150d7221 */ /* 0x000fe40000000000 */
[----:B----4-:R-:W-:Y:S01]  /*33820*/  HMMA.16816.F32.BF16 R20, R4, R22, R16 ;  /* 0x000000160414723c */ /* 0x010fe20000041810 */
[----:B------:R-:W2:Y:S01]  /*33830*/  LDL.LU R3, [R1+0x24] ;  /* 0x0000240001037983 */ /* 0x000ea20000300800 */
[----:B------:R-:W4:Y:S02]  /*33840*/  LDL.LU.64 R18, [R1+0xeb0] ;  /* 0x000eb00001127983 */ /* 0x000f240000300a00 */
[----:B------:R-:W3:Y:S11]  /*33850*/  LDL.LU.64 R16, [R1+0xea8] ;  /* 0x000ea80001107983 */ /* 0x000ef60000300a00 */
[----:B------:R-:W-:Y:S08]  /*33860*/  @!UPT UIADD3 URZ, URZ, URZ, URZ ;  /* 0x0000003f3f3ff290 */ /* 0x000ff0000fffe03f */
[----:B------:R-:W-:Y:S01]  /*33870*/  STL.64 [R1+0x3e0], R20 ;  /* 0x0003e01401007387 */ /* 0x000fe20000100a00 */
[----:B------:R0:W-:Y:S03]  /*33880*/  STL.64 [R1+0x3e8], R22 ;  /* 0x0003e81601007387 */ /* 0x0001e60000100a00 */
[----:B0-----:R-:W4:Y:S01]  /*33890*/  LDL.LU.64 R22, [R1+0xea0] ;  /* 0x000ea00001167983 */ /* 0x001f220000300a00 */
[----:B------:R-:W4:Y:S02]  /*338a0*/  LDL.LU.64 R20, [R1+0xe98] ;  /* 0x000e980001147983 */ /* 0x000f240000300a00 */
[----:B-----5:R-:W-:Y:S02]  /*338b0*/  FADD R13, R8, R13 ;  /* 0x0000000d080d7221 */ /* 0x020fe40000000000 */
[----:B--2---:R-:W-:Y:S02]  /*338c0*/  FADD R3, R3, R12 ;  /* 0x0000000c03037221 */ /* 0x004fe40000000000 */
[----:B---3--:R-:W-:-:S02]  /*338d0*/  FADD R2, R16, R2 ;  /* 0x0000000210027221 */ /* 0x008fc40000000000 */
[----:B------:R-:W-:Y:S01]  /*338e0*/  FADD R0, R17, R0 ;  /* 0x0000000011007221 */ /* 0x000fe20000000000 */
[----:B------:R-:W2:Y:S01]  /*338f0*/  LDL.LU R16, [R1+0x50] ;  /* 0x0000500001107983 */ /* 0x000ea20000300800 */
[----:B------:R-:W3:Y:S02]  /*33900*/  LDL.LU R17, [R1+0x44] ;  /* 0x0000440001117983 */ /* 0x000ee40000300800 */
[----:B------:R-:W-:Y:S02]  /*33910*/  FADD R12, R9, R3 ;  /* 0x00000003090c7221 */ /* 0x000fe40000000000 */
[----:B------:R-:W-:Y:S01]  /*33920*/  HMMA.16816.F32.BF16 R8, R4, R10, R24 ;  /* 0x0000000a0408723c */ /* 0x000fe20000041818 */
[----:B----4-:R-:W-:Y:S02]  /*33930*/  FADD R2, R20, R2 ;  /* 0x0000000214027221 */ /* 0x010fe40000000000 */
[----:B------:R-:W4:Y:S01]  /*33940*/  LDL.LU R20, [R1+0x40] ;  /* 0x0000400001147983 */ /* 0x000f220000300800 */
[----:B------:R-:W5:Y:S02]  /*33950*/  LDL.LU.64 R26, [R1+0xe90] ;  /* 0x000e9000011a7983 */ /* 0x000f640000300a00 */
[----:B------:R-:W2:Y:S11]  /*33960*/  LDL.LU.64 R24, [R1+0xe88] ;  /* 0x000e880001187983 */ /* 0x000eb60000300a00 */
[----:B------:R-:W-:Y:S06]  /*33970*/  @!UPT UIADD3 URZ, URZ, URZ, URZ ;  /* 0x0000003f3f3ff290 */ /* 0x000fec000fffe03f */
[----:B------:R-:W-:Y:S02]  /*33980*/  STL.64 [R1+0x340], R8 ;  /* 0x0003400801007387 */ /* 0x000fe40000100a00 */
[----:B------:R-:W-:Y:S01]  /*33990*/  FADD R0, R21, R0 ;  /* 0x0000000015007221 */ /* 0x000fe20000000000 */
[----:B------:R0:W-:Y:S04]  /*339a0*/  STL.64 [R1+0x348], R10 ;  /* 0x0003480a01007387 */ /* 0x0001e80000100a00 */
[----:B0-----:R-:W3:Y:S01]  /*339b0*/  LDL.LU.64 R10, [R1+0xe80] ;  /* 0x000e8000010a7983 */ /* 0x001ee20000300a00 */
[----:B------:R-:W3:Y:S03]  /*339c0*/  LDL.LU.64 R8, [R1+0xe78] ;  /* 0x000e780001087983 */ /* 0x000ee60000300a00 */
[----:B-----5:R0:W-:Y:S01]  /*339d0*/  STL.64 [R1+0xd78], R26 ;  /* 0x000d781a01007387 */ /* 0x0201e20000100a00 */
[----:B--2---:R-:W-:-:S02]  /*339e0*/  FADD R2, R24, R2 ;  /* 0x0000000218027221 */ /* 0x004fc40000000000 */
[----:B------:R-:W-:Y:S02]  /*339f0*/  FADD R0, R25, R0 ;  /* 0x0000000019007221 */ /* 0x000fe40000000000 */
[----:B------:R-:W2:Y:S01]  /*33a00*/  LDL.LU R24, [R1+0x3b0] ;  /* 0x0003b00001187983 */ /* 0x000ea20000300800 */
[----:B------:R-:W2:Y:S04]  /*33a10*/  LDL.LU R25, [R1+0x3b4] ;  /* 0x0003b40001197983 */ /* 0x000ea80000300800 */
[----:B0-----:R-:W2:Y:S01]  /*33a20*/  LDL.LU R26, [R1+0x3b8] ;  /* 0x0003b800011a7983 */ /* 0x001ea20000300800 */
[----:B------:R-:W2:Y:S02]  /*33a30*/  LDL.LU R27, [R1+0x3bc] ;  /* 0x0003bc00011b7983 */ /* 0x000ea40000300800 */
[----:B---3--:R-:W-:-:S02]  /*33a40*/  FADD R0, R8, R0 ;  /* 0x0000000008007221 */ /* 0x008fc40000000000 */
[----:B------:R-:W3:Y:S01]  /*33a50*/  LDL.LU R8, [R1+0x1a0] ;  /* 0x0001a00001087983 */ /* 0x000ee20000300800 */
[----:B------:R-:W-:Y:S01]  /*33a60*/  FADD R2, R9, R2 ;  /* 0x0000000209027221 */ /* 0x000fe20000000000 */
[----:B--2---:R-:W-:Y:S11]  /*33a70*/  HMMA.16816.F32.BF16 R24, R4, R10, R24 ;  /* 0x0000000a0418723c */ /* 0x004ff60000041818 */
[----:B------:R-:W-:Y:S11]  /*33a80*/  @!UPT UIADD3 URZ, URZ, URZ, URZ ;  /* 0x0000003f3f3ff290 */ /* 0x000ff6000fffe03f */
[----:B------:R-:W-:Y:S01]  /*33a90*/  @!UPT UIADD3 URZ, URZ, URZ, URZ ;  /* 0x0000003f3f3ff290 */ /* 0x000fe2000fffe03f */
[----:B------:R-:W-:Y:S01]  /*33aa0*/  STL.64 [R1+0x2b0], R24 ;  /* 0x0002b01801007387 */ /* 0x000fe20000100a00 */
[----:B------:R-:W-:Y:S02]  /*33ab0*/  STL.64 [R1+0x2b8], R26 ;  /* 0x0002b81a01007387 */ /* 0x000fe40000100a00 */
[----:B------:R-:W3:Y:S02]  /*33ac0*/  LDL.LU R9, [R1+0x1a4] ;  /* 0x0001a40001097983 */ /* 0x000ee40000300800 */
[----:B------:R-:W2:Y:S01]  /*33ad0*/  LDL.LU R10, [R1+0x1a8] ;  /* 0x0001a800010a7983 */ /* 0x000ea20000300800 */
[----:B------:R-:W2:Y:S04]  /*33ae0*/  LDL.LU R11, [R1+0x1ac] ;  /* 0x0001ac00010b7983 */ /* 0x000ea80000300800 */
[----:B--2---:R-:W-:Y:S01]  /*33af0*/  STL.64 [R1+0xd40], R10 ;  /* 0x000d400a01007387 */ /* 0x004fe20000100a00 */
[----:B---3--:R0:W-:Y:S03]  /*33b00*/  STL.64 [R1+0xd38], R8 ;  /* 0x000d380801007387 */ /* 0x0081e60000100a00 */
[----:B0-----:R-:W2:Y:S01]  /*33b10*/  LDL.LU R8, [R1+0x1b0] ;  /* 0x0001b00001087983 */ /* 0x001ea20000300800 */
[----:B------:R-:W2:Y:S02]  /*33b20*/  LDL.LU R9, [R1+0x1b4] ;  /* 0x0001b40001097983 */ /* 0x000ea40000300800 */
[----:B------:R-:W3:Y:S02]  /*33b30*/  LDL.LU R10, [R1+0x1b8] ;  /* 0x0001b800010a7983 */ /* 0x000ee40000300800 */
[----:B------:R-:W3:Y:S01]  /*33b40*/  LDL.LU R11, [R1+0x1bc] ;  /* 0x0001bc00010b7983 */ /* 0x000ee20000300800 */
[----:B------:R-:W5:Y:S01]  /*33b50*/  LDL.LU R26, [R1+0x18] ;  /* 0x00001800011a7983 */ /* 0x000f620000300800 */
[----:B------:R-:W5:Y:S03]  /*33b60*/  LDL.LU R27, [R1+0x1c] ;  /* 0x00001c00011b7983 */ /* 0x000f660000300800 */
[----:B-----5:R0:W-:Y:S04]  /*33b70*/  STL.64 [R1+0xd88], R26 ;  /* 0x000d881a01007387 */ /* 0x0201e80000100a00 */
[----:B0-----:R-:W5:Y:S01]  /*33b80*/  LDL.LU R26, [R1+0x28] ;  /* 0x00002800011a7983 */ /* 0x001f620000300800 */
[----:B------:R-:W5:Y:S03]  /*33b90*/  LDL.LU R27, [R1+0x2c] ;  /* 0x00002c00011b7983 */ /* 0x000f660000300800 */
[----:B-----5:R-:W-:Y:S01]  /*33ba0*/  STL.64 [R1+0xda0], R26 ;  /* 0x000da01a01007387 */ /* 0x020fe20000100a00 */
[----:B---3--:R-:W-:Y:S02]  /*33bb0*/  STL.64 [R1+0xd50], R10 ;  /* 0x000d500a01007387 */ /* 0x008fe40000100a00 */
[----:B--2---:R0:W-:Y:S02]  /*33bc0*/  STL.64 [R1+0xd48], R8 ;  /* 0x000d480801007387 */ /* 0x0041e40000100a00 */
[----:B0-----:R-:W2:Y:S01]  /*33bd0*/  LDL.LU R8, [R1+0x1c0] ;  /* 0x0001c00001087983 */ /* 0x001ea20000300800 */
[----:B------:R-:W2:Y:S02]  /*33be0*/  LDL.LU R9, [R1+0x1c4] ;  /* 0x0001c40001097983 */ /* 0x000ea40000300800 */
[----:B------:R-:W3:Y:S02]  /*33bf0*/  LDL.LU R10, [R1+0x1c8] ;  /* 0x0001c800010a7983 */ /* 0x000ee40000300800 */
[----:B------:R-:W3:Y:S01]  /*33c00*/  LDL.LU R11, [R1+0x1cc] ;  /* 0x0001cc00010b7983 */ /* 0x000ee20000300800 */
[----:B------:R-:W5:Y:S01]  /*33c10*/  LDL.LU R26, [R1+0x38] ;  /* 0x00003800011a7983 */ /* 0x000f620000300800 */
[----:B------:R-:W5:Y:S03]  /*33c20*/  LDL.LU R27, [R1+0x3c] ;  /* 0x00003c00011b7983 */ /* 0x000f660000300800 */
[----:B-----5:R-:W-:Y:S01]  /*33c30*/  STL.64 [R1+0xdb8], R26 ;  /* 0x000db81a01007387 */ /* 0x020fe20000100a00 */
[----:B---3--:R0:W-:Y:S02]  /*33c40*/  STL.64 [R1+0xd60], R10 ;  /* 0x000d600a01007387 */ /* 0x0081e40000100a00 */
[----:B--2---:R1:W-:Y:S01]  /*33c50*/  STL.64 [R1+0xd58], R8 ;  /* 0x000d580801007387 */ /* 0x0043e20000100a00 */
[----:B0-----:R-:W2:Y:S01]  /*33c60*/  LDL.LU R10, [R1+0x8] ;  /* 0x00000800010a7983 */ /* 0x001ea20000300800 */
[----:B------:R-:W2:Y:S02]  /*33c70*/  LDL.LU R11, [R1+0xc] ;  /* 0x00000c00010b7983 */ /* 0x000ea40000300800 */
[----:B------:R-:W3:Y:S02]  /*33c80*/  LDL.LU R26, [R1+0x48] ;  /* 0x00004800011a7983 */ /* 0x000ee40000300800 */
[----:B------:R-:W3:Y:S02]  /*33c90*/  LDL.LU R27, [R1+0x4c] ;  /* 0x00004c00011b7983 */ /* 0x000ee40000300800 */
[----:B---3--:R-:W-:Y:S01]  /*33ca0*/  STL.64 [R1+0xdd0], R26 ;  /* 0x000dd01a01007387 */ /* 0x008fe20000100a00 */
[----:B--2---:R0:W-:Y:S02]  /*33cb0*/  STL.64 [R1+0xd80], R10 ;  /* 0x000d800a01007387 */ /* 0x0041e40000100a00 */
[----:B-1----:R-:W2:Y:S02]  /*33cc0*/  LDL.LU R8, [R1+0x1e0] ;  /* 0x0001e00001087983 */ /* 0x002ea40000300800 */
[----:B------:R-:W2:Y:S01]  /*33cd0*/  LDL.LU R9, [R1+0x1e4] ;  /* 0x0001e40001097983 */ /* 0x000ea20000300800 */
[----:B0-----:R-:W3:Y:S01]  /*33ce0*/  LDL.LU R10, [R1+0x1e8] ;  /* 0x0001e800010a7983 */ /* 0x001ee20000300800 */
[----:B------:R-:W3:Y:S02]  /*33cf0*/  LDL.LU R11, [R1+0x1ec] ;  /* 0x0001ec00010b7983 */ /* 0x000ee40000300800 */
[----:B------:R-:W5:Y:S02]  /*33d00*/  LDL.LU R26, [R1+0x58] ;  /* 0x00005800011a7983 */ /* 0x000f640000300800 */
[----:B------:R-:W5:Y:S02]  /*33d10*/  LDL.LU R27, [R1+0x5c] ;  /* 0x00005c00011b7983 */ /* 0x000f640000300800 */
        /* <DEDUP_REMOVED lines=48> */
[----:B---3--:R-:W-:Y:S01]  /*34020*/  STL.64 [R1+0xe10], R10 ;  /* 0x000e100a01007387 */ /* 0x008fe20000100a00 */
        /* <DEDUP_REMOVED lines=23> */
[----:B----4-:R-:W-:-:S02]  /*341a0*/  FADD R3, R20, R13 ;  /* 0x0000000d14037221 */ /* 0x010fc40000000000 */
[----:B------:R-:W-:Y:S02]  /*341b0*/  FADD R12, R17, R12 ;  /* 0x0000000c110c7221 */ /* 0x000fe40000000000 */
[----:B------:R-:W-:Y:S01]  /*341c0*/  FADD R3, R16, R3 ;  /* 0x0000000310037221 */ /* 0x000fe20000000000 */
[----:B---3--:R-:W-:Y:S01]  /*341d0*/  STL.64 [R1+0xe70], R10 ;  /* 0x000e700a01007387 */ /* 0x008fe20000100a00 */
[----:B--2---:R0:W-:Y:S03]  /*341e0*/  STL.64 [R1+0xe68], R8 ;  /* 0x000e680801007387 */ /* 0x0041e60000100a00 */
[----:B0-----:R-:W5:Y:S01]  /*341f0*/  LDL.LU R8, [R1+0x390] ;  /* 0x0003900001087983 */ /* 0x001f620000300800 */
[----:B------:R-:W5:Y:S02]  /*34200*/  LDL.LU R9, [R1+0x394] ;  /* 0x0003940001097983 */ /* 0x000f640000300800 */
[----:B------:R-:W5:Y:S02]  /*34210*/  LDL.LU R10, [R1+0x398] ;  /* 0x00039800010a7983 */ /* 0x000f640000300800 */
[----:B------:R-:W5:Y:S01]  /*34220*/  LDL.LU R11, [R1+0x39c] ;  /* 0x00039c00010b7983 */ /* 0x000f620000300800 */
[----:B------:R-:W-:Y:S04]  /*34230*/  SHFL.BFLY PT, R16, R12, 0x2, 0x1f ;  /* 0x0c401f000c107f89 */ /* 0x000fe800000e0000 */
[----:B------:R-:W0:Y:S04]  /*34240*/  SHFL.BFLY PT, R17, R3, 0x2, 0x1f ;  /* 0x0c401f0003117f89 */ /* 0x000e2800000e0000 */
[----:B------:R-:W-:Y:S04]  /*34250*/  STL.64 [R1+0xd70], R18 ;  /* 0x000d701201007387 */ /* 0x000fe80000100a00 */
[----:B0-----:R0:W-:Y:S04]  /*34260*/  STL.64 [R1+0xd68], R16 ;  /* 0x000d681001007387 */ /* 0x0011e80000100a00 */
[----:B0-----:R-:W2:Y:S01]  /*34270*/  LDL.LU R16, [R1+0x1d0] ;  /* 0x0001d00001107983 */ /* 0x001ea20000300800 */
[----:B------:R-:W2:Y:S02]  /*34280*/  LDL.LU R17, [R1+0x1d4] ;  /* 0x0001d40001117983 */ /* 0x000ea40000300800 */
[----:B------:R-:W2:Y:S02]  /*34290*/  LDL.LU R18, [R1+0x1d8] ;  /* 0x0001d80001127983 */ /* 0x000ea40000300800 */
[----:B------:R-:W2:Y:S01]  /*342a0*/  LDL.LU R19, [R1+0x1dc] ;  /* 0x0001dc0001137983 */ /* 0x000ea20000300800 */
[C---:B-----5:R-:W-:Y:S01]  /*342b0*/  HMMA.16816.F32.BF16 R24, R4.reuse, R26, R8 ;  /* 0x0000001a0418723c */ /* 0x060fe20000041808 */
[----:B------:R-:W3:Y:S01]  /*342c0*/  LDL.LU.64 R10, [R1+0xe70] ;  /* 0x000e7000010a7983 */ /* 0x000ee20000300a00 */
[----:B------:R-:W3:Y:S11]  /*342d0*/  LDL.LU.64 R8, [R1+0xe68] ;  /* 0x000e680001087983 */ /* 0x000ef60000300a00 */
[----:B------:R-:W-:Y:S10]  /*342e0*/  @!UPT UIADD3 URZ, URZ, URZ, URZ ;  /* 0x0000003f3f3ff290 */ /* 0x000ff4000fffe03f */
        /* <DEDUP_REMOVED lines=65> */
[----:B0-----:R-:W3:Y:S01]  /*34700*/  LDL.LU.64 R26, [R1+0xd88] ;  /* 0x000d8800011a7983 */ /* 0x001ee20000300a00 */
[----:B------:R-:W4:Y:S01]  /*34710*/  LDL R21, [R1+0x64c] ;  /* 0x00064c0001157983 */ /* 0x000f220000100800 */
[C---:B---3--:R-:W-:Y:S02]  /*34720*/  HMMA.16816.F32.BF16 R24, R4.reuse, R26, R8 ;  /* 0x0000001a0418723c */ /* 0x048fe40000041808 */
[----:B------:R-:W2:Y:S11]  /*34730*/  LDL.LU.64 R10, [R1+0xd80] ;  /* 0x000d8000010a7983 */ /* 0x000eb60000300a00 */
[----:B------:R-:W-:Y:S10]  /*34740*/  @!UPT UIADD3 URZ, URZ, URZ, URZ ;  /* 0x0000003f3f3ff290 */ /* 0x000ff4000fffe03f */
[----:B------:R-:W-:Y:S01]  /*34750*/  STL.64 [R1+0x5d0], R24 ;  /* 0x0005d01801007387 */ /* 0x000fe20000100a00 */
[----:B------:R0:W-:Y:S03]  /*34760*/  STL.64 [R1+0x5d8], R26 ;  /* 0x0005d81a01007387 */ /* 0x0001e60000100a00 */
[----:B0-----:R-:W3:Y:S01]  /*34770*/  LDL.LU.64 R26, [R1+0xd78] ;  /* 0x000d7800011a7983 */ /* 0x001ee20000300a00 */
[----:B------:R-:W5:Y:S02]  /*34780*/  LDL.LU R25, [R1+0x73c] ;  /* 0x00073c0001197983 */ /* 0x000f640000300800 */
[----:B------:R-:W3:Y:S01]  /*34790*/  LDL R24, [R1+0x648] ;  /* 0x0006480001187983 */ /* 0x000ee20000100800 */
[C---:B--2---:R-:W-:Y:S01]  /*347a0*/  HMMA.16816.F32.BF16 R8, R4.reuse, R10, R16 ;  /* 0x0000000a0408723c */ /* 0x044fe20000041810 */
[----:B------:R-:W2:Y:S01]  /*347b0*/  LDL.LU.64 R18, [R1+0xd70] ;  /* 0x000d700001127983 */ /* 0x000ea20000300a00 */
[----:B------:R-:W2:Y:S11]  /*347c0*/  LDL.LU.64 R16, [R1+0xd68] ;  /* 0x000d680001107983 */ /* 0x000eb60000300a00 */
[----:B------:R-:W-:Y:S10]  /*347d0*/  @!UPT UIADD3 URZ, URZ, URZ, URZ ;  /* 0x0000003f3f3ff290 */ /* 0x000ff4000fffe03f */
[----:B------:R-:W-:Y:S01]  /*347e0*/  STL.64 [R1+0x5f0], R8 ;  /* 0x0005f00801007387 */ /* 0x000fe20000100a00 */
[----:B------:R0:W-:Y:S03]  /*347f0*/  STL.64 [R1+0x5f8], R10 ;  /* 0x0005f80a01007387 */ /* 0x0001e60000100a00 */
        /* <DEDUP_REMOVED lines=8> */
[----:B------:R-:W2:Y:S03]  /*34880*/  LDL.LU.64 R8, [R1+0xd48] ;  /* 0x000d480001087983 */ /* 0x000ea60000300a00 */
[----:B------:R-:W0:Y:S01]  /*34890*/  SHFL.BFLY PT, R20, R2, 0x2, 0x1f ;  /* 0x0c401f0002147f89 */ /* 0x000e2200000e0000 */
[----:B------:R-:W-:Y:S02]  /*348a0*/  FADD R12, R12, R16 ;  /* 0x000000100c0c7221 */ /* 0x000fe40000000000 */
[----:B------:R-:W-:-:S02]  /*348b0*/  FADD R3, R3, R17 ;  /* 0x0000001103037221 */ /* 0x000fc40000000000 */
[----:B0-----:R-:W-:Y:S02]  /*348c0*/  FADD R2, R2, R20 ;  /* 0x0000001402027221 */ /* 0x001fe40000000000 */
[----:B------:R-:W3:Y:S01]  /*348d0*/  LDL.LU R20, [R1+0x740] ;  /* 0x0007400001147983 */ /* 0x000ee20000300800 */
[C---:B--2---:R-:W-:Y:S03]  /*348e0*/  HMMA.16816.F32.BF16 R16, R4.reuse, R18, R8 ;  /* 0x000000120410723c */ /* 0x044fe60000041808 */
[----:B------:R-:W2:Y:S01]  /*348f0*/  LDL.LU.64 R10, [R1+0xd40] ;  /* 0x000d4000010a7983 */ /* 0x000ea20000300a00 */
[----:B------:R-:W2:Y:S11]  /*34900*/  LDL.LU.64 R8, [R1+0xd38] ;  /* 0x000d380001087983 */ /* 0x000eb60000300a00 */
[----:B------:R-:W-:Y:S08]  /*34910*/  @!UPT UIADD3 URZ, URZ, URZ, URZ ;  /* 0x0000003f3f3ff290 */ /* 0x000ff0000fffe03f */
[----:B------:R-:W-:Y:S01]  /*34920*/  STL.64 [R1+0x5c0], R16 ;  /* 0x0005c01001007387 */ /* 0x000fe20000100a00 */
[----:B------:R-:W-:Y:S01]  /*34930*/  STL.64 [R1+0x5c8], R18 ;  /* 0x0005c81201007387 */ /* 0x000fe20000100a00 */
[C---:B--2---:R-:W-:Y:S11]  /*34940*/  HMMA.16816.F32.BF16 R8, R4.reuse, R22, R8 ;  /* 0x000000160408723c */ /* 0x044ff60000041808 */
[----:B------:R-:W-:Y:S11]  /*34950*/  @!UPT UIADD3 URZ, URZ, URZ, URZ ;  /* 0x0000003f3f3ff290 */ /* 0x000ff6000fffe03f */
[----:B------:R-:W-:Y:S01]  /*34960*/  @!UPT UIADD3 URZ, URZ, URZ, URZ ;  /* 0x0000003f3f3ff290 */ /* 0x000fe2000fffe03f */
[----:B------:R-:W-:Y:S01]  /*34970*/  STL.64 [R1+0x5e0], R8 ;  /* 0x0005e00801007387 */ /* 0x000fe20000100a00 */
[----:B------:R0:W-:Y:S03]  /*34980*/  STL.64 [R1+0x5e8], R10 ;  /* 0x0005e80a01007387 */ /* 0x0001e60000100a00 */
[----:B0-----:R-:W3:Y:S01]  /*34990*/  LDL.LU.64 R10, [R1+0xd30] ;  /* 0x000d3000010a7983 */ /* 0x001ee20000300a00 */
[----:B------:R-:W3:Y:S02]  /*349a0*/  LDL.LU.64 R8, [R1+0xd28] ;  /* 0x000d280001087983 */ /* 0x000ee40000300a00 */
[----:B------:R-:W2:Y:S02]  /*349b0*/  LDL.LU R22, [R1+0x744] ;  /* 0x0007440001167983 */ /* 0x000ea40000300800 */
[----:B------:R-:W2:Y:S01]  /*349c0*/  LDL.LU R23, [R1+0x8e8] ;  /* 0x0008e80001177983 */ /* 0x000ea20000300800 */
[----:B------:R-:W2:Y:S01]  /*349d0*/  LDL.LU R19, [R1+0x8ec] ;  /* 0x0008ec0001137983 */ /* 0x000ea20000300800 */
[----:B------:R-:W5:Y:S03]  /*349e0*/  LDL.LU R18, [R1+0x8f0] ;  /* 0x0008f00001127983 */ /* 0x000f660000300800 */
[----:B------:R-:W0:Y:S01]  /*349f0*/  SHFL.BFLY PT, R13, R0, 0x2, 0x1f ;  /* 0x0c401f00000d7f89 */ /* 0x000e2200000e0000 */
[----:B---3--:R-:W-:Y:S03]  /*34a00*/  HMMA.16816.F32.BF16 R4, R4, R26, R8 ;  /* 0x0000001a0404723c */ /* 0x008fe60000041808 */
[----:B------:R-:W1:Y:S04]  /*34a10*/  S2R R11, SR_CTAID.X ;  /* 0x00000000000b7919 */ /* 0x000e680000002500 */
[----:B------:R-:W3:Y:S11]  /*34a20*/  LDL.LU R8, [R1+0x640] ;  /* 0x0006400001087983 */ /* 0x000ef60000300800 */
[----:B------:R-:W-:Y:S05]  /*34a30*/  @!UPT UIADD3 URZ, URZ, URZ, URZ ;  /* 0x0000003f3f3ff290 */ /* 0x000fea000fffe03f */
[----:B------:R2:W-:Y:S01]  /*34a40*/  STL.64 [R1+0x600], R4 ;  /* 0x0006000401007387 */ /* 0x0005e20000100a00 */
[----:B------:R-:W-:Y:S02]  /*34a50*/  STL.64 [R1+0x608], R6 ;  /* 0x0006080601007387 */ /* 0x000fe40000100a00 */
[----:B------:R-:W4:Y:S02]  /*34a60*/  LDL.LU R9, [R1+0x644] ;  /* 0x0006440001097983 */ /* 0x000f240000300800 */
[----:B-1----:R-:W-:Y:S01]  /*34a70*/  IMAD.SHL.U32 R27, R11, 0x100, RZ ;  /* 0x000001000b1b7824 */ /* 0x002fe200078e00ff */
[----:B------:R-:W4:Y:S01]  /*34a80*/  LDL.LU R10, [R1+0x748] ;  /* 0x00074800010a7983 */ /* 0x000f220000300800 */
[----:B------:R-:W4:Y:S02]  /*34a90*/  LDL.LU R11, [R1+0x8e4] ;  /* 0x0008e400010b7983 */ /* 0x000f240000300800 */
[----:B0-----:R-:W-:Y:S01]  /*34aa0*/  FADD R0, R0, R13 ;  /* 0x0000000d00007221 */ /* 0x001fe20000000000 */
[----:B------:R-:W0:Y:S04]  /*34ab0*/  SHFL.BFLY PT, R14, R3, 0x1, 0x1f ;  /* 0x0c201f00030e7f89 */ /* 0x000e2800000e0000 */
[----:B------:R-:W1:Y:S04]  /*34ac0*/  SHFL.BFLY PT, R13, R12, 0x1, 0x1f ;  /* 0x0c201f000c0d7f89 */ /* 0x000e6800000e0000 */
[----:B------:R-:W5:Y:S04]  /*34ad0*/  SHFL.BFLY PT, R15, R2, 0x1, 0x1f ;  /* 0x0c201f00020f7f89 */ /* 0x000f6800000e0000 */
[----:B------:R-:W5:Y:S01]  /*34ae0*/  SHFL.BFLY PT, R16, R0, 0x1, 0x1f ;  /* 0x0c201f0000107f89 */ /* 0x000f6200000e0000 */
[----:B------:R-:W-:Y:S01]  /*34af0*/  UIADD3 UR4, UP0, UR4, 0x40, URZ ;  /* 0x0000004004047890 */ /* 0x000fe2000ff1e03f */
[----:B------:R-:W-:-:S03]  /*34b00*/  IADD3 R27, R27, 0x100, RZ ;  /* 0x000001001b1b7810 */ /* 0x000fc60007ffe0ff */
[----:B------:R-:W-:Y:S02]  /*34b10*/  UIADD3.X UR5, URZ, UR5, URZ, UP0, !UPT ;  /* 0x000000053f057290 */ /* 0x000fe400087fe43f */
[----:B------:R-:W-:Y:S02]  /*34b20*/  ISETP.LE.U32.AND P0, PT, R27, UR4, PT ;  /* 0x000000041b007c0c */ /* 0x000fe4000bf03070 */
[----:B------:R-:W-:Y:S02]  /*34b30*/  MOV R17, 0x40 ;  /* 0x0000004000117802 */ /* 0x000fe40000000f00 */
[----:B--2---:R-:W-:-:S04]  /*34b40*/  MOV R4, UR5 ;  /* 0x0000000500047c02 */ /* 0x004fc80008000f00 */
[----:B------:R-:W-:Y:S01]  /*34b50*/  ISETP.GE.U32.AND.EX P0, PT, R4, RZ, PT, P0 ;  /* 0x000000ff0400720c */ /* 0x000fe20003f06100 */
[----:B0-----:R-:W-:Y:S02]  /*34b60*/  FADD R3, R3, R14 ;  /* 0x0000000e03037221 */ /* 0x001fe40000000000 */
[----:B-1----:R-:W-:Y:S02]  /*34b70*/  FADD R4, R12, R13 ;  /* 0x0000000d0c047221 */ /* 0x002fe40000000000 */
[----:B-----5:R-:W-:Y:S02]  /*34b80*/  FADD R2, R2, R15 ;  /* 0x0000000f02027221 */ /* 0x020fe40000000000 */
[----:B------:R-:W-:Y:S02]  /*34b90*/  FADD R0, R0, R16 ;  /* 0x0000001000007221 */ /* 0x000fe40000000000 */
[----:B------:R-:W-:Y:S02]  /*34ba0*/  FFMA R23, R22, R23, R3 ;  /* 0x0000001716177223 */ /* 0x000fe40000000003 */
[----:B------:R-:W-:-:S02]  /*34bb0*/  FFMA R19, R20, R19, R2 ;  /* 0x0000001314137223 */ /* 0x000fc40000000002 */
[----:B------:R-:W-:Y:S02]  /*34bc0*/  FFMA R18, R25, R18, R0 ;  /* 0x0000001219127223 */ /* 0x000fe40000000000 */
[----:B---3--:R-:W-:-:S05]  /*34bd0*/  IMAD R8, R17, c[0x0][0x1b4], R8 ;  /* 0x00006d0011087a24 */ /* 0x008fca00078e0208 */
[----:B------:R0:W-:Y:S01]  /*34be0*/  STL [R1+0x640], R8 ;  /* 0x0006400801007387 */ /* 0x0001e20000100800 */
[----:B----4-:R-:W-:Y:S02]  /*34bf0*/  IMAD R9, R17, c[0x0][0x1a4], R9 ;  /* 0x0000690011097a24 */ /* 0x010fe400078e0209 */
[----:B------:R-:W-:-:S03]  /*34c00*/  FFMA R11, R10, R11, R4 ;  /* 0x0000000b0a0b7223 */ /* 0x000fc60000000004 */
[----:B------:R0:W-:Y:S02]  /*34c10*/  STL [R1+0x644], R9 ;  /* 0x0006440901007387 */ /* 0x0001e40000100800 */
[----:B------:R0:W-:Y:S02]  /*34c20*/  STL [R1+0x8e4], R11 ;  /* 0x0008e40b01007387 */ /* 0x0001e40000100800 */
[----:B------:R0:W-:Y:S02]  /*34c30*/  STL [R1+0x8e8], R23 ;  /* 0x0008e81701007387 */ /* 0x0001e40000100800 */
[----:B------:R0:W-:Y:S01]  /*34c40*/  STL [R1+0x290], R21 ;  /* 0x0002901501007387 */ /* 0x0001e20000100800 */
[----:B------:R0:W-:Y:S01]  /*34c50*/  STL [R1+0x8ec], R19 ;  /* 0x0008ec1301007387 */ /* 0x0001e20000100800 */
[----:B------:R0:W-:Y:S02]  /*34c60*/  STL [R1+0x8f0], R18 ;  /* 0x0008f01201007387 */ /* 0x0001e40000100800 */
[----:B------:R0:W-:Y:S02]  /*34c70*/  STL [R1+0x294], R24 ;  /* 0x0002941801007387 */ /* 0x0001e40000100800 */
[----:B------:R0:W-:Y:S01]  /*34c80*/  STL [R1+0x298], R29 ;  /* 0x0002981d01007387 */ /* 0x0001e20000100800 */
[----:B------:R0:W-:Y:S01]  /*34c90*/  STL [R1+0x29c], R28 ;  /* 0x00029c1c01007387 */ /* 0x0001e20000100800 */
[----:B------:R-:W-:Y:S01]  /*34ca0*/  @P0 CALL.REL.NOINC `(.L_x_1) ;  /* 0x0000001000000944 */ /* 0x000fe20003c00000 */
[----:B------:R-:W-:Y:S05]  /*34cb0*/  BRA `(.L_x_2) ;  /* 0xfffd858000007947 */ /* 0x000fea000383ffff */
.L_x_1:
[----:B------:R-:W-:Y:S01]  /*34cc0*/  IMAD.MOV.U32 R0, RZ, RZ, R21 ;  /* 0x000000ffff007224 */ /* 0x000fe200078e0015 */
[----:B------:R-:W-:Y:S01]  /*34cd0*/  MOV R2, R24 ;  /* 0x0000001800027202 */ /* 0x000fe20000000f00 */
[----:B------:R1:W-:Y:S04]  /*34ce0*/  STL [R1+0x4bc], R28 ;  /* 0x0004bc1c01007387 */ /* 0x0003e80000100800 */
[----:B------:R1:W-:Y:S04]  /*34cf0*/  STL [R1+0x4b8], R29 ;  /* 0x0004b81d01007387 */ /* 0x0003e80000100800 */
[----:B------:R1:W-:Y:S04]  /*34d00*/  STL [R1+0x4b0], R0 ;  /* 0x0004b00001007387 */ /* 0x0003e80000100800 */
[----:B------:R1:W-:Y:S02]  /*34d10*/  STL [R1+0x4b4], R2 ;  /* 0x0004b40201007387 */ /* 0x0003e40000100800 */
.L_x_0:
[----:B--2---:R-:W2:Y:S04]  /*34d20*/  LDL.LU R7, [R1+0x8e8] ;  /* 0x0008e80001077983 */ /* 0x004ea80000300800 */
[----:B0-----:R-:W3:Y:S04]  /*34d30*/  LDL.LU R8, [R1+0x8ec] ;  /* 0x0008ec0001087983 */ /* 0x001ee80000300800 */
[----:B-1----:R-:W4:Y:S04]  /*34d40*/  LDL.LU R0, [R1+0x8e4] ;  /* 0x0008e40001007983 */ /* 0x002f280000300800 */
[----:B------:R-:W5:Y:S01]  /*34d50*/  LDL.LU R5, [R1+0x8f0] ;  /* 0x0008f00001057983 */ /* 0x000f620000300800 */
[----:B------:R-:W-:-:S03]  /*34d60*/  MOV R6, 0x3dc6b27f ;  /* 0x3dc6b27f00067802 */ /* 0x000fc60000000f00 */
[----:B------:R-:W-:Y:S01]  /*34d70*/  BAR.SYNC.DEFER_BLOCKING 0x0 ;  /* 0x0000000000007b1d */ /* 0x000fe20000010000 */
[----:B--2---:R-:W-:Y:S02]  /*34d80*/  FSETP.GEU.AND P1, PT, R7, 1.175494350822287508e-38, PT ;  /* 0x008000000700780b */ /* 0x004fe40003f2e000 */
[----:B---3--:R-:W-:-:S03]  /*34d90*/  MOV R12, R8 ;  /* 0x00000008000c7202 */ /* 0x008fc60000000f00 */
[----:B------:R-:W0:Y:S01]  /*34da0*/  S2R R8, SR_TID.X ;  /* 0x0000000000087919 */ /* 0x000e220000002100 */
[C---:B----4-:R-:W-:Y:S01]  /*34db0*/  FMUL R2, R0.reuse, 8388608 ;  /* 0x4b00000000027820 */ /* 0x050fe20000400000 */
[----:B------:R-:W-:Y:S02]  /*34dc0*/  FSETP.GEU.AND P0, PT, R0, 1.175494350822287508e-38, PT ;  /* 0x008000000000780b */ /* 0x000fe40003f0e000 */
[----:B------:R1:W-:Y:S02]  /*34dd0*/  STL [R1+0xa4], R0 ;  /* 0x0000a40001007387 */ /* 0x0003e40000100800 */
[----:B------:R-:W-:Y:S02]  /*34de0*/  FSEL R2, R2, R0, !P0 ;  /* 0x0000000002027208 */ /* 0x000fe40004000000 */
[----:B------:R5:W-:Y:S01]  /*34df0*/  STL [R1+0x9c], R7 ;  /* 0x00009c0701007387 */ /* 0x000be20000100800 */
[----:B------:R-:W-:Y:S02]  /*34e00*/  FSEL R3, RZ, -23, P0 ;  /* 0xc1b80000ff037808 */ /* 0x000fe40000000000 */
[----:B------:R-:W-:-:S02]  /*34e10*/  ISETP.GE.U32.AND P0, PT, R2, 0x7f800000, PT ;  /* 0x7f8000000200780c */ /* 0x000fc40003f06070 */
[C---:B------:R-:W-:Y:S02]  /*34e20*/  FSETP.NEU.AND P3, PT, R2.reuse, RZ, PT ;  /* 0x000000ff0200720b */ /* 0x040fe40003f6d000 */
[----:B-1----:R-:W-:-:S04]  /*34e30*/  IADD3 R0, R2, -0x3f3504f3, RZ ;  /* 0xc0cafb0d02007810 */ /* 0x002fc80007ffe0ff */
[----:B------:R-:W-:-:S04]  /*34e40*/  LOP3.LUT R0, R0, 0xff800000, RZ, 0xc0, !PT ;  /* 0xff80000000007812 */ /* 0x000fc800078ec0ff */
[----:B------:R1:W2:Y:S02]  /*34e50*/  I2F R4, R0 ;  /* 0x0000000000047306 */ /* 0x0002a40000201400 */
[----:B-1----:R-:W-:-:S05]  /*34e60*/  IADD3 R0, R2, -R0, RZ ;  /* 0x8000000002007210 */ /* 0x002fca0007ffe0ff */
[----:B------:R-:W-:Y:S02]  /*34e70*/  FADD R0, R0, -1 ;  /* 0xbf80000000007421 */ /* 0x000fe40000000000 */
[----:B--2---:R-:W-:Y:S02]  /*34e80*/  FFMA.FTZ R4, R4, 1.1920928955078125e-07, R3 ;  /* 0x3400000004047823 */ /* 0x004fe40000010003 */
[----:B------:R-:W-:-:S04]  /*34e90*/  FFMA.FTZ R3, R0, R6, -0.16845393180847167969 ;  /* 0xbe2c7f3000037423 */ /* 0x000fc80000010006 */
[----:B------:R-:W-:-:S04]  /*34ea0*/  FFMA.FTZ R3, R0, R3, 0.1716887056827545166 ;  /* 0x3e2fcf2a00037423 */ /* 0x000fc80000010003 */
[----:B------:R-:W-:-:S04]  /*34eb0*/  FFMA.FTZ R3, R0, R3, -0.17900948226451873779 ;  /* 0xbe374e4300037423 */ /* 0x000fc80000010003 */
[----:B------:R-:W-:-:S04]  /*34ec0*/  FFMA.FTZ R3, R0, R3, 0.20512372255325317383 ;  /* 0x3e520bf400037423 */ /* 0x000fc80000010003 */
[----:B------:R-:W-:-:S04]  /*34ed0*/  FFMA.FTZ R3, R0, R3, -0.24046532809734344482 ;  /* 0xbe763c8b00037423 */ /* 0x000fc80000010003 */
[----:B------:R-:W-:-:S04]  /*34ee0*/  FFMA.FTZ R3, R0, R3, 0.28857114911079406738 ;  /* 0x3e93bf9900037423 */ /* 0x000fc80000010003 */
[----:B------:R-:W-:-:S04]  /*34ef0*/  FFMA.FTZ R3, R0, R3, -0.36067417263984680176 ;  /* 0xbeb8aa4900037423 */ /* 0x000fc80000010003 */
[----:B------:R-:W-:-:S04]  /*34f00*/  FFMA.FTZ R3, R0, R3, 0.48089820146560668945 ;  /* 0x3ef6384a00037423 */ /* 0x000fc80000010003 */
[----:B------:R-:W-:-:S04]  /*34f10*/  FFMA.FTZ R3, R0, R3, -0.72134751081466674805 ;  /* 0xbf38aa3b00037423 */ /* 0x000fc80000010003 */
[----:B------:R-:W-:-:S04]  /*34f20*/  FMUL R3, R0, R3 ;  /* 0x0000000300037220 */ /* 0x000fc80000400000 */
[----:B------:R-:W-:-:S04]  /*34f30*/  FMUL R3, R0, R3 ;  /* 0x0000000300037220 */ /* 0x000fc80000400000 */
[----:B------:R-:W-:Y:S02]  /*34f40*/  FFMA.FTZ R0, R0, 1.4426950216293334961, R3 ;  /* 0x3fb8aa3b00007823 */ /* 0x000fe40000010003 */
[----:B------:R-:W-:Y:S02]  /*34f50*/  FMUL R3, R7, 8388608 ;  /* 0x4b00000007037820 */ /* 0x000fe40000400000 */
[----:B------:R-:W-:Y:S02]  /*34f60*/  FADD R4, R4, R0 ;  /* 0x0000000004047221 */ /* 0x000fe40000000000 */
[----:B------:R-:W-:Y:S01]  /*34f70*/  @P0 IMAD.MOV.U32 R0, RZ, RZ, 0x7f800000 ;  /* 0x7f800000ff000424 */ /* 0x000fe200078e00ff */
[----:B------:R-:W-:Y:S02]  /*34f80*/  FSEL R3, R3, R7, !P1 ;  /* 0x0000000703037208 */ /* 0x000fe40004800000 */
[----:B-----5:R-:W-:Y:S01]  /*34f90*/  MOV R7, R5 ;  /* 0x0000000500077202 */ /* 0x020fe20000000f00 */
[----:B------:R-:W-:Y:S01]  /*34fa0*/  @P0 FFMA.FTZ R4, R2, R0, +INF ;  /* 0x7f80000002040423 */ /* 0x000fe20000010000 */
[----:B------:R-:W-:-:S02]  /*34fb0*/  IADD3 R0, R3, -0x3f3504f3, RZ ;  /* 0xc0cafb0d03007810 */ /* 0x000fc40007ffe0ff */
[----:B------:R-:W-:Y:S02]  /*34fc0*/  FSEL R2, RZ, -23, P1 ;  /* 0xc1b80000ff027808 */ /* 0x000fe40000800000 */
[----:B------:R-:W-:Y:S01]  /*34fd0*/  LOP3.LUT R0, R0, 0xff800000, RZ, 0xc0, !PT ;  /* 0xff80000000007812 */ /* 0x000fe200078ec0ff */
[----:B------:R1:W-:Y:S01]  /*34fe0*/  STL [R1+0x49c], R4 ;  /* 0x00049c0401007387 */ /* 0x0003e20000100800 */
[C---:B------:R-:W-:Y:S02]  /*34ff0*/  ISETP.GE.U32.AND P0, PT, R3.reuse, 0x7f800000, PT ;  /* 0x7f8000000300780c */ /* 0x040fe40003f06070 */
[C---:B------:R-:W-:Y:S01]  /*35000*/  FSETP.NEU.AND P2, PT, R3.reuse, RZ, PT ;  /* 0x000000ff0300720b */ /* 0x040fe20003f4d000 */
[----:B-1----:R1:W2:Y:S02]  /*35010*/  I2F R4, R0 ;  /* 0x0000000000047306 */ /* 0x0022a40000201400 */
        /* <DEDUP_REMOVED lines=17> */
[----:B------:R-:W-:-:S04]  /*35130*/  @P0 IMAD.MOV.U32 R0, RZ, RZ, 0x7f800000 ;  /* 0x7f800000ff000424 */ /* 0x000fc800078e00ff */
[----:B------:R-:W-:Y:S01]  /*35140*/  @P0 FFMA.FTZ R5, R3, R0, +INF ;  /* 0x7f80000003050423 */ /* 0x000fe20000010000 */
[----:B------:R-:W-:-:S04]  /*35150*/  FSETP.GEU.AND P0, PT, R12, 1.175494350822287508e-38, PT ;  /* 0x008000000c00780b */ /* 0x000fc80003f0e000 */
[----:B------:R-:W-:Y:S01]  /*35160*/  FSEL R2, R2, R12, !P0 ;  /* 0x0000000c02027208 */ /* 0x000fe20004000000 */
[----:B------:R1:W-:Y:S01]  /*35170*/  STL [R1+0x498], R5 ;  /* 0x0004980501007387 */ /* 0x0003e20000100800 */
[----:B------:R-:W-:Y:S02]  /*35180*/  FSEL R3, RZ, -23, P0 ;  /* 0xc1b80000ff037808 */ /* 0x000fe40000000000 */
[C---:B------:R-:W-:Y:S01]  /*35190*/  IADD3 R0, R2.reuse, -0x3f3504f3, RZ ;  /* 0xc0cafb0d02007810 */ /* 0x040fe20007ffe0ff */
[----:B------:R-:W-:Y:S01]  /*351a0*/  STL [R1+0x1434], R12 ;  /* 0x0014340c01007387 */ /* 0x000fe20000100800 */
[----:B------:R-:W-:Y:S02]  /*351b0*/  ISETP.GE.U32.AND P0, PT, R2, 0x7f800000, PT ;  /* 0x7f8000000200780c */ /* 0x000fe40003f06070 */
[----:B------:R-:W-:Y:S02]  /*351c0*/  LOP3.LUT R0, R0, 0xff800000, RZ, 0xc0, !PT ;  /* 0xff80000000007812 */ /* 0x000fe400078ec0ff */
[----:B------:R-:W-:-:S02]  /*351d0*/  FSETP.NEU.AND P1, PT, R2, RZ, PT ;  /* 0x000000ff0200720b */ /* 0x000fc40003f2d000 */
[----:B------:R2:W3:Y:S02]  /*351e0*/  I2F R4, R0 ;  /* 0x0000000000047306 */ /* 0x0004e40000201400 */
[----:B--2---:R-:W-:-:S05]  /*351f0*/  IADD3 R0, R2, -R0, RZ ;  /* 0x8000000002007210 */ /* 0x004fca0007ffe0ff */
[----:B------:R-:W-:Y:S02]  /*35200*/  FADD R0, R0, -1 ;  /* 0xbf80000000007421 */ /* 0x000fe40000000000 */
[----:B---3--:R-:W-:Y:S02]  /*35210*/  FFMA.FTZ R4, R4, 1.1920928955078125e-07, R3 ;  /* 0x3400000004047823 */ /* 0x008fe40000010003 */
        /* <DEDUP_REMOVED lines=11> */
[----:B------:R-:W-:-:S04]  /*352d0*/  FFMA.FTZ R0, R0, 1.4426950216293334961, R3 ;  /* 0x3fb8aa3b00007823 */ /* 0x000fc80000010003 */
[----:B-1----:R-:W-:Y:S01]  /*352e0*/  FADD R5, R4, R0 ;  /* 0x0000000004057221 */ /* 0x002fe20000000000 */
[----:B------:R-:W-:Y:S01]  /*352f0*/  MOV R4, R7 ;  /* 0x0000000700047202 */ /* 0x000fe20000000f00 */
[----:B------:R-:W-:Y:S01]  /*35300*/  @P0 IMAD.MOV.U32 R0, RZ, RZ, 0x7f800000 ;  /* 0x7f800000ff000424 */ /* 0x000fe200078e00ff */
[----:B------:R-:W1:Y:S03]  /*35310*/  S2R R7, SR_TID.X ;  /* 0x0000000000077919 */ /* 0x000e660000002100 */
[----:B------:R-:W-:Y:S01]  /*35320*/  @P0 FFMA.FTZ R5, R2, R0, +INF ;  /* 0x7f80000002050423 */ /* 0x000fe20000010000 */
[C---:B------:R-:W-:Y:S01]  /*35330*/  FSETP.GEU.AND P0, PT, R4.reuse, 1.175494350822287508e-38, PT ;  /* 0x008000000400780b */ /* 0x040fe20003f0e000 */
[----:B------:R-:W-:-:S03]  /*35340*/  FMUL R0, R4, 8388608 ;  /* 0x4b00000004007820 */ /* 0x000fc60000400000 */
[----:B------:R2:W-:Y:S01]  /*35350*/  STL [R1+0x494], R5 ;  /* 0x0004940501007387 */ /* 0x0005e20000100800 */
[----:B------:R-:W-:Y:S02]  /*35360*/  FSEL R2, RZ, -23, P0 ;  /* 0xc1b80000ff027808 */ /* 0x000fe40000000000 */
[----:B--2---:R-:W-:-:S04]  /*35370*/  FSEL R5, R0, R4, !P0 ;  /* 0x0000000400057208 */ /* 0x004fc80004000000 */
[----:B------:R-:W-:Y:S01]  /*35380*/  IADD3 R0, R5, -0x3f3504f3, RZ ;  /* 0xc0cafb0d05007810 */ /* 0x000fe20007ffe0ff */
[----:B------:R2:W-:Y:S01]  /*35390*/  STL [R1+0xbc], R5 ;  /* 0x0000bc0501007387 */ /* 0x0005e20000100800 */
[C---:B-1----:R-:W-:Y:S02]  /*353a0*/  LOP3.LUT R9, R7.reuse, 0xe0, RZ, 0xc0, !PT ;  /* 0x000000e007097812 */ /* 0x042fe400078ec0ff */
[----:B------:R-:W-:Y:S02]  /*353b0*/  LOP3.LUT R0, R0, 0xff800000, RZ, 0xc0, !PT ;  /* 0xff80000000007812 */ /* 0x000fe400078ec0ff */
[----:B------:R-:W-:Y:S02]  /*353c0*/  LOP3.LUT R10, R7, 0x1c, RZ, 0xc0, !PT ;  /* 0x0000001c070a7812 */ /* 0x000fe400078ec0ff */
[----:B------:R1:W2:Y:S02]  /*353d0*/  I2F R3, R0 ;  /* 0x0000000000037306 */ /* 0x0002a40000201400 */
[----:B-1----:R-:W-:-:S05]  /*353e0*/  IADD3 R0, R5, -R0, RZ ;  /* 0x8000000005007210 */ /* 0x002fca0007ffe0ff */
[----:B------:R-:W-:Y:S02]  /*353f0*/  FADD R0, R0, -1 ;  /* 0xbf80000000007421 */ /* 0x000fe40000000000 */
[----:B--2---:R-:W-:Y:S02]  /*35400*/  FFMA.FTZ R5, R3, 1.1920928955078125e-07, R2 ;  /* 0x3400000003057823 */ /* 0x004fe40000010002 */
[----:B------:R-:W-:Y:S02]  /*35410*/  FFMA.FTZ R2, R0, R6, -0.16845393180847167969 ;  /* 0xbe2c7f3000027423 */ /* 0x000fe40000010006 */
[----:B0-----:R-:W-:Y:S02]  /*35420*/  IMAD.SHL.U32 R6, R8, 0x800, RZ ;  /* 0x0000080008067824 */ /* 0x001fe400078e00ff */
[----:B------:R-:W-:-:S03]  /*35430*/  FFMA.FTZ R2, R0, R2, 0.1716887056827545166 ;  /* 0x3e2fcf2a00027423 */ /* 0x000fc60000010002 */
[----:B------:R-:W-:Y:S01]  /*35440*/  LOP3.LUT R6, R6, 0x3000, RZ, 0xc0, !PT ;  /* 0x0000300006067812 */ /* 0x000fe200078ec0ff */
        /* <DEDUP_REMOVED lines=9> */
[----:B------:R-:W-:Y:S01]  /*354e0*/  FFMA.FTZ R3, R0, 1.4426950216293334961, R2 ;  /* 0x3fb8aa3b00037823 */ /* 0x000fe20000010002 */
[----:B------:R-:W-:Y:S01]  /*354f0*/  SHF.L.U32 R2, R8, 0x9, RZ ;  /* 0x0000000908027819 */ /* 0x000fe200000006ff */
[----:B------:R-:W-:Y:S01]  /*35500*/  IMAD R0, R9, 0x2, R10 ;  /* 0x0000000209007824 */ /* 0x000fe200078e020a */
[----:B------:R-:W-:Y:S01]  /*35510*/  LOP3.LUT R9, R7, 0x3, RZ, 0xc0, !PT ;  /* 0x0000000307097812 */ /* 0x000fe200078ec0ff */
[----:B------:R-:W0:Y:S01]  /*35520*/  S2R R10, SR_CTAID.X ;  /* 0x00000000000a7919 */ /* 0x000e220000002500 */
[----:B------:R-:W-:Y:S02]  /*35530*/  LOP3.LUT R2, R2, 0x3000, RZ, 0xc0, !PT ;  /* 0x0000300002027812 */ /* 0x000fe400078ec0ff */
[----:B------:R-:W-:Y:S02]  /*35540*/  SHF.L.U32 R0, R0, 0x2, RZ ;  /* 0x0000000200007819 */ /* 0x000fe400000006ff */
[----:B------:R-:W-:Y:S02]  /*35550*/  LEA R2, R9, R2, 0x5 ;  /* 0x0000000209027211 */ /* 0x000fe400078e28ff */
[----:B------:R-:W-:-:S02]  /*35560*/  LOP3.LUT R9, R7, 0xff, RZ, 0xc0, !PT ;  /* 0x000000ff07097812 */ /* 0x000fc400078ec0ff */
[----:B------:R-:W-:Y:S02]  /*35570*/  LOP3.LUT R0, R2, R0, RZ, 0x3c, !PT ;  /* 0x0000000002007212 */ /* 0x000fe400078e3cff */
[----:B------:R-:W-:Y:S02]  /*35580*/  LEA R6, R9, R6, 0x4 ;  /* 0x0000000609067211 */ /* 0x000fe400078e20ff */
[----:B------:R-:W1:Y:S04]  /*35590*/  S2R R9, SR_CTAID.Y ;  /* 0x0000000000097919 */ /* 0x000e680000002600 */
[----:B------:R2:W-:Y:S01]  /*355a0*/  STL [R1+0x10e0], R0 ;  /* 0x0010e00001007387 */ /* 0x0005e20000100800 */
[----:B0-----:R-:W-:Y:S01]  /*355b0*/  PRMT R7, R7, 0x6540, R10 ;  /* 0x0000654007077816 */ /* 0x001fe2000000000a */
[----:B--2---:R-:W-:-:S04]  /*355c0*/  FADD R0, R5, R3 ;  /* 0x0000000305007221 */ /* 0x004fc80000000000 */
[----:B------:R-:W-:Y:S01]  /*355d0*/  IMAD R3, R7, c[0x0][0x1c4], RZ ;  /* 0x0000710007037a24 */ /* 0x000fe200078e02ff */
[----:B------:R-:W-:Y:S01]  /*355e0*/  SHF.L.U32 R7, R8, 0x3, RZ ;  /* 0x0000000308077819 */ /* 0x000fe200000006ff */
[----:B------:R0:W-:Y:S03]  /*355f0*/  STL [R1+0x490], R0 ;  /* 0x0004900001007387 */ /* 0x0001e60000100800 */
[C---:B------:R-:W-:Y:S01]  /*35600*/  SHF.L.U32 R2, R3.reuse, 0x1, RZ ;  /* 0x0000000103027819 */ /* 0x040fe200000006ff */
[----:B------:R-:W-:Y:S01]  /*35610*/  IMAD.HI R3, R3, 0x2, RZ ;  /* 0x0000000203037827 */ /* 0x000fe200078e02ff */
[----:B------:R-:W-:-:S03]  /*35620*/  LOP3.LUT R7, R7, 0x38, RZ, 0xc0, !PT ;  /* 0x0000003807077812 */ /* 0x000fc600078ec0ff */
[----:B-1----:R-:W-:-:S04]  /*35630*/  IMAD R5, R9, c[0x0][0x1c0], RZ ;  /* 0x0000700009057a24 */ /* 0x002fc800078e02ff */
[C---:B------:R-:W-:Y:S02]  /*35640*/  IMAD.SHL.U32 R6, R5.reuse, 0x2, RZ ;  /* 0x0000000205067824 */ /* 0x040fe400078e00ff */
[----:B------:R-:W-:-:S03]  /*35650*/  IMAD.HI R5, R5, 0x2, RZ ;  /* 0x0000000205057827 */ /* 0x000fc600078e02ff */
[----:B------:R-:W-:Y:S01]  /*35660*/  IADD3 R2, P0, P4, R2, c[0x0][0x178], R6 ;  /* 0x00005e0002027a10 */ /* 0x000fe20007c1e006 */
[----:B------:R-:W-:-:S03]  /*35670*/  IMAD.SHL.U32 R6, R8, 0x4, RZ ;  /* 0x0000000408067824 */ /* 0x000fc600078e00ff */
[----:B------:R-:W-:Y:S01]  /*35680*/  IADD3.X R3, R3, c[0x0][0x17c], R5, P0, P4 ;  /* 0x00005f0003037a10 */ /* 0x000fe200007e8405 */
[----:B------:R1:W-:Y:S01]  /*35690*/  STL [R1+0xf94], R2 ;  /* 0x000f940201007387 */ /* 0x0003e20000100800 */
[----:B------:R-:W-:Y:S02]  /*356a0*/  SHF.R.U32.HI R5, RZ, 0x1, R8 ;  /* 0x00000001ff057819 */ /* 0x000fe40000011608 */
[----:B------:R-:W-:Y:S01]  /*356b0*/  LOP3.LUT R6, R6, 0x3c0, RZ, 0xc0, !PT ;  /* 0x000003c006067812 */ /* 0x000fe200078ec0ff */
[----:B------:R-:W-:Y:S01]  /*356c0*/  STL [R1+0xf90], R3 ;  /* 0x000f900301007387 */ /* 0x000fe20000100800 */
[----:B------:R-:W-:-:S03]  /*356d0*/  LOP3.LUT R5, R5, 0x4, RZ, 0xc0, !PT ;  /* 0x0000000405057812 */ /* 0x000fc600078ec0ff */
[----:B------:R-:W2:Y:S01]  /*356e0*/  LDL.LU R12, [R1+0x248] ;  /* 0x00024800010c7983 */ /* 0x000ea20000300800 */
[----:B0-----:R-:W-:-:S05]  /*356f0*/  IADD3 R0, R5, R7, R6 ;  /* 0x0000000705007210 */ /* 0x001fca0007ffe006 */
[----:B------:R-:W-:Y:S04]  /*35700*/  STL [R1+0x4c0], R0 ;  /* 0x0004c00001007387 */ /* 0x000fe80000100800 */
[----:B--2---:R0:W-:Y:S04]  /*35710*/  STL [R1+0x14b0], R12 ;  /* 0x0014b00c01007387 */ /* 0x0041e80000100800 */
[----:B-1----:R-:W2:Y:S04]  /*35720*/  LDL.LU R2, [R1+0x24c] ;  /* 0x00024c0001027983 */ /* 0x002ea80000300800 */
[----:B--2---:R1:W-:Y:S04]  /*35730*/  STL [R1+0x14b4], R2 ;  /* 0x0014b40201007387 */ /* 0x0043e80000100800 */
[----:B0-----:R-:W2:Y:S04]  /*35740*/  LDL.LU R12, [R1+0x238] ;  /* 0x00023800010c7983 */ /* 0x001ea80000300800 */
[----:B--2---:R0:W-:Y:S04]  /*35750*/  STL [R1+0x14b8], R12 ;  /* 0x0014b80c01007387 */ /* 0x0041e80000100800 */
[----:B------:R-:W2:Y:S04]  /*35760*/  LDL.LU R0, [R1+0x23c] ;  /* 0x00023c0001007983 */ /* 0x000ea80000300800 */
[----:B-1----:R-:W3:Y:S04]  /*35770*/  LDL.LU R2, [R1+0x258] ;  /* 0x0002580001027983 */ /* 0x002ee80000300800 */
[----:B--2---:R-:W-:Y:S04]  /*35780*/  STL [R1+0x90], R0 ;  /* 0x0000900001007387 */ /* 0x004fe80000100800 */
[----:B---3--:R1:W-:Y:S04]  /*35790*/  STL [R1+0x14bc], R2 ;  /* 0x0014bc0201007387 */ /* 0x0083e80000100800 */
[----:B0-----:R-:W2:Y:S04]  /*357a0*/  LDL.LU R12, [R1+0x25c] ;  /* 0x00025c00010c7983 */ /* 0x001ea80000300800 */
[----:B--2---:R-:W-:Y:S04]  /*357b0*/  STL [R1+0x14c4], R12 ;  /* 0x0014c40c01007387 */ /* 0x004fe80000100800 */
[----:B-1----:R-:W2:Y:S04]  /*357c0*/  LDL.LU R2, [R1+0x268] ;  /* 0x0002680001027983 */ /* 0x002ea80000300800 */
[----:B--2---:R-:W-:Y:S04]  /*357d0*/  STL [R1+0x14c8], R2 ;  /* 0x0014c80201007387 */ /* 0x004fe80000100800 */
[----:B------:R-:W2:Y:S04]  /*357e0*/  LDL.LU R0, [R1+0x26c] ;  /* 0x00026c0001007983 */ /* 0x000ea80000300800 */
[----:B--2---:R0:W-:Y:S04]  /*357f0*/  STL [R1+0x14cc], R0 ;  /* 0x0014cc0001007387 */ /* 0x0041e80000100800 */
[----:B0-----:R-:W2:Y:S04]  /*35800*/  LDL.LU R0, [R1+0x278] ;  /* 0x0002780001007983 */ /* 0x001ea80000300800 */
[----:B------:R-:W3:Y:S04]  /*35810*/  LDL.LU R12, [R1+0x27c] ;  /* 0x00027c00010c7983 */ /* 0x000ee80000300800 */
[----:B--2---:R0:W-:Y:S04]  /*35820*/  STL [R1+0x7c], R0 ;  /* 0x00007c0001007387 */ /* 0x0041e80000100800 */
[----:B---3--:R1:W-:Y:S04]  /*35830*/  STL [R1+0x14d0], R12 ;  /* 0x0014d00c01007387 */ /* 0x0083e80000100800 */
[----:B------:R-:W2:Y:S04]  /*35840*/  LDL.LU R2, [R1+0x288] ;  /* 0x0002880001027983 */ /* 0x000ea80000300800 */
[----:B--2---:R2:W-:Y:S04]  /*35850*/  STL [R1+0x14d4], R2 ;  /* 0x0014d40201007387 */ /* 0x0045e80000100800 */
[----:B0-----:R-:W3:Y:S04]  /*35860*/  LDL.LU R0, [R1+0x28c] ;  /* 0x00028c0001007983 */ /* 0x001ee80000300800 */
[----:B---3--:R0:W-:Y:S04]  /*35870*/  STL [R1+0x14d8], R0 ;  /* 0x0014d80001007387 */ /* 0x0081e80000100800 */
[----:B-1----:R-:W3:Y:S04]  /*35880*/  LDL.LU R12, [R1+0x368] ;  /* 0x00036800010c7983 */ /* 0x002ee80000300800 */
[----:B---3--:R1:W-:Y:S04]  /*35890*/  STL [R1+0x14dc], R12 ;  /* 0x0014dc0c01007387 */ /* 0x0083e80000100800 */
[----:B--2---:R-:W2:Y:S04]  /*358a0*/  LDL.LU R2, [R1+0x36c] ;  /* 0x00036c0001027983 */ /* 0x004ea80000300800 */
        /* <DEDUP_REMOVED lines=34> */
[----:B---3--:R-:W-:Y:S04]  /*35ad0*/  STL [R1+0x1524], R12 ;  /* 0x0015240c01007387 */ /* 0x008fe80000100800 */
[----:B--2---:R-:W2:Y:S04]  /*35ae0*/  LDL.LU R2, [R1+0x2bc] ;  /* 0x0002bc0001027983 */ /* 0x004ea80000300800 */
[----:B--2---:R-:W-:Y:S04]  /*35af0*/  STL [R1+0x1528], R2 ;  /* 0x0015280201007387 */ /* 0x004fe80000100800 */
[----:B0-----:R-:W2:Y:S04]  /*35b00*/  LDL.LU R0, [R1+0x2d8] ;  /* 0x0002d80001007983 */ /* 0x001ea80000300800 */
[----:B--2---:R0:W-:Y:S04]  /*35b10*/  STL [R1+0x152c], R0 ;  /* 0x00152c0001007387 */ /* 0x0041e80000100800 */
[----:B0-----:R-:W2:Y:S04]  /*35b20*/  LDL.LU R0, [R1+0x2dc] ;  /* 0x0002dc0001007983 */ /* 0x001ea80000300800 */
[----:B------:R-:W3:Y:S04]  /*35b30*/  LDL.LU R12, [R1+0x388] ;  /* 0x00038800010c7983 */ /* 0x000ee80000300800 */
[----:B--2---:R0:W-:Y:S04]  /*35b40*/  STL [R1+0x18], R0 ;  /* 0x0000180001007387 */ /* 0x0041e80000100800 */
[----:B---3--:R1:W-:Y:S04]  /*35b50*/  STL [R1+0x1530], R12 ;  /* 0x0015300c01007387 */ /* 0x0083e80000100800 */
[----:B------:R-:W2:Y:S04]  /*35b60*/  LDL.LU R2, [R1+0x38c] ;  /* 0x00038c0001027983 */ /* 0x000ea80000300800 */
[----:B0-----:R-:W3:Y:S04]  /*35b70*/  LDL.LU R0, [R1+0x358] ;  /* 0x0003580001007983 */ /* 0x001ee80000300800 */
[----:B-1----:R-:W4:Y:S04]  /*35b80*/  LDL.LU R12, [R1+0x35c] ;  /* 0x00035c00010c7983 */ /* 0x002f280000300800 */
[----:B------:R-:W5:Y:S04]  /*35b90*/  LDL.LU R5, [R1+0x338] ;  /* 0x0003380001057983 */ /* 0x000f680000300800 */
[----:B------:R-:W2:Y:S01]  /*35ba0*/  LDL.LU R3, [R1+0x33c] ;  /* 0x00033c0001037983 */ /* 0x000ea20000300800 */
[----:B------:R-:W-:-:S02]  /*35bb0*/  FSETP.GT.AND P0, PT, |R4|, 8.50705917302346158658e+37, PT ;  /* 0x7e8000000400780b */ /* 0x000fc40003f04200 */
[----:B------:R-:W-:Y:S01]  /*35bc0*/  FSETP.GEU.AND P4, PT, |R4|, 1.175494350822287508e-38, PT ;  /* 0x008000000400780b */ /* 0x000fe20003f8e200 */
[----:B-----5:R0:W-:Y:S04]  /*35bd0*/  STL [R1+0x4], R5 ;  /* 0x0000040501007387 */ /* 0x0201e80000100800 */
        /* <DEDUP_REMOVED lines=23> */
[----:B0-----:R-:W5:Y:S04]  /*35d50*/  LDL.LU R5, [R1+0x5e8] ;  /* 0x0005e80001057983 */ /* 0x001f680000300800 */
[----:B------:R0:W-:Y:S04]  /*35d60*/  STL [R1+0x14c0], R4 ;  /* 0x0014c00401007387 */ /* 0x0001e80000100800 */
[----:B0-----:R-:W5:Y:S01]  /*35d70*/  LDL R4, [R1+0x4] ;  /* 0x0000040001047983 */ /* 0x001f620000100800 */
[----:B----4-:R-:W-:-:S02]  /*35d80*/  @P0 FMUL R12, R12, 0.25 ;  /* 0x3e8000000c0c0820 */ /* 0x010fc40000400000 */
[----:B---3--:R-:W-:Y:S02]  /*35d90*/  @P0 FMUL R0, R0, 0.25 ;  /* 0x3e80000000000820 */ /* 0x008fe40000400000 */
[----:B--2---:R-:W-:Y:S02]  /*35da0*/  @P0 FMUL R2, R2, 0.25 ;  /* 0x3e80000002020820 */ /* 0x004fe40000400000 */
[----:B-----5:R-:W-:-:S05]  /*35db0*/  @P0 FMUL R6, R6, 0.25 ;  /* 0x3e80000006060820 */ /* 0x020fca0000400000 */
[----:B------:R0:W-:Y:S04]  /*35dc0*/  STL [R1+0x14ac], R6 ;  /* 0x0014ac0601007387 */ /* 0x0001e80000100800 */
[----:B0-----:R-:W2:Y:S01]  /*35dd0*/  LDL R6, [R1+0x18] ;  /* 0x0000180001067983 */ /* 0x001ea20000100800 */
[----:B------:R-:W-:-:S05]  /*35de0*/  @P0 FMUL R4, R4, 0.25 ;  /* 0x3e80000004040820 */ /* 0x000fca0000400000 */
[----:B------:R0:W-:Y:S04]  /*35df0*/  @P0 STL [R1+0x4], R4 ;  /* 0x0000040401000387 */ /* 0x0001e80000100800 */
[----:B0-----:R-:W3:Y:S04]  /*35e00*/  LDL R4, [R1+0x7c] ;  /* 0x00007c0001047983 */ /* 0x001ee80000100800 */
[----:B------:R0:W-:Y:S04]  /*35e10*/  STL [R1+0x8], R12 ;  /* 0x0000080c01007387 */ /* 0x0001e80000100800 */
[----:B0-----:R-:W4:Y:S04]  /*35e20*/  LDL.LU R12, [R1+0x1530] ;  /* 0x00153000010c7983 */ /* 0x001f280000300800 */
[----:B------:R0:W-:Y:S04]  /*35e30*/  STL [R1+0xc], R0 ;  /* 0x00000c0001007387 */ /* 0x0001e80000100800 */
[----:B0-----:R-:W5:Y:S04]  /*35e40*/  LDL.LU R0, [R1+0x152c] ;  /* 0x00152c0001007983 */ /* 0x001f680000300800 */
[----:B------:R0:W-:Y:S04]  /*35e50*/  STL [R1+0x10], R2 ;  /* 0x0000100201007387 */ /* 0x0001e80000100800 */
[----:B0-----:R-:W3:Y:S01]  /*35e60*/  LDL.LU R2, [R1+0x1528] ;  /* 0x0015280001027983 */ /* 0x001ee20000300800 */
[----:B--2---:R-:W-:-:S02]  /*35e70*/  @P0 FMUL R6, R6, 0.25 ;  /* 0x3e80000006060820 */ /* 0x004fc40000400000 */
[----:B----4-:R-:W-:-:S05]  /*35e80*/  @P0 FMUL R12, R12, 0.25 ;  /* 0x3e8000000c0c0820 */ /* 0x010fca0000400000 */
[----:B------:R0:W-:Y:S01]  /*35e90*/  STL [R1+0x14], R12 ;  /* 0x0000140c01007387 */ /* 0x0001e20000100800 */
[----:B-----5:R-:W-:-:S03]  /*35ea0*/  @P0 FMUL R0, R0, 0.25 ;  /* 0x3e80000000000820 */ /* 0x020fc60000400000 */
[----:B0-----:R-:W2:Y:S04]  /*35eb0*/  LDL.LU R12, [R1+0x1524] ;  /* 0x00152400010c7983 */ /* 0x001ea80000300800 */
[----:B------:R0:W-:Y:S01]  /*35ec0*/  @P0 STL [R1+0x18], R6 ;  /* 0x0000180601000387 */ /* 0x0001e20000100800 */
[----:B---3--:R-:W-:-:S03]  /*35ed0*/  @P0 FMUL R2, R2, 0.25 ;  /* 0x3e80000002020820 */ /* 0x008fc60000400000 */
[----:B0-----:R-:W3:Y:S04]  /*35ee0*/  LDL R6, [R1+0x90] ;  /* 0x0000900001067983 */ /* 0x001ee80000100800 */
[----:B------:R0:W-:Y:S04]  /*35ef0*/  STL [R1+0x1c], R0 ;  /* 0x00001c0001007387 */ /* 0x0001e80000100800 */
[----:B0-----:R-:W4:Y:S04]  /*35f00*/  LDL.LU R0, [R1+0x1520] ;  /* 0x0015200001007983 */ /* 0x001f280000300800 */
[----:B------:R0:W-:Y:S04]  /*35f10*/  STL [R1+0x20], R2 ;  /* 0x0000200201007387 */ /* 0x0001e80000100800 */
[----:B0-----:R-:W5:Y:S01]  /*35f20*/  LDL.LU R2, [R1+0x151c] ;  /* 0x00151c0001027983 */ /* 0x001f620000300800 */
[----:B--2---:R-:W-:-:S05]  /*35f30*/  @P0 FMUL R12, R12, 0.25 ;  /* 0x3e8000000c0c0820 */ /* 0x004fca0000400000 */
[----:B------:R0:W-:Y:S04]  /*35f40*/  STL [R1+0x24], R12 ;  /* 0x0000240c01007387 */ /* 0x0001e80000100800 */
[----:B0-----:R-:W2:Y:S01]  /*35f50*/  LDL.LU R12, [R1+0x1518] ;  /* 0x00151800010c7983 */ /* 0x001ea20000300800 */
[----:B----4-:R-:W-:-:S05]  /*35f60*/  @P0 FMUL R0, R0, 0.25 ;  /* 0x3e80000000000820 */ /* 0x010fca0000400000 */
[----:B------:R0:W-:Y:S01]  /*35f70*/  STL [R1+0x28], R0 ;  /* 0x0000280001007387 */ /* 0x0001e20000100800 */
[----:B-----5:R-:W-:-:S03]  /*35f80*/  @P0 FMUL R2, R2, 0.25 ;  /* 0x3e80000002020820 */ /* 0x020fc60000400000 */
        /* <DEDUP_REMOVED lines=57> */
[----:B------:R-:W-:Y:S02]  /*36320*/  @P0 FMUL R4, R4, 0.25 ;  /* 0x3e80000004040820 */ /* 0x000fe40000400000 */
[----:B--2---:R-:W-:-:S05]  /*36330*/  @P0 FMUL R12, R12, 0.25 ;  /* 0x3e8000000c0c0820 */ /* 0x004fca0000400000 */
[----:B------:R0:W-:Y:S04]  /*36340*/  STL [R1+0x78], R12 ;  /* 0x0000780c01007387 */ /* 0x0001e80000100800 */
[----:B0-----:R-:W2:Y:S01]  /*36350*/  LDL.LU R12, [R1+0x14c4] ;  /* 0x0014c400010c7983 */ /* 0x001ea20000300800 */
[----:B----4-:R-:W-:-:S05]  /*36360*/  @P0 FMUL R0, R0, 0.25 ;  /* 0x3e80000000000820 */ /* 0x010fca0000400000 */
[----:B------:R0:W-:Y:S04]  /*36370*/  STL [R1+0x1458], R0 ;  /* 0x0014580001007387 */ /* 0x0001e80000100800 */
[----:B------:R1:W-:Y:S01]  /*36380*/  @P0 STL [R1+0x7c], R4 ;  /* 0x00007c0401000387 */ /* 0x0003e20000100800 */
[----:B-----5:R-:W-:Y:S01]  /*36390*/  @P0 FMUL R2, R2, 0.25 ;  /* 0x3e80000002020820 */ /* 0x020fe20000400000 */
[----:B0-----:R-:W-:Y:S02]  /*363a0*/  MOV R0, R4 ;  /* 0x0000000400007202 */ /* 0x001fe40000000f00 */
[----:B-1----:R-:W4:Y:S04]  /*363b0*/  LDL.LU R4, [R1+0x14c0] ;  /* 0x0014c00001047983 */ /* 0x002f280000300800 */
[----:B------:R0:W-:Y:S04]  /*363c0*/  STL [R1+0x84], R2 ;  /* 0x0000840201007387 */ /* 0x0001e80000100800 */
[----:B0-----:R-:W5:Y:S01]  /*363d0*/  LDL.LU R2, [R1+0x14bc] ;  /* 0x0014bc0001027983 */ /* 0x001f620000300800 */
[----:B--2---:R-:W-:-:S05]  /*363e0*/  @P0 FMUL R12, R12, 0.25 ;  /* 0x3e8000000c0c0820 */ /* 0x004fca0000400000 */
[----:B------:R0:W-:Y:S04]  /*363f0*/  STL [R1+0x88], R12 ;  /* 0x0000880c01007387 */ /* 0x0001e80000100800 */
[----:B0-----:R-:W2:Y:S01]  /*36400*/  LDL.LU R12, [R1+0x14b8] ;  /* 0x0014b800010c7983 */ /* 0x001ea20000300800 */
[----:B-----5:R-:W-:-:S05]  /*36410*/  @P0 FMUL R2, R2, 0.25 ;  /* 0x3e80000002020820 */ /* 0x020fca0000400000 */
[----:B------:R0:W-:Y:S04]  /*36420*/  STL [R1+0x8c], R2 ;  /* 0x00008c0201007387 */ /* 0x0001e80000100800 */
[----:B0-----:R-:W5:Y:S01]  /*36430*/  LDL.LU R2, [R1+0x14b4] ;  /* 0x0014b40001027983 */ /* 0x001f620000300800 */
[----:B---3--:R-:W-:Y:S02]  /*36440*/  @P0 FMUL R6, R6, 0.25 ;  /* 0x3e80000006060820 */ /* 0x008fe40000400000 */
[----:B--2---:R-:W-:-:S05]  /*36450*/  @P0 FMUL R12, R12, 0.25 ;  /* 0x3e8000000c0c0820 */ /* 0x004fca0000400000 */
[----:B------:R0:W-:Y:S04]  /*36460*/  STL [R1+0x94], R12 ;  /* 0x0000940c01007387 */ /* 0x0001e80000100800 */
[----:B0-----:R-:W2:Y:S04]  /*36470*/  LDL.LU R12, [R1+0x14b0] ;  /* 0x0014b000010c7983 */ /* 0x001ea80000300800 */
[----:B------:R-:W-:Y:S01]  /*36480*/  @P0 STL [R1+0x90], R6 ;  /* 0x0000900601000387 */ /* 0x000fe20000100800 */
[----:B-----5:R-:W-:-:S05]  /*36490*/  @P0 FMUL R2, R2, 0.25 ;  /* 0x3e80000002020820 */ /* 0x020fca0000400000 */
[----:B------:R0:W-:Y:S02]  /*364a0*/  STL [R1+0x1444], R2 ;  /* 0x0014440201007387 */ /* 0x0001e40000100800 */
[----:B0-----:R-:W-:Y:S02]  /*364b0*/  MOV R2, R6 ;  /* 0x0000000600027202 */ /* 0x001fe40000000f00 */
[----:B------:R-:W3:Y:S01]  /*364c0*/  LDL.LU R6, [R1+0x14ac] ;  /* 0x0014ac0001067983 */ /* 0x000ee20000300800 */
[----:B------:R-:W-:Y:S02]  /*364d0*/  @P0 FMUL R8, R8, 0.25 ;  /* 0x3e80000008080820 */ /* 0x000fe40000400000 */
[----:B------:R-:W-:Y:S02]  /*364e0*/  @P0 FMUL R7, R7, 0.25 ;  /* 0x3e80000007070820 */ /* 0x000fe40000400000 */
[----:B----4-:R-:W-:Y:S02]  /*364f0*/  @P0 FMUL R4, R4, 0.25 ;  /* 0x3e80000004040820 */ /* 0x010fe40000400000 */
[----:B------:R-:W-:-:S02]  /*36500*/  @!P4 FMUL R8, R8, 16777216 ;  /* 0x4b8000000808c820 */ /* 0x000fc40000400000 */
[----:B------:R-:W-:Y:S02]  /*36510*/  @P0 FMUL R5, R5, 0.25 ;  /* 0x3e80000005050820 */ /* 0x000fe40000400000 */
[----:B------:R-:W-:Y:S02]  /*36520*/  @!P4 FMUL R7, R7, 16777216 ;  /* 0x4b8000000707c820 */ /* 0x000fe40000400000 */
[----:B------:R-:W-:Y:S02]  /*36530*/  @P0 FMUL R9, R9, 0.25 ;  /* 0x3e80000009090820 */ /* 0x000fe40000400000 */
[----:B------:R-:W-:Y:S02]  /*36540*/  @P0 FMUL R10, R10, 0.25 ;  /* 0x3e8000000a0a0820 */ /* 0x000fe40000400000 */
[----:B------:R-:W-:Y:S02]  /*36550*/  @!P4 FMUL R5, R5, 16777216 ;  /* 0x4b8000000505c820 */ /* 0x000fe40000400000 */
[----:B------:R-:W-:-:S02]  /*36560*/  @P0 FMUL R11, R11, 0.25 ;  /* 0x3e8000000b0b0820 */ /* 0x000fc40000400000 */
[----:B------:R-:W-:Y:S02]  /*36570*/  @!P4 FMUL R9, R9, 16777216 ;  /* 0x4b8000000909c820 */ /* 0x000fe40000400000 */
[----:B------:R-:W-:Y:S02]  /*36580*/  @P0 FMUL R13, R13, 0.25 ;  /* 0x3e8000000d0d0820 */ /* 0x000fe40000400000 */
[----:B------:R-:W-:Y:S02]  /*36590*/  @!P4 FMUL R10, R10, 16777216 ;  /* 0x4b8000000a0ac820 */ /* 0x000fe40000400000 */
[----:B------:R-:W-:Y:S02]  /*365a0*/  @!P4 FMUL R11, R11, 16777216 ;  /* 0x4b8000000b0bc820 */ /* 0x000fe40000400000 */
[----:B------:R-:W-:Y:S02]  /*365b0*/  @!P4 FMUL R13, R13, 16777216 ;  /* 0x4b8000000d0dc820 */ /* 0x000fe40000400000 */
[----:B--2---:R-:W-:-:S05]  /*365c0*/  @P0 FMUL R12, R12, 0.25 ;  /* 0x3e8000000c0c0820 */ /* 0x004fca0000400000 */
[----:B------:R0:W-:Y:S04]  /*365d0*/  STL [R1+0x1448], R12 ;  /* 0x0014480c01007387 */ /* 0x0001e80000100800 */
[----:B0-----:R-:W2:Y:S04]  /*365e0*/  LDL R12, [R1+0x28] ;  /* 0x00002800010c7983 */ /* 0x001ea80000100800 */
[----:B------:R0:W-:Y:S04]  /*365f0*/  STL [R1+0x1480], R4 ;  /* 0x0014800401007387 */ /* 0x0001e80000100800 */
[----:B0-----:R-:W4:Y:S04]  /*36600*/  LDL R4, [R1+0x14] ;  /* 0x0000140001047983 */ /* 0x001f280000100800 */
[----:B------:R0:W-:Y:S04]  /*36610*/  STL [R1+0x144c], R8 ;  /* 0x00144c0801007387 */ /* 0x0001e80000100800 */
[----:B0-----:R-:W5:Y:S01]  /*36620*/  LDL R8, [R1+0x24] ;  /* 0x0000240001087983 */ /* 0x001f620000100800 */
[----:B---3--:R-:W-:-:S03]  /*36630*/  @!P4 FMUL R6, R6, 16777216 ;  /* 0x4b8000000606c820 */ /* 0x008fc60000400000 */
[----:B------:R0:W-:Y:S04]  /*36640*/  STL [R1+0x1450], R7 ;  /* 0x0014500701007387 */ /* 0x0001e80000100800 */
[----:B0-----:R-:W3:Y:S04]  /*36650*/  LDL R7, [R1+0x20] ;  /* 0x0000200001077983 */ /* 0x001ee80000100800 */
[----:B------:R0:W-:Y:S04]  /*36660*/  STL [R1+0x1454], R6 ;  /* 0x0014540601007387 */ /* 0x0001e80000100800 */
[----:B0-----:R-:W2:Y:S04]  /*36670*/  LDL R6, [R1+0x1c] ;  /* 0x00001c0001067983 */ /* 0x001ea80000100800 */
[----:B------:R0:W-:Y:S04]  /*36680*/  STL [R1+0x145c], R5 ;  /* 0x00145c0501007387 */ /* 0x0001e80000100800 */
[----:B0-----:R-:W2:Y:S04]  /*36690*/  LDL R5, [R1+0x18] ;  /* 0x0000180001057983 */ /* 0x001ea80000100800 */
[----:B------:R0:W-:Y:S04]  /*366a0*/  STL [R1+0x1460], R9 ;  /* 0x0014600901007387 */ /* 0x0001e80000100800 */
[----:B0-----:R-:W2:Y:S04]  /*366b0*/  LDL R9, [R1+0x10] ;  /* 0x0000100001097983 */ /* 0x001ea80000100800 */
[----:B------:R0:W-:Y:S04]  /*366c0*/  STL [R1+0x1440], R10 ;  /* 0x0014400a01007387 */ /* 0x0001e80000100800 */
[----:B0-----:R-:W3:Y:S04]  /*366d0*/  LDL.LU R10, [R1+0x4] ;  /* 0x00000400010a7983 */ /* 0x001ee80000300800 */
[----:B------:R0:W-:Y:S04]  /*366e0*/  STL [R1+0x1464], R11 ;  /* 0x0014640b01007387 */ /* 0x0001e80000100800 */
[----:B0-----:R-:W3:Y:S04]  /*366f0*/  LDL R11, [R1+0xc] ;  /* 0x00000c00010b7983 */ /* 0x001ee80000100800 */
[----:B------:R0:W-:Y:S04]  /*36700*/  STL [R1+0x1468], R13 ;  /* 0x0014680d01007387 */ /* 0x0001e80000100800 */
[----:B0-----:R-:W5:Y:S01]  /*36710*/  LDL R13, [R1+0x8] ;  /* 0x00000800010d7983 */ /* 0x001f620000100800 */
[----:B------:R-:W-:-:S02]  /*36720*/  @P0 FMUL R14, R14, 0.25 ;  /* 0x3e8000000e0e0820 */ /* 0x000fc40000400000 */
[----:B------:R-:W-:Y:S02]  /*36730*/  @P0 FMUL R15, R15, 0.25 ;  /* 0x3e8000000f0f0820 */ /* 0x000fe40000400000 */
[----:B------:R-:W-:Y:S02]  /*36740*/  @P0 FMUL R16, R16, 0.25 ;  /* 0x3e80000010100820 */ /* 0x000fe40000400000 */
[----:B------:R-:W-:Y:S02]  /*36750*/  @P0 FMUL R17, R17, 0.25 ;  /* 0x3e80000011110820 */ /* 0x000fe40000400000 */
[----:B------:R-:W-:Y:S02]  /*36760*/  @P0 FMUL R18, R18, 0.25 ;  /* 0x3e80000012120820 */ /* 0x000fe40000400000 */
[----:B------:R-:W-:Y:S02]  /*36770*/  @!P4 FMUL R14, R14, 16777216 ;  /* 0x4b8000000e0ec820 */ /* 0x000fe40000400000 */
[----:B------:R-:W-:-:S02]  /*36780*/  @P0 FMUL R19, R19, 0.25 ;  /* 0x3e80000013130820 */ /* 0x000fc40000400000 */
[----:B------:R-:W-:Y:S02]  /*36790*/  @!P4 FMUL R15, R15, 16777216 ;  /* 0x4b8000000f0fc820 */ /* 0x000fe40000400000 */
[----:B------:R-:W-:Y:S02]  /*367a0*/  @P0 FMUL R20, R20, 0.25 ;  /* 0x3e80000014140820 */ /* 0x000fe40000400000 */
[----:B------:R-:W-:Y:S02]  /*367b0*/  @!P4 FMUL R16, R16, 16777216 ;  /* 0x4b8000001010c820 */ /* 0x000fe40000400000 */
[----:B------:R-:W-:Y:S02]  /*367c0*/  @P0 FMUL R21, R21, 0.25 ;  /* 0x3e80000015150820 */ /* 0x000fe40000400000 */
[----:B------:R-:W-:Y:S01]  /*367d0*/  @!P4 FMUL R17, R17, 16777216 ;  /* 0x4b8000001111c820 */ /* 0x000fe20000400000 */
[----:B------:R-:W-:Y:S01]  /*367e0*/  STL [R1+0x146c], R14 ;  /* 0x00146c0e01007387 */ /* 0x000fe20000100800 */
[----:B------:R-:W-:-:S02]  /*367f0*/  @P0 FMUL R22, R22, 0.25 ;  /* 0x3e80000016160820 */ /* 0x000fc40000400000 */
[----:B------:R-:W-:Y:S01]  /*36800*/  @!P4 FMUL R18, R18, 16777216 ;  /* 0x4b8000001212c820 */ /* 0x000fe20000400000 */
[----:B------:R-:W-:Y:S01]  /*36810*/  STL [R1+0x1470], R15 ;  /* 0x0014700f01007387 */ /* 0x000fe20000100800 */
[----:B------:R-:W-:Y:S02]  /*36820*/  @P0 FMUL R23, R23, 0.25 ;  /* 0x3e80000017170820 */ /* 0x000fe40000400000 */
[----:B------:R-:W-:Y:S01]  /*36830*/  @!P4 FMUL R19, R19, 16777216 ;  /* 0x4b8000001313c820 */ /* 0x000fe20000400000 */
[----:B------:R-:W-:Y:S01]  /*36840*/  STL [R1+0x1474], R16 ;  /* 0x0014741001007387 */ /* 0x000fe20000100800 */
        /* <DEDUP_REMOVED lines=15> */
[----:B------:R-:W-:Y:S02]  /*36940*/  @!P4 FMUL R25, R25, 16777216 ;  /* 0x4b8000001919c820 */ /* 0x000fe40000400000 */
[----:B------:R-:W-:Y:S01]  /*36950*/  @!P4 FMUL R26, R26, 16777216 ;  /* 0x4b8000001a1ac820 */ /* 0x000fe20000400000 */
[----:B------:R-:W-:Y:S01]  /*36960*/  STL [R1+0x1490], R22 ;  /* 0x0014901601007387 */ /* 0x000fe20000100800 */
[----:B------:R-:W-:Y:S02]  /*36970*/  @!P4 FMUL R27, R27, 16777216 ;  /* 0x4b8000001b1bc820 */ /* 0x000fe40000400000 */
[----:B------:R-:W-:Y:S01]  /*36980*/  @!P4 FMUL R28, R28, 16777216 ;  /* 0x4b8000001c1cc820 */ /* 0x000fe20000400000 */
[----:B------:R-:W-:Y:S04]  /*36990*/  STL [R1+0x1494], R23 ;  /* 0x0014941701007387 */ /* 0x000fe80000100800 */
[----:B------:R-:W-:Y:S04]  /*369a0*/  STL [R1+0x1498], R24 ;  /* 0x0014981801007387 */ /* 0x000fe80000100800 */
[----:B------:R-:W-:Y:S04]  /*369b0*/  STL [R1+0x149c], R25 ;  /* 0x00149c1901007387 */ /* 0x000fe80000100800 */
[----:B------:R-:W-:Y:S04]  /*369c0*/  STL [R1+0x14a0], R26 ;  /* 0x0014a01a01007387 */ /* 0x000fe80000100800 */
[----:B------:R-:W-:Y:S04]  /*369d0*/  STL [R1+0x14a4], R27 ;  /* 0x0014a41b01007387 */ /* 0x000fe80000100800 */
[----:B------:R0:W-:Y:S01]  /*369e0*/  STL [R1+0x14a8], R28 ;  /* 0x0014a81c01007387 */ /* 0x0001e20000100800 */
[----:B----4-:R-:W-:-:S02]  /*369f0*/  @!P4 FMUL R4, R4, 16777216 ;  /* 0x4b8000000404c820 */ /* 0x010fc40000400000 */
[----:B--2---:R-:W-:Y:S02]  /*36a00*/  @!P4 FMUL R9, R9, 16777216 ;  /* 0x4b8000000909c820 */ /* 0x004fe40000400000 */
[----:B---3--:R-:W-:Y:S02]  /*36a10*/  @!P4 FMUL R11, R11, 16777216 ;  /* 0x4b8000000b0bc820 */ /* 0x008fe40000400000 */
[----:B-----5:R-:W-:-:S05]  /*36a20*/  @!P4 FMUL R13, R13, 16777216 ;  /* 0x4b8000000d0dc820 */ /* 0x020fca0000400000 */
[----:B------:R-:W-:Y:S04]  /*36a30*/  @!P4 STL [R1+0x8], R13 ;  /* 0x0000080d0100c387 */ /* 0x000fe80000100800 */
[----:B------:R-:W-:Y:S04]  /*36a40*/  @!P4 STL [R1+0xc], R11 ;  /* 0x00000c0b0100c387 */ /* 0x000fe80000100800 */
[----:B0-----:R-:W2:Y:S04]  /*36a50*/  LDL R28, [R1+0x2c] ;  /* 0x00002c00011c7983 */ /* 0x001ea80000100800 */
[----:B------:R-:W-:Y:S04]  /*36a60*/  @!P4 STL [R1+0x10], R9 ;  /* 0x000010090100c387 */ /* 0x000fe80000100800 */
[----:B------:R-:W3:Y:S04]  /*36a70*/  LDL R27, [R1+0x30] ;  /* 0x00003000011b7983 */ /* 0x000ee80000100800 */
[----:B------:R-:W4:Y:S04]  /*36a80*/  LDL R26, [R1+0x34] ;  /* 0x00003400011a7983 */ /* 0x000f280000100800 */
[----:B------:R0:W-:Y:S04]  /*36a90*/  @!P4 STL [R1+0x14], R4 ;  /* 0x000014040100c387 */ /* 0x0001e80000100800 */
[----:B------:R-:W5:Y:S04]  /*36aa0*/  LDL R25, [R1+0x38] ;  /* 0x0000380001197983 */ /* 0x000f680000100800 */
[----:B------:R-:W5:Y:S04]  /*36ab0*/  LDL R24, [R1+0x3c] ;  /* 0x00003c0001187983 */ /* 0x000f680000100800 */
[----:B------:R-:W5:Y:S04]  /*36ac0*/  LDL R23, [R1+0x40] ;  /* 0x0000400001177983 */ /* 0x000f680000100800 */
[----:B------:R-:W5:Y:S04]  /*36ad0*/  LDL R22, [R1+0x44] ;  /* 0x0000440001167983 */ /* 0x000f680000100800 */
[----:B------:R-:W5:Y:S04]  /*36ae0*/  LDL R21, [R1+0x48] ;  /* 0x0000480001157983 */ /* 0x000f680000100800 */
[----:B------:R-:W5:Y:S04]  /*36af0*/  LDL R20, [R1+0x4c] ;  /* 0x00004c0001147983 */ /* 0x000f680000100800 */
[----:B------:R-:W5:Y:S01]  /*36b00*/  LDL R19, [R1+0x50] ;  /* 0x0000500001137983 */ /* 0x000f620000100800 */
[----:B------:R-:W-:-:S03]  /*36b10*/  @!P4 FMUL R5, R5, 16777216 ;  /* 0x4b8000000505c820 */ /* 0x000fc60000400000 */
[----:B0-----:R-:W5:Y:S04]  /*36b20*/  LDL R4, [R1+0x54] ;  /* 0x0000540001047983 */ /* 0x001f680000100800 */
[----:B------:R-:W5:Y:S04]  /*36b30*/  LDL R18, [R1+0x58] ;  /* 0x0000580001127983 */ /* 0x000f680000100800 */
[----:B------:R-:W5:Y:S01]  /*36b40*/  LDL R17, [R1+0x5c] ;  /* 0x00005c0001117983 */ /* 0x000f620000100800 */
[----:B------:R-:W-:-:S03]  /*36b50*/  @!P4 FMUL R6, R6, 16777216 ;  /* 0x4b8000000606c820 */ /* 0x000fc60000400000 */
[----:B------:R-:W5:Y:S04]  /*36b60*/  LDL R16, [R1+0x60] ;  /* 0x0000600001107983 */ /* 0x000f680000100800 */
[----:B------:R0:W-:Y:S04]  /*36b70*/  @!P4 STL [R1+0x18], R5 ;  /* 0x000018050100c387 */ /* 0x0001e80000100800 */
[----:B------:R-:W5:Y:S04]  /*36b80*/  LDL R15, [R1+0x64] ;  /* 0x00006400010f7983 */ /* 0x000f680000100800 */
[----:B------:R-:W5:Y:S04]  /*36b90*/  LDL R14, [R1+0x68] ;  /* 0x00006800010e7983 */ /* 0x000f680000100800 */
[----:B------:R-:W5:Y:S04]  /*36ba0*/  LDL R13, [R1+0x6c] ;  /* 0x00006c00010d7983 */ /* 0x000f680000100800 */
[----:B------:R1:W-:Y:S04]  /*36bb0*/  @!P4 STL [R1+0x1c], R6 ;  /* 0x00001c060100c387 */ /* 0x0003e80000100800 */
[----:B------:R-:W5:Y:S04]  /*36bc0*/  LDL R11, [R1+0x70] ;  /* 0x00007000010b7983 */ /* 0x000f680000100800 */
[----:B------:R-:W5:Y:S04]  /*36bd0*/  LDL R9, [R1+0x74] ;  /* 0x0000740001097983 */ /* 0x000f680000100800 */
[----:B0-----:R-:W5:Y:S01]  /*36be0*/  LDL R5, [R1+0x78] ;  /* 0x0000780001057983 */ /* 0x001f620000100800 */
[----:B------:R-:W-:-:S02]  /*36bf0*/  @!P4 FMUL R7, R7, 16777216 ;  /* 0x4b8000000707c820 */ /* 0x000fc40000400000 */
[----:B------:R-:W-:Y:S01]  /*36c00*/  @!P4 FMUL R8, R8, 16777216 ;  /* 0x4b8000000808c820 */ /* 0x000fe20000400000 */
[----:B-1----:R-:W5:Y:S01]  /*36c10*/  LDL R6, [R1+0x84] ;  /* 0x0000840001067983 */ /* 0x002f620000100800 */
[----:B------:R-:W-:-:S03]  /*36c20*/  @!P4 FMUL R12, R12, 16777216 ;  /* 0x4b8000000c0cc820 */ /* 0x000fc60000400000 */
[----:B------:R0:W-:Y:S04]  /*36c30*/  @!P4 STL [R1+0x20], R7 ;  /* 0x000020070100c387 */ /* 0x0001e80000100800 */
[----:B0-----:R-:W5:Y:S04]  /*36c40*/  LDL R7, [R1+0x88] ;  /* 0x0000880001077983 */ /* 0x001f680000100800 */
[----:B------:R0:W-:Y:S04]  /*36c50*/  @!P4 STL [R1+0x24], R8 ;  /* 0x000024080100c387 */ /* 0x0001e80000100800 */
[----:B0-----:R-:W5:Y:S04]  /*36c60*/  LDL R8, [R1+0x8c] ;  /* 0x00008c0001087983 */ /* 0x001f680000100800 */
[----:B------:R0:W-:Y:S02]  /*36c70*/  @!P4 STL [R1+0x28], R12 ;  /* 0x0000280c0100c387 */ /* 0x0001e40000100800 */
[----:B0-----:R-:W-:-:S02]  /*36c80*/  IMAD.MOV.U32 R12, RZ, RZ, R2 ;  /* 0x000000ffff0c7224 */ /* 0x001fc400078e0002 */
[----:B------:R-:W5:Y:S01]  /*36c90*/  LDL R2, [R1+0x94] ;  /* 0x0000940001027983 */ /* 0x000f620000100800 */
[----:B------:R-:W-:Y:S02]  /*36ca0*/  @!P4 FMUL R0, R0, 16777216 ;  /* 0x4b8000000000c820 */ /* 0x000fe40000400000 */
[----:B--2---:R-:W-:-:S05]  /*36cb0*/  @!P4 FMUL R28, R28, 16777216 ;  /* 0x4b8000001c1cc820 */ /* 0x004fca0000400000 */
[----:B------:R0:W-:Y:S01]  /*36cc0*/  @!P4 STL [R1+0x2c], R28 ;  /* 0x00002c1c0100c387 */ /* 0x0001e20000100800 */
[----:B---3--:R-:W-:Y:S02]  /*36cd0*/  @!P4 FMUL R27, R27, 16777216 ;  /* 0x4b8000001b1bc820 */ /* 0x008fe40000400000 */
[----:B----4-:R-:W-:Y:S01]  /*36ce0*/  @!P4 FMUL R26, R26, 16777216 ;  /* 0x4b8000001a1ac820 */ /* 0x010fe20000400000 */
[----:B0-----:R-:W2:Y:S04]  /*36cf0*/  LDL.LU R28, [R1+0x14a8] ;  /* 0x0014a800011c7983 */ /* 0x001ea80000300800 */
[----:B------:R0:W-:Y:S01]  /*36d00*/  @!P4 STL [R1+0x30], R27 ;  /* 0x0000301b0100c387 */ /* 0x0001e20000100800 */
[----:B-----5:R-:W-:Y:S02]  /*36d10*/  @!P4 FMUL R25, R25, 16777216 ;  /* 0x4b8000001919c820 */ /* 0x020fe40000400000 */
[----:B------:R-:W-:Y:S01]  /*36d20*/  @!P4 FMUL R24, R24, 16777216 ;  /* 0x4b8000001818c820 */ /* 0x000fe20000400000 */
[----:B0-----:R-:W3:Y:S01]  /*36d30*/  LDL.LU R27, [R1+0x14a4] ;  /* 0x0014a400011b7983 */ /* 0x001ee20000300800 */
[----:B------:R-:W-:-:S03]  /*36d40*/  @!P4 FMUL R23, R23, 16777216 ;  /* 0x4b8000001717c820 */ /* 0x000fc60000400000 */
[----:B------:R0:W-:Y:S01]  /*36d50*/  @!P4 STL [R1+0x34], R26 ;  /* 0x0000341a0100c387 */ /* 0x0001e20000100800 */
[----:B------:R-:W-:Y:S02]  /*36d60*/  @!P4 FMUL R22, R22, 16777216 ;  /* 0x4b8000001616c820 */ /* 0x000fe40000400000 */
[----:B------:R-:W-:Y:S01]  /*36d70*/  @!P4 FMUL R21, R21, 16777216 ;  /* 0x4b8000001515c820 */ /* 0x000fe20000400000 */
[----:B0-----:R-:W4:Y:S04]  /*36d80*/  LDL.LU R26, [R1+0x14a0] ;  /* 0x0014a000011a7983 */ /* 0x001f280000300800 */
[----:B------:R0:W-:Y:S01]  /*36d90*/  @!P4 STL [R1+0x38], R25 ;  /* 0x000038190100c387 */ /* 0x0001e20000100800 */
[----:B------:R-:W-:Y:S02]  /*36da0*/  @!P4 FMUL R20, R20, 16777216 ;  /* 0x4b8000001414c820 */ /* 0x000fe40000400000 */
[----:B------:R-:W-:Y:S01]  /*36db0*/  @!P4 FMUL R19, R19, 16777216 ;  /* 0x4b8000001313c820 */ /* 0x000fe20000400000 */
[----:B0-----:R-:W5:Y:S04]  /*36dc0*/  LDL.LU R25, [R1+0x149c] ;  /* 0x00149c0001197983 */ /* 0x001f680000300800 */
[----:B------:R0:W-:Y:S01]  /*36dd0*/  @!P4 STL [R1+0x3c], R24 ;  /* 0x00003c180100c387 */ /* 0x0001e20000100800 */
[----:B------:R-:W-:-:S03]  /*36de0*/  @!P4 FMUL R4, R4, 16777216 ;  /* 0x4b8000000404c820 */ /* 0x000fc60000400000 */
[----:B0-----:R-:W2:Y:S04]  /*36df0*/  LDL.LU R24, [R1+0x1498] ;  /* 0x0014980001187983 */ /* 0x001ea80000300800 */
        /* <DEDUP_REMOVED lines=27> */
[----:B------:R0:W-:Y:S04]  /*36fb0*/  @!P4 STL [R1+0x64], R15 ;  /* 0x0000640f0100c387 */ /* 0x0001e80000100800 */
        /* <DEDUP_REMOVED lines=12> */
[----:B0-----:R-:W2:Y:S01]  /*37080*/  LDL.LU R0, [R1+0x1458] ;  /* 0x0014580001007983 */ /* 0x001ea20000300800 */
[----:B------:R-:W-:-:S02]  /*37090*/  @!P4 FMUL R6, R6, 16777216 ;  /* 0x4b8000000606c820 */ /* 0x000fc40000400000 */
[----:B------:R-:W-:Y:S02]  /*370a0*/  @!P4 FMUL R7, R7, 16777216 ;  /* 0x4b8000000707c820 */ /* 0x000fe40000400000 */
[----:B------:R-:W-:Y:S02]  /*370b0*/  @!P4 FMUL R8, R8, 16777216 ;  /* 0x4b8000000808c820 */ /* 0x000fe40000400000 */
[----:B------:R-:W-:Y:S02]  /*370c0*/  @!P4 FMUL R12, R12, 16777216 ;  /* 0x4b8000000c0cc820 */ /* 0x000fe40000400000 */
[----:B------:R-:W-:Y:S02]  /*370d0*/  @!P4 FMUL R2, R2, 16777216 ;  /* 0x4b8000000202c820 */ /* 0x000fe40000400000 */
[----:B--2---:R-:W-:-:S05]  /*370e0*/  @!P4 FMUL R0, R0, 16777216 ;  /* 0x4b8000000000c820 */ /* 0x004fca0000400000 */
[----:B------:R0:W-:Y:S04]  /*370f0*/  STL [R1+0x1438], R0 ;  /* 0x0014380001007387 */ /* 0x0001e80000100800 */
        /* <DEDUP_REMOVED lines=10> */
[----:B0-----:R-:W3:Y:S01]  /*371a0*/  LDL.LU R2, [R1+0x1444] ;  /* 0x0014440001027983 */ /* 0x001ee20000300800 */
[----:B------:R-:W-:-:S06]  /*371b0*/  @!P4 FMUL R4, R4, 16777216 ;  /* 0x4b8000000404c820 */ /* 0x000fcc0000400000 */
[----:B------:R-:W0:Y:S01]  /*371c0*/  MUFU.RCP R4, R4 ;  /* 0x0000000400047308 */ /* 0x000e220000001000 */
[----:B------:R-:W-:Y:S02]  /*371d0*/  @P0 FMUL R3, R3, 0.25 ;  /* 0x3e80000003030820 */ /* 0x000fe40000400000 */
[----:B------:R-:W-:Y:S02]  /*371e0*/  @!P4 FMUL R10, R10, 16777216 ;  /* 0x4b8000000a0ac820 */ /* 0x000fe40000400000 */
[----:B------:R-:W-:Y:S02]  /*371f0*/  @!P4 FMUL R3, R3, 16777216 ;  /* 0x4b8000000303c820 */ /* 0x000fe40000400000 */
[----:B--2---:R-:W-:-:S05]  /*37200*/  @!P4 FMUL R12, R12, 16777216 ;  /* 0x4b8000000c0cc820 */ /* 0x004fca0000400000 */
[----:B------:R1:W-:Y:S01]  /*37210*/  STL [R1+0x143c], R12 ;  /* 0x00143c0c01007387 */ /* 0x0003e20000100800 */
[----:B---3--:R-:W-:-:S03]  /*37220*/  @!P4 FMUL R2, R2, 16777216 ;  /* 0x4b8000000202c820 */ /* 0x008fc60000400000 */
[----:B-1----:R-:W2:Y:S04]  /*37230*/  LDL.LU R12, [R1+0x14] ;  /* 0x00001400010c7983 */ /* 0x002ea80000300800 */
[----:B------:R0:W-:Y:S02]  /*37240*/  STL [R1+0x98], R2 ;  /* 0x0000980201007387 */ /* 0x0001e40000100800 */
[C---:B0-----:R-:W-:Y:S02]  /*37250*/  FMUL R2, R4.reuse, R8 ;  /* 0x0000000804027220 */ /* 0x041fe40000400000 */
[----:B------:R-:W3:Y:S04]  /*37260*/  LDL.LU R8, [R1+0x10] ;  /* 0x0000100001087983 */ /* 0x000ee80000300800 */
[----:B------:R0:W-:Y:S02]  /*37270*/  STL [R1+0xf98], R2 ;  /* 0x000f980201007387 */ /* 0x0001e40000100800 */
[----:B0-----:R-:W-:Y:S01]  /*37280*/  MOV R2, R3 ;  /* 0x0000000300027202 */ /* 0x001fe20000000f00 */
[----:B------:R-:W-:Y:S01]  /*37290*/  FMUL R3, R4, R7 ;  /* 0x0000000704037220 */ /* 0x000fe20000400000 */
[----:B------:R-:W-:-:S02]  /*372a0*/  MOV R7, R10 ;  /* 0x0000000a00077202 */ /* 0x000fc40000000f00 */
[----:B------:R-:W2:Y:S04]  /*372b0*/  LDL.LU R10, [R1+0x1440] ;  /* 0x00144000010a7983 */ /* 0x000ea80000300800 */
[----:B------:R0:W-:Y:S01]  /*372c0*/  STL [R1+0xf9c], R3 ;  /* 0x000f9c0301007387 */ /* 0x0001e20000100800 */
[----:B------:R-:W-:-:S03]  /*372d0*/  FMUL R6, R4, R6 ;  /* 0x0000000604067220 */ /* 0x000fc60000400000 */
[----:B0-----:R-:W3:Y:S04]  /*372e0*/  LDL.LU R3, [R1+0xc] ;  /* 0x00000c0001037983 */ /* 0x001ee80000300800 */
[----:B------:R0:W-:Y:S02]  /*372f0*/  STL [R1+0x464], R6 ;  /* 0x0004640601007387 */ /* 0x0001e40000100800 */
[----:B0-----:R-:W-:Y:S02]  /*37300*/  IMAD.MOV.U32 R6, RZ, RZ, R0 ;  /* 0x000000ffff067224 */ /* 0x001fe400078e0000 */
[----:B------:R-:W3:Y:S01]  /*37310*/  LDL.LU R0, [R1+0x18] ;  /* 0x0000180001007983 */ /* 0x000ee20000300800 */
[----:B------:R-:W-:-:S05]  /*37320*/  FMUL R5, R4, R5 ;  /* 0x0000000504057220 */ /* 0x000fca0000400000 */
[----:B------:R0:W-:Y:S02]  /*37330*/  STL [R1+0x460], R5 ;  /* 0x0004600501007387 */ /* 0x0001e40000100800 */
[----:B0-----:R-:W-:Y:S01]  /*37340*/  MOV R5, R7 ;  /* 0x0000000700057202 */ /* 0x001fe20000000f00 */
[C---:B------:R-:W-:Y:S02]  /*37350*/  FMUL R7, R4.reuse, R9 ;  /* 0x0000000904077220 */ /* 0x040fe40000400000 */
[----:B------:R-:W-:-:S03]  /*37360*/  FMUL R9, R4, R11 ;  /* 0x0000000b04097220 */ /* 0x000fc60000400000 */
[----:B------:R0:W-:Y:S02]  /*37370*/  STL [R1+0x45c], R7 ;  /* 0x00045c0701007387 */ /* 0x0001e40000100800 */
[----:B0-----:R-:W-:Y:S02]  /*37380*/  FMUL R7, R4, R13 ;  /* 0x0000000d04077220 */ /* 0x001fe40000400000 */
[----:B------:R-:W-:-:S04]  /*37390*/  @P0 FMUL R29, R29, 0.25 ;  /* 0x3e8000001d1d0820 */ /* 0x000fc80000400000 */
[----:B------:R-:W-:Y:S02]  /*373a0*/  @!P4 FMUL R29, R29, 16777216 ;  /* 0x4b8000001d1dc820 */ /* 0x000fe40000400000 */
[----:B--2---:R-:W-:-:S05]  /*373b0*/  FMUL R10, R4, R10 ;  /* 0x0000000a040a7220 */ /* 0x004fca0000400000 */
[----:B------:R0:W-:Y:S04]  /*373c0*/  STL [R1+0x458], R10 ;  /* 0x0004580a01007387 */ /* 0x0001e80000100800 */
[----:B------:R1:W-:Y:S01]  /*373d0*/  STL [R1+0x44c], R9 ;  /* 0x00044c0901007387 */ /* 0x0003e20000100800 */
[----:B0-----:R-:W-:-:S03]  /*373e0*/  FMUL R10, R4, R14 ;  /* 0x0000000e040a7220 */ /* 0x001fc60000400000 */
[----:B------:R0:W-:Y:S01]  /*373f0*/  STL [R1+0x448], R7 ;  /* 0x0004480701007387 */ /* 0x0001e20000100800 */
[----:B-1----:R-:W-:-:S03]  /*37400*/  FMUL R9, R4, R15 ;  /* 0x0000000f04097220 */ /* 0x002fc60000400000 */
        /* <DEDUP_REMOVED lines=19> */
[----:B-----5:R-:W-:-:S03]  /*37540*/  FMUL R7, R4, R25 ;  /* 0x0000001904077220 */ /* 0x020fc60000400000 */
[----:B------:R0:W-:Y:S01]  /*37550*/  STL [R1+0x3fc], R9 ;  /* 0x0003fc0901007387 */ /* 0x0001e20000100800 */
[----:B----4-:R-:W-:-:S03]  /*37560*/  FMUL R10, R4, R26 ;  /* 0x0000001a040a7220 */ /* 0x010fc60000400000 */
        /* <DEDUP_REMOVED lines=8> */
[----:B0-----:R-:W2:Y:S04]  /*375f0*/  LDL.LU R7, [R1+0x1c] ;  /* 0x00001c0001077983 */ /* 0x001ea80000300800 */
[----:B------:R-:W-:Y:S04]  /*37600*/  STL [R1+0x3e8], R10 ;  /* 0x0003e80a01007387 */ /* 0x000fe80000100800 */
[----:B------:R-:W4:Y:S04]  /*37610*/  LDL.LU R2, [R1+0x20] ;  /* 0x0000200001027983 */ /* 0x000f280000300800 */
[----:B------:R0:W-:Y:S02]  /*37620*/  STL [R1+0x3dc], R9 ;  /* 0x0003dc0901007387 */ /* 0x0001e40000100800 */
[----:B0-----:R-:W-:-:S02]  /*37630*/  FMUL R9, R4, R5 ;  /* 0x0000000504097220 */ /* 0x001fc40000400000 */
[C---:B------:R-:W-:Y:S02]  /*37640*/  FMUL R5, R4.reuse, R6 ;  /* 0x0000000604057220 */ /* 0x040fe40000400000 */
[C---:B---3--:R-:W-:Y:S01]  /*37650*/  FMUL R6, R4.reuse, R3 ;  /* 0x0000000304067220 */ /* 0x048fe20000400000 */
[----:B------:R-:W-:Y:S01]  /*37660*/  STL [R1+0x3d8], R9 ;  /* 0x0003d80901007387 */ /* 0x000fe20000100800 */
[----:B------:R-:W-:-:S03]  /*37670*/  FMUL R3, R4, R8 ;  /* 0x0000000804037220 */ /* 0x000fc60000400000 */
[----:B------:R0:W-:Y:S04]  /*37680*/  STL [R1+0x3d4], R5 ;  /* 0x0003d40501007387 */ /* 0x0001e80000100800 */
[----:B------:R-:W-:Y:S04]  /*37690*/  STL [R1+0x3d0], R6 ;  /* 0x0003d00601007387 */ /* 0x000fe80000100800 */
[----:B------:R-:W3:Y:S01]  /*376a0*/  LDL.LU R8, [R1+0x24] ;  /* 0x0000240001087983 */ /* 0x000ee20000300800 */
[----:B0-----:R-:W-:-:S03]  /*376b0*/  FMUL R5, R4, R12 ;  /* 0x0000000c04057220 */ /* 0x001fc60000400000 */
[----:B------:R0:W-:Y:S04]  /*376c0*/  STL [R1+0x3cc], R3 ;  /* 0x0003cc0301007387 */ /* 0x0001e80000100800 */
[----:B------:R1:W-:Y:S04]  /*376d0*/  STL [R1+0x3c8], R5 ;  /* 0x0003c80501007387 */ /* 0x0003e80000100800 */
[----:B------:R-:W5:Y:S01]  /*376e0*/  LDL.LU R12, [R1+0x28] ;  /* 0x00002800010c7983 */ /* 0x000f620000300800 */
[----:B0-----:R-:W-:-:S03]  /*376f0*/  FMUL R3, R4, R0 ;  /* 0x0000000004037220 */ /* 0x001fc60000400000 */
[----:B------:R-:W5:Y:S04]  /*37700*/  LDL.LU R0, [R1+0x2c] ;  /* 0x00002c0001007983 */ /* 0x000f680000300800 */
[----:B------:R2:W-:Y:S04]  /*37710*/  STL [R1+0x3b4], R3 ;  /* 0x0003b40301007387 */ /* 0x0005e80000100800 */
        /* <DEDUP_REMOVED lines=20> */
[----:B-1----:R-:W5:Y:S01]  /*37860*/  LDL.LU R5, [R1+0x84] ;  /* 0x0000840001057983 */ /* 0x002f620000300800 */
[----:B--2---:R-:W-:-:S05]  /*37870*/  FMUL R3, R4, R7 ;  /* 0x0000000704037220 */ /* 0x004fca0000400000 */
[----:B------:R0:W-:Y:S01]  /*37880*/  STL [R1+0x3b0], R3 ;  /* 0x0003b00301007387 */ /* 0x0001e20000100800 */
[----:B----4-:R-:W-:-:S03]  /*37890*/  FMUL R2, R4, R2 ;  /* 0x0000000204027220 */ /* 0x010fc60000400000 */
[----:B------:R-:W2:Y:S04]  /*378a0*/  LDL.LU R6, [R1+0x88] ;  /* 0x0000880001067983 */ /* 0x000ea80000300800 */
[----:B------:R1:W-:Y:S04]  /*378b0*/  STL [R1+0x394], R2 ;  /* 0x0003940201007387 */ /* 0x0003e80000100800 */
[----:B0-----:R-:W4:Y:S04]  /*378c0*/  LDL.LU R3, [R1+0x8c] ;  /* 0x00008c0001037983 */ /* 0x001f280000300800 */
[----:B------:R-:W2:Y:S04]  /*378d0*/  LDL.LU R7, [R1+0x90] ;  /* 0x0000900001077983 */ /* 0x000ea80000300800 */
[----:B-1----:R-:W2:Y:S01]  /*378e0*/  LDL.LU R2, [R1+0x94] ;  /* 0x0000940001027983 */ /* 0x002ea20000300800 */
[----:B---3--:R-:W-:-:S05]  /*378f0*/  FMUL R8, R4, R8 ;  /* 0x0000000804087220 */ /* 0x008fca0000400000 */
[----:B------:R0:W-:Y:S01]  /*37900*/  STL [R1+0x37c], R8 ;  /* 0x00037c0801007387 */ /* 0x0001e20000100800 */
[----:B-----5:R-:W-:-:S03]  /*37910*/  FMUL R12, R4, R12 ;  /* 0x0000000c040c7220 */ /* 0x020fc60000400000 */
[----:B0-----:R-:W3:Y:S01]  /*37920*/  LDL.LU R8, [R1+0x98] ;  /* 0x0000980001087983 */ /* 0x001ee20000300800 */
[----:B------:R-:W-:-:S03]  /*37930*/  FMUL R0, R4, R0 ;  /* 0x0000000004007220 */ /* 0x000fc60000400000 */
[----:B------:R0:W-:Y:S04]  /*37940*/  STL [R1+0x378], R12 ;  /* 0x0003780c01007387 */ /* 0x0001e80000100800 */
[----:B0-----:R-:W5:Y:S04]  /*37950*/  LDL.LU R12, [R1+0x143c] ;  /* 0x00143c00010c7983 */ /* 0x001f680000300800 */
[----:B------:R0:W-:Y:S04]  /*37960*/  STL [R1+0x374], R0 ;  /* 0x0003740001007387 */ /* 0x0001e80000100800 */
[----:B0-----:R-:W2:Y:S01]  /*37970*/  LDL.LU R0, [R1+0x1438] ;  /* 0x0014380001007983 */ /* 0x001ea20000300800 */
[----:B------:R-:W-:-:S02]  /*37980*/  FMUL R29, R4, R29 ;  /* 0x0000001d041d7220 */ /* 0x000fc40000400000 */
[C---:B------:R-:W-:Y:S02]  /*37990*/  FMUL R28, R4.reuse, R28 ;  /* 0x0000001c041c7220 */ /* 0x040fe40000400000 */
[C---:B------:R-:W-:Y:S02]  /*379a0*/  FMUL R27, R4.reuse, R27 ;  /* 0x0000001b041b7220 */ /* 0x040fe40000400000 */
[C---:B------:R-:W-:Y:S01]  /*379b0*/  FMUL R26, R4.reuse, R26 ;  /* 0x0000001a041a7220 */ /* 0x040fe20000400000 */
[----:B------:R-:W-:Y:S01]  /*379c0*/  STL [R1+0x370], R29 ;  /* 0x0003701d01007387 */ /* 0x000fe20000100800 */
[C---:B------:R-:W-:Y:S02]  /*379d0*/  FMUL R25, R4.reuse, R25 ;  /* 0x0000001904197220 */ /* 0x040fe40000400000 */
[C---:B------:R-:W-:Y:S01]  /*379e0*/  FMUL R24, R4.reuse, R24 ;  /* 0x0000001804187220 */ /* 0x040fe20000400000 */
[----:B------:R-:W-:Y:S01]  /*379f0*/  STL [R1+0x36c], R28 ;  /* 0x00036c1c01007387 */ /* 0x000fe20000100800 */
[----:B------:R-:W-:-:S02]  /*37a00*/  FMUL R23, R4, R23 ;  /* 0x0000001704177220 */ /* 0x000fc40000400000 */
[C---:B------:R-:W-:Y:S01]  /*37a10*/  FMUL R22, R4.reuse, R22 ;  /* 0x0000001604167220 */ /* 0x040fe20000400000 */
[----:B------:R-:W-:Y:S01]  /*37a20*/  STL [R1+0x368], R27 ;  /* 0x0003681b01007387 */ /* 0x000fe20000100800 */
[C---:B------:R-:W-:Y:S02]  /*37a30*/  FMUL R21, R4.reuse, R21 ;  /* 0x0000001504157220 */ /* 0x040fe40000400000 */
[C---:B------:R-:W-:Y:S01]  /*37a40*/  FMUL R20, R4.reuse, R20 ;  /* 0x0000001404147220 */ /* 0x040fe20000400000 */
[----:B------:R-:W-:Y:S01]  /*37a50*/  STL [R1+0x35c], R26 ;  /* 0x00035c1a01007387 */ /* 0x000fe20000100800 */
[----:B------:R-:W-:-:S03]  /*37a60*/  FMUL R19, R4, R19 ;  /* 0x0000001304137220 */ /* 0x000fc60000400000 */
        /* <DEDUP_REMOVED lines=18> */
[----:B------:R-:W-:Y:S04]  /*37b90*/  STL [R1+0x304], R16 ;  /* 0x0003041001007387 */ /* 0x000fe80000100800 */
[----:B------:R-:W-:Y:S04]  /*37ba0*/  STL [R1+0x300], R15 ;  /* 0x0003000f01007387 */ /* 0x000fe80000100800 */
[----:B------:R-:W-:Y:S04]  /*37bb0*/  STL [R1+0x2fc], R14 ;  /* 0x0002fc0e01007387 */ /* 0x000fe80000100800 */
[----:B------:R-:W-:Y:S04]  /*37bc0*/  STL [R1+0x2f8], R13 ;  /* 0x0002f80d01007387 */ /* 0x000fe80000100800 */
[----:B------:R-:W-:Y:S04]  /*37bd0*/  STL [R1+0x2ec], R11 ;  /* 0x0002ec0b01007387 */ /* 0x000fe80000100800 */
[----:B------:R-:W-:Y:S01]  /*37be0*/  STL [R1+0x2e8], R10 ;  /* 0x0002e80a01007387 */ /* 0x000fe20000100800 */
[----:B--2---:R-:W-:-:S05]  /*37bf0*/  FMUL R0, R4, R0 ;  /* 0x0000000004007220 */ /* 0x004fca0000400000 */
[----:B------:R0:W-:Y:S04]  /*37c00*/  STL [R1+0x10e4], R0 ;  /* 0x0010e40001007387 */ /* 0x0001e80000100800 */
[----:B------:R1:W-:Y:S01]  /*37c10*/  STL [R1+0x2dc], R9 ;  /* 0x0002dc0901007387 */ /* 0x0003e20000100800 */
[C---:B0-----:R-:W-:Y:S02]  /*37c20*/  FMUL R0, R4.reuse, R6 ;  /* 0x0000000604007220 */ /* 0x041fe40000400000 */
[C---:B-1----:R-:W-:Y:S02]  /*37c30*/  FMUL R9, R4.reuse, R5 ;  /* 0x0000000504097220 */ /* 0x042fe40000400000 */
[----:B----4-:R-:W-:-:S03]  /*37c40*/  FMUL R5, R4, R3 ;  /* 0x0000000304057220 */ /* 0x010fc60000400000 */
[----:B------:R-:W-:Y:S04]  /*37c50*/  STL [R1+0x2bc], R9 ;  /* 0x0002bc0901007387 */ /* 0x000fe80000100800 */
[----:B------:R0:W-:Y:S01]  /*37c60*/  STL [R1+0x2b8], R0 ;  /* 0x0002b80001007387 */ /* 0x0001e20000100800 */
[----:B------:R-:W-:-:S03]  /*37c70*/  FMUL R3, R4, R7 ;  /* 0x0000000704037220 */ /* 0x000fc60000400000 */
[----:B------:R-:W-:Y:S01]  /*37c80*/  STL [R1+0x2ac], R5 ;  /* 0x0002ac0501007387 */ /* 0x000fe20000100800 */
[----:B0-----:R-:W-:-:S05]  /*37c90*/  FMUL R0, R4, R2 ;  /* 0x0000000204007220 */ /* 0x001fca0000400000 */
[----:B------:R3:W-:Y:S01]  /*37ca0*/  STL [R1+0x10e8], R0 ;  /* 0x0010e80001007387 */ /* 0x0007e20000100800 */
[----:B-----5:R-:W-:-:S03]  /*37cb0*/  FMUL R2, R4, R12 ;  /* 0x0000000c04027220 */ /* 0x020fc60000400000 */
[----:B------:R-:W-:Y:S04]  /*37cc0*/  STL [R1+0x2a4], R3 ;  /* 0x0002a40301007387 */ /* 0x000fe80000100800 */
[----:B------:R-:W2:Y:S01]  /*37cd0*/  LDL.LU R12, [R1+0x1434] ;  /* 0x00143400010c7983 */ /* 0x000ea20000300800 */
[----:B---3--:R-:W-:-:S05]  /*37ce0*/  FMUL R0, R4, R8 ;  /* 0x0000000804007220 */ /* 0x008fca0000400000 */
[----:B------:R0:W-:Y:S04]  /*37cf0*/  STL [R1+0x294], R0 ;  /* 0x0002940001007387 */ /* 0x0001e80000100800 */
[----:B0-----:R-:W3:Y:S04]  /*37d00*/  LDL.LU R0, [R1+0x240] ;  /* 0x0002400001007983 */ /* 0x001ee80000300800 */
[----:B------:R0:W-:Y:S04]  /*37d10*/  STL [R1+0x28c], R2 ;  /* 0x00028c0201007387 */ /* 0x0001e80000100800 */
[----:B---3--:R1:W-:Y:S04]  /*37d20*/  STL [R1+0x13b4], R0 ;  /* 0x0013b40001007387 */ /* 0x0083e80000100800 */
[----:B0-----:R-:W3:Y:S04]  /*37d30*/  LDL.LU R2, [R1+0x244] ;  /* 0x0002440001027983 */ /* 0x001ee80000300800 */
[----:B---3--:R-:W-:Y:S04]  /*37d40*/  STL [R1+0x13b8], R2 ;  /* 0x0013b80201007387 */ /* 0x008fe80000100800 */
[----:B------:R-:W3:Y:S04]  /*37d50*/  LDL.LU R3, [R1+0x230] ;  /* 0x0002300001037983 */ /* 0x000ee80000300800 */
[----:B---3--:R-:W-:Y:S04]  /*37d60*/  STL [R1+0x13bc], R3 ;  /* 0x0013bc0301007387 */ /* 0x008fe80000100800 */
[----:B-1----:R-:W3:Y:S04]  /*37d70*/  LDL.LU R0, [R1+0x234] ;  /* 0x0002340001007983 */ /* 0x002ee80000300800 */
[----:B---3--:R0:W-:Y:S04]  /*37d80*/  STL [R1+0x13c0], R0 ;  /* 0x0013c00001007387 */ /* 0x0081e80000100800 */
[----:B0-----:R-:W3:Y:S04]  /*37d90*/  LDL.LU R0, [R1+0x250] ;  /* 0x0002500001007983 */ /* 0x001ee80000300800 */
[----:B------:R-:W4:Y:S04]  /*37da0*/  LDL.LU R2, [R1+0x254] ;  /* 0x0002540001027983 */ /* 0x000f280000300800 */
[----:B---3--:R0:W-:Y:S04]  /*37db0*/  STL [R1+0x8c], R0 ;  /* 0x00008c0001007387 */ /* 0x0081e80000100800 */
[----:B0-----:R-:W3:Y:S04]  /*37dc0*/  LDL.LU R0, [R1+0x260] ;  /* 0x0002600001007983 */ /* 0x001ee80000300800 */
[----:B----4-:R0:W-:Y:S04]  /*37dd0*/  STL [R1+0x88], R2 ;  /* 0x0000880201007387 */ /* 0x0101e80000100800 */
[----:B0-----:R-:W4:Y:S04]  /*37de0*/  LDL.LU R2, [R1+0x264] ;  /* 0x0002640001027983 */ /* 0x001f280000300800 */
[----:B---3--:R-:W-:Y:S04]  /*37df0*/  STL [R1+0x84], R0 ;  /* 0x0000840001007387 */ /* 0x008fe80000100800 */
[----:B----4-:R0:W-:Y:S04]  /*37e00*/  STL [R1+0x13c4], R2 ;  /* 0x0013c40201007387 */ /* 0x0101e80000100800 */
[----:B------:R-:W3:Y:S04]  /*37e10*/  LDL.LU R3, [R1+0x270] ;  /* 0x0002700001037983 */ /* 0x000ee80000300800 */
[----:B---3--:R-:W-:Y:S04]  /*37e20*/  STL [R1+0x13c8], R3 ;  /* 0x0013c80301007387 */ /* 0x008fe80000100800 */
[----:B0-----:R-:W3:Y:S04]  /*37e30*/  LDL.LU R2, [R1+0x274] ;  /* 0x0002740001027983 */ /* 0x001ee80000300800 */
[----:B------:R-:W4:Y:S04]  /*37e40*/  LDL.LU R0, [R1+0x280] ;  /* 0x0002800001007983 */ /* 0x000f280000300800 */
[----:B---3--:R0:W-:Y:S04]  /*37e50*/  STL [R1+0x78], R2 ;  /* 0x0000780201007387 */ /* 0x0081e80000100800 */
[----:B----4-:R1:W-:Y:S04]  /*37e60*/  STL [R1+0x13cc], R0 ;  /* 0x0013cc0001007387 */ /* 0x0103e80000100800 */
[----:B0-----:R-:W3:Y:S04]  /*37e70*/  LDL.LU R2, [R1+0x284] ;  /* 0x0002840001027983 */ /* 0x001ee80000300800 */
[----:B---3--:R0:W-:Y:S04]  /*37e80*/  STL [R1+0x13d0], R2 ;  /* 0x0013d00201007387 */ /* 0x0081e80000100800 */
[----:B------:R-:W3:Y:S04]  /*37e90*/  LDL.LU R3, [R1+0x360] ;  /* 0x0003600001037983 */ /* 0x000ee80000300800 */
[----:B---3--:R3:W-:Y:S04]  /*37ea0*/  STL [R1+0x13d4], R3 ;  /* 0x0013d40301007387 */ /* 0x0087e80000100800 */
[----:B-1----:R-:W4:Y:S04]  /*37eb0*/  LDL.LU R0, [R1+0x364] ;  /* 0x0003640001007983 */ /* 0x002f280000300800 */
[----:B----4-:R1:W-:Y:S04]  /*37ec0*/  STL [R1+0x13d8], R0 ;  /* 0x0013d80001007387 */ /* 0x0103e80000100800 */
[----:B0-----:R-:W4:Y:S04]  /*37ed0*/  LDL.LU R2, [R1+0x400] ;  /* 0x0004000001027983 */ /* 0x001f280000300800 */
[----:B----4-:R0:W-:Y:S04]  /*37ee0*/  STL [R1+0x13dc], R2 ;  /* 0x0013dc0201007387 */ /* 0x0101e80000100800 */
[----:B------:R-:W4:Y:S04]  /*37ef0*/  LDL.LU R4, [R1+0x404] ;  /* 0x0004040001047983 */ /* 0x000f280000300800 */
[----:B----4-:R4:W-:Y:S04]  /*37f00*/  STL [R1+0x13e0], R4 ;  /* 0x0013e00401007387 */ /* 0x0109e80000100800 */
[----:B---3--:R-:W3:Y:S04]  /*37f10*/  LDL.LU R3, [R1+0x420] ;  /* 0x0004200001037983 */ /* 0x008ee80000300800 */
[----:B---3--:R3:W-:Y:S04]  /*37f20*/  STL [R1+0x13e4], R3 ;  /* 0x0013e40301007387 */ /* 0x0087e80000100800 */
[----:B-1----:R-:W5:Y:S04]  /*37f30*/  LDL.LU R0, [R1+0x424] ;  /* 0x0004240001007983 */ /* 0x002f680000300800 */
[----:B-----5:R1:W-:Y:S04]  /*37f40*/  STL [R1+0x13e8], R0 ;  /* 0x0013e80001007387 */ /* 0x0203e80000100800 */
[----:B0-----:R-:W5:Y:S04]  /*37f50*/  LDL.LU R2, [R1+0x440] ;  /* 0x0004400001027983 */ /* 0x001f680000300800 */
[----:B-----5:R0:W-:Y:S04]  /*37f60*/  STL [R1+0x13ec], R2 ;  /* 0x0013ec0201007387 */ /* 0x0201e80000100800 */
[----:B----4-:R-:W4:Y:S04]  /*37f70*/  LDL.LU R4, [R1+0x444] ;  /* 0x0004440001047983 */ /* 0x010f280000300800 */
        /* <DEDUP_REMOVED lines=34> */
[----:B-1----:R-:W5:Y:S04]  /*381a0*/  LDL.LU R0, [R1+0x354] ;  /* 0x0003540001007983 */ /* 0x002f680000300800 */
[----:B0-----:R-:W3:Y:S04]  /*381b0*/  LDL.LU R2, [R1+0x330] ;  /* 0x0003300001027983 */ /* 0x001ee80000300800 */
[----:B----4-:R-:W4:Y:S04]  /*381c0*/  LDL.LU R4, [R1+0x334] ;  /* 0x0003340001047983 */ /* 0x010f280000300800 */
        /* <DEDUP_REMOVED lines=24> */
[----:B--2---:R-:W-:-:S13]  /*38350*/  FSETP.GT.AND P0, PT, |R12|, 8.50705917302346158658e+37, PT ;  /* 0x7e8000000c00780b */ /* 0x004fda0003f04200 */
[----:B-----5:R-:W-:Y:S02]  /*38360*/  @P0 FMUL R0, R0, 0.25 ;  /* 0x3e80000000000820 */ /* 0x020fe40000400000 */
[----:B---3--:R-:W-:Y:S02]  /*38370*/  @P0 FMUL R2, R2, 0.25 ;  /* 0x3e80000002020820 */ /* 0x008fe40000400000 */
[----:B----4-:R-:W-:Y:S02]  /*38380*/  @P0 FMUL R4, R4, 0.25 ;  /* 0x3e80000004040820 */ /* 0x010fe40000400000 */
[----:B------:R-:W-:Y:S02]  /*38390*/  @P0 FMUL R8, R8, 0.25 ;  /* 0x3e80000008080820 */ /* 0x000fe40000400000 */
[----:B------:R-:W-:-:S03]  /*383a0*/  @P0 FMUL R7, R7, 0.25 ;  /* 0x3e80000007070820 */ /* 0x000fc60000400000 */
[----:B------:R-:W-:Y:S01]  /*383b0*/  STL [R1+0x13b0], R8 ;  /* 0x0013b00801007387 */ /* 0x000fe20000100800 */
[----:B------:R-:W-:-:S03]  /*383c0*/  @P0 FMUL R5, R5, 0.25 ;  /* 0x3e80000005050820 */ /* 0x000fc60000400000 */
[----:B------:R-:W-:Y:S04]  /*383d0*/  STL [R1+0x13ac], R7 ;  /* 0x0013ac0701007387 */ /* 0x000fe80000100800 */
[----:B------:R-:W-:Y:S04]  /*383e0*/  STL [R1+0x13a8], R5 ;  /* 0x0013a80501007387 */ /* 0x000fe80000100800 */
[----:B------:R0:W-:Y:S04]  /*383f0*/  STL [R1], R4 ;  /* 0x0000000401007387 */ /* 0x0001e80000100800 */
[----:B0-----:R-:W2:Y:S04]  /*38400*/  LDL.LU R4, [R1+0x1430] ;  /* 0x0014300001047983 */ /* 0x001ea80000300800 */
[----:B------:R0:W-:Y:S04]  /*38410*/  STL [R1+0x4], R2 ;  /* 0x0000040201007387 */ /* 0x0001e80000100800 */
[----:B0-----:R-:W3:Y:S04]  /*38420*/  LDL.LU R2, [R1+0x142c] ;  /* 0x00142c0001027983 */ /* 0x001ee80000300800 */
[----:B------:R0:W-:Y:S04]  /*38430*/  STL [R1+0x8], R0 ;  /* 0x0000080001007387 */ /* 0x0001e80000100800 */
[----:B0-----:R-:W4:Y:S01]  /*38440*/  LDL.LU R0, [R1+0x1428] ;  /* 0x0014280001007983 */ /* 0x001f220000300800 */
[----:B------:R-:W-:-:S05]  /*38450*/  @P0 FMUL R3, R3, 0.25 ;  /* 0x3e80000003030820 */ /* 0x000fca0000400000 */
[----:B------:R0:W-:Y:S04]  /*38460*/  STL [R1+0xc], R3 ;  /* 0x00000c0301007387 */ /* 0x0001e80000100800 */
[----:B0-----:R-:W5:Y:S04]  /*38470*/  LDL.LU R3, [R1+0x1424] ;  /* 0x0014240001037983 */ /* 0x001f680000300800 */
[----:B------:R-:W5:Y:S01]  /*38480*/  LDL R5, [R1+0x84] ;  /* 0x0000840001057983 */ /* 0x000f620000100800 */
[----:B--2---:R-:W-:-:S05]  /*38490*/  @P0 FMUL R4, R4, 0.25 ;  /* 0x3e80000004040820 */ /* 0x004fca0000400000 */
[----:B------:R0:W-:Y:S01]  /*384a0*/  STL [R1+0x10], R4 ;  /* 0x0000100401007387 */ /* 0x0001e20000100800 */
[----:B---3--:R-:W-:-:S03]  /*384b0*/  @P0 FMUL R2, R2, 0.25 ;  /* 0x3e80000002020820 */ /* 0x008fc60000400000 */
[----:B0-----:R-:W2:Y:S04]  /*384c0*/  LDL.LU R4, [R1+0x1420] ;  /* 0x0014200001047983 */ /* 0x001ea80000300800 */
[----:B------:R-:W3:Y:S04]  /*384d0*/  LDL R7, [R1+0x88] ;  /* 0x0000880001077983 */ /* 0x000ee80000100800 */
[----:B------:R0:W-:Y:S01]  /*384e0*/  STL [R1+0x14], R2 ;  /* 0x0000140201007387 */ /* 0x0001e20000100800 */
[----:B----4-:R-:W-:-:S03]  /*384f0*/  @P0 FMUL R0, R0, 0.25 ;  /* 0x3e80000000000820 */ /* 0x010fc60000400000 */
[----:B0-----:R-:W4:Y:S04]  /*38500*/  LDL.LU R2, [R1+0x141c] ;  /* 0x00141c0001027983 */ /* 0x001f280000300800 */
[----:B------:R-:W3:Y:S04]  /*38510*/  LDL R8, [R1+0x8c] ;  /* 0x00008c0001087983 */ /* 0x000ee80000100800 */
[----:B------:R0:W-:Y:S04]  /*38520*/  STL [R1+0x18], R0 ;  /* 0x0000180001007387 */ /* 0x0001e80000100800 */
[----:B0-----:R-:W3:Y:S01]  /*38530*/  LDL.LU R0, [R1+0x1418] ;  /* 0x0014180001007983 */ /* 0x001ee20000300800 */
[----:B-----5:R-:W-:-:S05]  /*38540*/  @P0 FMUL R3, R3, 0.25 ;  /* 0x3e80000003030820 */ /* 0x020fca0000400000 */
[----:B------:R0:W-:Y:S04]  /*38550*/  STL [R1+0x1c], R3 ;  /* 0x00001c0301007387 */ /* 0x0001e80000100800 */
[----:B0-----:R-:W5:Y:S01]  /*38560*/  LDL.LU R3, [R1+0x1414] ;  /* 0x0014140001037983 */ /* 0x001f620000300800 */
[----:B--2---:R-:W-:-:S05]  /*38570*/  @P0 FMUL R4, R4, 0.25 ;  /* 0x3e80000004040820 */ /* 0x004fca0000400000 */
[----:B------:R0:W-:Y:S04]  /*38580*/  STL [R1+0x20], R4 ;  /* 0x0000200401007387 */ /* 0x0001e80000100800 */
[----:B0-----:R-:W2:Y:S01]  /*38590*/  LDL.LU R4, [R1+0x1410] ;  /* 0x0014100001047983 */ /* 0x001ea20000300800 */
[----:B----4-:R-:W-:-:S05]  /*385a0*/  @P0 FMUL R2, R2, 0.25 ;  /* 0x3e80000002020820 */ /* 0x010fca0000400000 */
[----:B------:R0:W-:Y:S04]  /*385b0*/  STL [R1+0x24], R2 ;  /* 0x0000240201007387 */ /* 0x0001e80000100800 */
[----:B0-----:R-:W4:Y:S01]  /*385c0*/  LDL.LU R2, [R1+0x140c] ;  /* 0x00140c0001027983 */ /* 0x001f220000300800 */
[----:B---3--:R-:W-:-:S05]  /*385d0*/  @P0 FMUL R0, R0, 0.25 ;  /* 0x3e80000000000820 */ /* 0x008fca0000400000 */
        /* <DEDUP_REMOVED lines=43> */
[----:B0-----:R-:W2:Y:S01]  /*38890*/  LDL R4, [R1+0x78] ;  /* 0x0000780001047983 */ /* 0x001ea20000100800 */
        /* <DEDUP_REMOVED lines=9> */
[----:B----4-:R-:W-:-:S05]  /*38930*/  @P0 FMUL R2, R2, 0.25 ;  /* 0x3e80000002020820 */ /* 0x010fca0000400000 */
[----:B------:R0:W-:Y:S04]  /*38940*/  STL [R1+0x70], R2 ;  /* 0x0000700201007387 */ /* 0x0001e80000100800 */
[----:B0-----:R-:W4:Y:S01]  /*38950*/  LDL.LU R2, [R1+0x13c4] ;  /* 0x0013c40001027983 */ /* 0x001f220000300800 */
[----:B---3--:R-:W-:-:S05]  /*38960*/  @P0 FMUL R0, R0, 0.25 ;  /* 0x3e80000000000820 */ /* 0x008fca0000400000 */
[----:B------:R0:W-:Y:S04]  /*38970*/  STL [R1+0x74], R0 ;  /* 0x0000740001007387 */ /* 0x0001e80000100800 */
[----:B0-----:R-:W3:Y:S01]  /*38980*/  LDL.LU R0, [R1+0x13c0] ;  /* 0x0013c00001007983 */ /* 0x001ee20000300800 */
[----:B-----5:R-:W-:Y:S02]  /*38990*/  @P0 FMUL R3, R3, 0.25 ;  /* 0x3e80000003030820 */ /* 0x020fe40000400000 */
[----:B--2---:R-:W-:-:S03]  /*389a0*/  @P0 FMUL R4, R4, 0.25 ;  /* 0x3e80000004040820 */ /* 0x004fc60000400000 */
[----:B------:R0:W-:Y:S04]  /*389b0*/  STL [R1+0x7c], R3 ;  /* 0x00007c0301007387 */ /* 0x0001e80000100800 */
[----:B0-----:R-:W2:Y:S04]  /*389c0*/  LDL.LU R3, [R1+0x13bc] ;  /* 0x0013bc0001037983 */ /* 0x001ea80000300800 */
[----:B------:R-:W-:Y:S01]  /*389d0*/  @P0 STL [R1+0x78], R4 ;  /* 0x0000780401000387 */ /* 0x000fe20000100800 */
[----:B----4-:R-:W-:-:S05]  /*389e0*/  @P0 FMUL R2, R2, 0.25 ;  /* 0x3e80000002020820 */ /* 0x010fca0000400000 */
[----:B------:R0:W-:Y:S04]  /*389f0*/  STL [R1+0x80], R2 ;  /* 0x0000800201007387 */ /* 0x0001e80000100800 */
[----:B0-----:R-:W4:Y:S01]  /*38a00*/  LDL.LU R2, [R1+0x13b8] ;  /* 0x0013b80001027983 */ /* 0x001f220000300800 */
[----:B---3--:R-:W-:-:S05]  /*38a10*/  @P0 FMUL R0, R0, 0.25 ;  /* 0x3e80000000000820 */ /* 0x008fca0000400000 */
[----:B------:R0:W-:Y:S04]  /*38a20*/  STL [R1+0x90], R0 ;  /* 0x0000900001007387 */ /* 0x0001e80000100800 */
[----:B0-----:R-:W3:Y:S01]  /*38a30*/  LDL.LU R0, [R1+0x13b4] ;  /* 0x0013b40001007983 */ /* 0x001ee20000300800 */
[----:B------:R-:W-:Y:S02]  /*38a40*/  @P0 FMUL R5, R5, 0.25 ;  /* 0x3e80000005050820 */ /* 0x000fe40000400000 */
[----:B------:R-:W-:Y:S02]  /*38a50*/  @P0 FMUL R7, R7, 0.25 ;  /* 0x3e80000007070820 */ /* 0x000fe40000400000 */
[----:B------:R-:W-:Y:S01]  /*38a60*/  @P0 FMUL R8, R8, 0.25 ;  /* 0x3e80000008080820 */ /* 0x000fe20000400000 */
[----:B------:R-:W-:Y:S01]  /*38a70*/  @P0 STL [R1+0x84], R5 ;  /* 0x0000840501000387 */ /* 0x000fe20000100800 */
[----:B--2---:R-:W-:-:S03]  /*38a80*/  @P0 FMUL R3, R3, 0.25 ;  /* 0x3e80000003030820 */ /* 0x004fc60000400000 */
[----:B------:R-:W-:Y:S04]  /*38a90*/  @P0 STL [R1+0x88], R7 ;  /* 0x0000880701000387 */ /* 0x000fe80000100800 */
[----:B------:R-:W-:Y:S04]  /*38aa0*/  @P0 STL [R1+0x8c], R8 ;  /* 0x00008c0801000387 */ /* 0x000fe80000100800 */
[----:B------:R-:W2:Y:S04]  /*38ab0*/  LDL R4, [R1+0x10] ;  /* 0x0000100001047983 */ /* 0x000ea80000100800 */
[----:B------:R0:W-:Y:S02]  /*38ac0*/  STL [R1+0x133c], R3 ;  /* 0x00133c0301007387 */ /* 0x0001e40000100800 */
[----:B0-----:R-:W-:-:S02]  /*38ad0*/  MOV R3, R8 ;  /* 0x0000000800037202 */ /* 0x001fc40000000f00 */
[----:B------:R-:W5:Y:S01]  /*38ae0*/  LDL.LU R8, [R1+0x13b0] ;  /* 0x0013b00001087983 */ /* 0x000f620000300800 */
[----:B----4-:R-:W-:-:S05]  /*38af0*/  @P0 FMUL R2, R2, 0.25 ;  /* 0x3e80000002020820 */ /* 0x010fca0000400000 */
[----:B------:R0:W-:Y:S02]  /*38b00*/  STL [R1+0x1340], R2 ;  /* 0x0013400201007387 */ /* 0x0001e40000100800 */
[----:B0-----:R-:W-:Y:S02]  /*38b10*/  IMAD.MOV.U32 R2, RZ, RZ, R7 ;  /* 0x000000ffff027224 */ /* 0x001fe400078e0007 */
[----:B------:R-:W4:Y:S01]  /*38b20*/  LDL.LU R7, [R1+0x13ac] ;  /* 0x0013ac0001077983 */ /* 0x000f220000300800 */
[----:B---3--:R-:W-:-:S05]  /*38b30*/  @P0 FMUL R0, R0, 0.25 ;  /* 0x3e80000000000820 */ /* 0x008fca0000400000 */
[----:B------:R0:W-:Y:S02]  /*38b40*/  STL [R1+0x1344], R0 ;  /* 0x0013440001007387 */ /* 0x0001e40000100800 */
[----:B0-----:R-:W-:Y:S02]  /*38b50*/  MOV R0, R5 ;  /* 0x0000000500007202 */ /* 0x001fe40000000f00 */
[----:B------:R-:W3:Y:S01]  /*38b60*/  LDL.LU R5, [R1+0x13a8] ;  /* 0x0013a80001057983 */ /* 0x000ee20000300800 */
[C---:B------:R-:W-:Y:S01]  /*38b70*/  FSETP.GEU.AND P4, PT, |R12|.reuse, 1.175494350822287508e-38, PT ;  /* 0x008000000c00780b */ /* 0x040fe20003f8e200 */
[----:B------:R-:W-:Y:S02]  /*38b80*/  @P0 FMUL R12, R12, 0.25 ;  /* 0x3e8000000c0c0820 */ /* 0x000fe40000400000 */
[----:B------:R-:W-:Y:S02]  /*38b90*/  @P0 FMUL R6, R6, 0.25 ;  /* 0x3e80000006060820 */ /* 0x000fe40000400000 */
[----:B------:R-:W-:Y:S01]  /*38ba0*/  @P0 FMUL R9, R9, 0.25 ;  /* 0x3e80000009090820 */ /* 0x000fe20000400000 */
[----:B------:R0:W-:Y:S01]  /*38bb0*/  STL [R1+0x1370], R12 ;  /* 0x0013700c01007387 */ /* 0x0001e20000100800 */
[----:B------:R-:W-:-:S06]  /*38bc0*/  @P0 FMUL R10, R10, 0.25 ;  /* 0x3e8000000a0a0820 */ /* 0x000fcc0000400000 */
[----:B-----5:R-:W-:Y:S01]  /*38bd0*/  @!P4 FMUL R8, R8, 16777216 ;  /* 0x4b8000000808c820 */ /* 0x020fe20000400000 */
[----:B0-----:R-:W5:Y:S01]  /*38be0*/  LDL R12, [R1+0xc] ;  /* 0x00000c00010c7983 */ /* 0x001f620000100800 */
[----:B------:R-:W-:-:S03]  /*38bf0*/  @!P4 FMUL R6, R6, 16777216 ;  /* 0x4b8000000606c820 */ /* 0x000fc60000400000 */
[----:B------:R0:W-:Y:S01]  /*38c00*/  STL [R1+0x1348], R8 ;  /* 0x0013480801007387 */ /* 0x0001e20000100800 */
[----:B------:R-:W-:Y:S02]  /*38c10*/  @!P4 FMUL R9, R9, 16777216 ;  /* 0x4b8000000909c820 */ /* 0x000fe40000400000 */
[----:B------:R-:W-:Y:S01]  /*38c20*/  @!P4 FMUL R10, R10, 16777216 ;  /* 0x4b8000000a0ac820 */ /* 0x000fe20000400000 */
[----:B0-----:R-:W2:Y:S01]  /*38c30*/  LDL R8, [R1+0x1c] ;  /* 0x00001c0001087983 */ /* 0x001ea20000100800 */
[----:B----4-:R-:W-:-:S05]  /*38c40*/  @!P4 FMUL R7, R7, 16777216 ;  /* 0x4b8000000707c820 */ /* 0x010fca0000400000 */
[----:B------:R0:W-:Y:S04]  /*38c50*/  STL [R1+0x1338], R7 ;  /* 0x0013380701007387 */ /* 0x0001e80000100800 */
[----:B0-----:R-:W4:Y:S01]  /*38c60*/  LDL.LU R7, [R1+0x14] ;  /* 0x0000140001077983 */ /* 0x001f220000300800 */
[----:B---3--:R-:W-:-:S03]  /*38c70*/  @!P4 FMUL R5, R5, 16777216 ;  /* 0x4b8000000505c820 */ /* 0x008fc60000400000 */
[----:B------:R0:W-:Y:S04]  /*38c80*/  STL [R1+0x134c], R6 ;  /* 0x00134c0601007387 */ /* 0x0001e80000100800 */
[----:B0-----:R-:W3:Y:S04]  /*38c90*/  LDL R6, [R1+0x18] ;  /* 0x0000180001067983 */ /* 0x001ee80000100800 */
[----:B------:R0:W-:Y:S04]  /*38ca0*/  STL [R1+0x1350], R5 ;  /* 0x0013500501007387 */ /* 0x0001e80000100800 */
[----:B0-----:R-:W3:Y:S04]  /*38cb0*/  LDL R5, [R1+0x8] ;  /* 0x0000080001057983 */ /* 0x001ee80000100800 */
[----:B------:R0:W-:Y:S04]  /*38cc0*/  STL [R1+0x1354], R9 ;  /* 0x0013540901007387 */ /* 0x0001e80000100800 */
[----:B0-----:R-:W4:Y:S04]  /*38cd0*/  LDL R9, [R1+0x4] ;  /* 0x0000040001097983 */ /* 0x001f280000100800 */
[----:B------:R0:W-:Y:S04]  /*38ce0*/  STL [R1+0x1358], R10 ;  /* 0x0013580a01007387 */ /* 0x0001e80000100800 */
[----:B0-----:R-:W4:Y:S01]  /*38cf0*/  LDL R10, [R1] ;  /* 0x00000000010a7983 */ /* 0x001f220000100800 */
        /* <DEDUP_REMOVED lines=40> */
[----:B------:R-:W-:-:S02]  /*38f80*/  @!P4 FMUL R25, R25, 16777216 ;  /* 0x4b8000001919c820 */ /* 0x000fc40000400000 */
[----:B------:R-:W-:Y:S01]  /*38f90*/  @!P4 FMUL R26, R26, 16777216 ;  /* 0x4b8000001a1ac820 */ /* 0x000fe20000400000 */
[----:B------:R-:W-:Y:S01]  /*38fa0*/  STL [R1+0x138c], R22 ;  /* 0x00138c1601007387 */ /* 0x000fe20000100800 */
[----:B------:R-:W-:Y:S02]  /*38fb0*/  @!P4 FMUL R27, R27, 16777216 ;  /* 0x4b8000001b1bc820 */ /* 0x000fe40000400000 */
[----:B------:R-:W-:Y:S01]  /*38fc0*/  @!P4 FMUL R28, R28, 16777216 ;  /* 0x4b8000001c1cc820 */ /* 0x000fe20000400000 */
[----:B------:R-:W-:Y:S01]  /*38fd0*/  STL [R1+0x1390], R23 ;  /* 0x0013901701007387 */ /* 0x000fe20000100800 */
[----:B-----5:R-:W-:-:S03]  /*38fe0*/  @!P4 FMUL R12, R12, 16777216 ;  /* 0x4b8000000c0cc820 */ /* 0x020fc60000400000 */
[----:B------:R-:W-:Y:S04]  /*38ff0*/  STL [R1+0x1394], R24 ;  /* 0x0013941801007387 */ /* 0x000fe80000100800 */
[----:B------:R-:W-:Y:S04]  /*39000*/  STL [R1+0x1398], R25 ;  /* 0x0013981901007387 */ /* 0x000fe80000100800 */
[----:B------:R-:W-:Y:S04]  /*39010*/  STL [R1+0x139c], R26 ;  /* 0x00139c1a01007387 */ /* 0x000fe80000100800 */
[----:B------:R-:W-:Y:S04]  /*39020*/  STL [R1+0x13a0], R27 ;  /* 0x0013a01b01007387 */ /* 0x000fe80000100800 */
[----:B------:R0:W-:Y:S01]  /*39030*/  STL [R1+0x13a4], R28 ;  /* 0x0013a41c01007387 */ /* 0x0001e20000100800 */
[----:B--2---:R-:W-:-:S02]  /*39040*/  @!P4 FMUL R4, R4, 16777216 ;  /* 0x4b8000000404c820 */ /* 0x004fc40000400000 */
[----:B---3--:R-:W-:Y:S02]  /*39050*/  @!P4 FMUL R5, R5, 16777216 ;  /* 0x4b8000000505c820 */ /* 0x008fe40000400000 */
[----:B----4-:R-:W-:Y:S02]  /*39060*/  @!P4 FMUL R9, R9, 16777216 ;  /* 0x4b8000000909c820 */ /* 0x010fe40000400000 */
[----:B------:R-:W-:-:S05]  /*39070*/  @!P4 FMUL R10, R10, 16777216 ;  /* 0x4b8000000a0ac820 */ /* 0x000fca0000400000 */
[----:B------:R-:W-:Y:S04]  /*39080*/  @!P4 STL [R1], R10 ;  /* 0x0000000a0100c387 */ /* 0x000fe80000100800 */
[----:B------:R-:W-:Y:S04]  /*39090*/  @!P4 STL [R1+0x4], R9 ;  /* 0x000004090100c387 */ /* 0x000fe80000100800 */
[----:B------:R-:W-:Y:S04]  /*390a0*/  @!P4 STL [R1+0x8], R5 ;  /* 0x000008050100c387 */ /* 0x000fe80000100800 */
[----:B------:R1:W-:Y:S04]  /*390b0*/  @!P4 STL [R1+0xc], R12 ;  /* 0x00000c0c0100c387 */ /* 0x0003e80000100800 */
[----:B0-----:R-:W2:Y:S04]  /*390c0*/  LDL R28, [R1+0x20] ;  /* 0x00002000011c7983 */ /* 0x001ea80000100800 */
[----:B------:R-:W3:Y:S04]  /*390d0*/  LDL R27, [R1+0x24] ;  /* 0x00002400011b7983 */ /* 0x000ee80000100800 */
[----:B------:R-:W4:Y:S04]  /*390e0*/  LDL R26, [R1+0x28] ;  /* 0x00002800011a7983 */ /* 0x000f280000100800 */
[----:B------:R-:W5:Y:S04]  /*390f0*/  LDL R25, [R1+0x2c] ;  /* 0x00002c0001197983 */ /* 0x000f680000100800 */
        /* <DEDUP_REMOVED lines=9> */
[----:B-1----:R-:W5:Y:S04]  /*39190*/  LDL R12, [R1+0x54] ;  /* 0x00005400010c7983 */ /* 0x002f680000100800 */
[----:B------:R-:W5:Y:S04]  /*391a0*/  LDL R15, [R1+0x58] ;  /* 0x00005800010f7983 */ /* 0x000f680000100800 */
[----:B------:R0:W-:Y:S01]  /*391b0*/  @!P4 STL [R1+0x10], R4 ;  /* 0x000010040100c387 */ /* 0x0001e20000100800 */
[----:B------:R-:W-:-:S02]  /*391c0*/  @!P4 FMUL R6, R6, 16777216 ;  /* 0x4b8000000606c820 */ /* 0x000fc40000400000 */
[----:B------:R-:W-:Y:S01]  /*391d0*/  @!P4 FMUL R8, R8, 16777216 ;  /* 0x4b8000000808c820 */ /* 0x000fe20000400000 */
[----:B------:R-:W5:Y:S04]  /*391e0*/  LDL R14, [R1+0x64] ;  /* 0x00006400010e7983 */ /* 0x000f680000100800 */
[----:B------:R-:W5:Y:S04]  /*391f0*/  LDL R13, [R1+0x68] ;  /* 0x00006800010d7983 */ /* 0x000f680000100800 */
[----:B0-----:R-:W5:Y:S04]  /*39200*/  LDL R4, [R1+0x5c] ;  /* 0x00005c0001047983 */ /* 0x001f680000100800 */
[----:B------:R0:W-:Y:S04]  /*39210*/  @!P4 STL [R1+0x18], R6 ;  /* 0x000018060100c387 */ /* 0x0001e80000100800 */
[----:B------:R-:W5:Y:S04]  /*39220*/  LDL R11, [R1+0x6c] ;  /* 0x00006c00010b7983 */ /* 0x000f680000100800 */
[----:B------:R1:W-:Y:S04]  /*39230*/  @!P4 STL [R1+0x1c], R8 ;  /* 0x00001c080100c387 */ /* 0x0003e80000100800 */
[----:B------:R-:W5:Y:S04]  /*39240*/  LDL R10, [R1+0x70] ;  /* 0x00007000010a7983 */ /* 0x000f680000100800 */
[----:B------:R-:W5:Y:S04]  /*39250*/  LDL R9, [R1+0x74] ;  /* 0x0000740001097983 */ /* 0x000f680000100800 */
[----:B------:R-:W5:Y:S04]  /*39260*/  LDL R5, [R1+0x78] ;  /* 0x0000780001057983 */ /* 0x000f680000100800 */
[----:B0-----:R-:W5:Y:S04]  /*39270*/  LDL R6, [R1+0x7c] ;  /* 0x00007c0001067983 */ /* 0x001f680000100800 */
[----:B-1----:R-:W5:Y:S01]  /*39280*/  LDL R8, [R1+0x80] ;  /* 0x0000800001087983 */ /* 0x002f620000100800 */
[----:B--2---:R-:W-:-:S02]  /*39290*/  @!P4 FMUL R28, R28, 16777216 ;  /* 0x4b8000001c1cc820 */ /* 0x004fc40000400000 */
[----:B---3--:R-:W-:-:S03]  /*392a0*/  @!P4 FMUL R27, R27, 16777216 ;  /* 0x4b8000001b1bc820 */ /* 0x008fc60000400000 */
[----:B------:R0:W-:Y:S01]  /*392b0*/  @!P4 STL [R1+0x20], R28 ;  /* 0x0000201c0100c387 */ /* 0x0001e20000100800 */
[----:B----4-:R-:W-:Y:S02]  /*392c0*/  @!P4 FMUL R26, R26, 16777216 ;  /* 0x4b8000001a1ac820 */ /* 0x010fe40000400000 */
[----:B-----5:R-:W-:Y:S01]  /*392d0*/  @!P4 FMUL R25, R25, 16777216 ;  /* 0x4b8000001919c820 */ /* 0x020fe20000400000 */
[----:B0-----:R-:W2:Y:S01]  /*392e0*/  LDL.LU R28, [R1+0x13a4] ;  /* 0x0013a400011c7983 */ /* 0x001ea20000300800 */
[----:B------:R-:W-:-:S03]  /*392f0*/  @!P4 FMUL R24, R24, 16777216 ;  /* 0x4b8000001818c820 */ /* 0x000fc60000400000 */
[----:B------:R0:W-:Y:S01]  /*39300*/  @!P4 STL [R1+0x24], R27 ;  /* 0x0000241b0100c387 */ /* 0x0001e20000100800 */
[----:B------:R-:W-:Y:S02]  /*39310*/  @!P4 FMUL R23, R23, 16777216 ;  /* 0x4b8000001717c820 */ /* 0x000fe40000400000 */
[----:B------:R-:W-:Y:S01]  /*39320*/  @!P4 FMUL R22, R22, 16777216 ;  /* 0x4b8000001616c820 */ /* 0x000fe20000400000 */
[----:B0-----:R-:W3:Y:S04]  /*39330*/  LDL.LU R27, [R1+0x13a0] ;  /* 0x0013a000011b7983 */ /* 0x001ee80000300800 */
[----:B------:R0:W-:Y:S01]  /*39340*/  @!P4 STL [R1+0x28], R26 ;  /* 0x0000281a0100c387 */ /* 0x0001e20000100800 */
[----:B------:R-:W-:Y:S02]  /*39350*/  @!P4 FMUL R21, R21, 16777216 ;  /* 0x4b8000001515c820 */ /* 0x000fe40000400000 */
[----:B------:R-:W-:Y:S01]  /*39360*/  @!P4 FMUL R20, R20, 16777216 ;  /* 0x4b8000001414c820 */ /* 0x000fe20000400000 */
[----:B0-----:R-:W4:Y:S04]  /*39370*/  LDL.LU R26, [R1+0x139c] ;  /* 0x00139c00011a7983 */ /* 0x001f280000300800 */
[----:B------:R0:W-:Y:S01]  /*39380*/  @!P4 STL [R1+0x2c], R25 ;  /* 0x00002c190100c387 */ /* 0x0001e20000100800 */
[----:B------:R-:W-:-:S03]  /*39390*/  @!P4 FMUL R19, R19, 16777216 ;  /* 0x4b8000001313c820 */ /* 0x000fc60000400000 */
        /* <DEDUP_REMOVED lines=28> */
[----:B0-----:R-:W3:Y:S04]  /*39560*/  LDL.LU R15, [R1+0x136c] ;  /* 0x00136c00010f7983 */ /* 0x001ee80000300800 */
[----:B------:R0:W-:Y:S04]  /*39570*/  @!P4 STL [R1+0x5c], R4 ;  /* 0x00005c040100c387 */ /* 0x0001e80000100800 */
[----:B0-----:R-:W3:Y:S01]  /*39580*/  LDL.LU R4, [R1+0x1368] ;  /* 0x0013680001047983 */ /* 0x001ee20000300800 */
[----:B--2---:R-:W-:-:S02]  /*39590*/  @!P4 FMUL R12, R12, 16777216 ;  /* 0x4b8000000c0cc820 */ /* 0x004fc40000400000 */
[----:B---3--:R-:W-:-:S05]  /*395a0*/  @!P4 FMUL R4, R4, 16777216 ;  /* 0x4b8000000404c820 */ /* 0x008fca0000400000 */
[----:B------:R0:W-:Y:S02]  /*395b0*/  STL [R1+0x60], R4 ;  /* 0x0000600401007387 */ /* 0x0001e40000100800 */
[----:B0-----:R0:W1:Y:S02]  /*395c0*/  MUFU.RCP R4, R12 ;  /* 0x0000000c00047308 */ /* 0x0010640000001000 */
[----:B0-----:R-:W2:Y:S01]  /*395d0*/  LDL.LU R12, [R1+0x90] ;  /* 0x00009000010c7983 */ /* 0x001ea20000300800 */
[----:B------:R-:W-:Y:S02]  /*395e0*/  @!P4 FMUL R14, R14, 16777216 ;  /* 0x4b8000000e0ec820 */ /* 0x000fe40000400000 */
[----:B------:R-:W-:Y:S02]  /*395f0*/  @!P4 FMUL R13, R13, 16777216 ;  /* 0x4b8000000d0dc820 */ /* 0x000fe40000400000 */
[----:B------:R-:W-:Y:S01]  /*39600*/  @!P4 FMUL R11, R11, 16777216 ;  /* 0x4b8000000b0bc820 */ /* 0x000fe20000400000 */
[----:B------:R0:W-:Y:S01]  /*39610*/  @!P4 STL [R1+0x64], R14 ;  /* 0x0000640e0100c387 */ /* 0x0001e20000100800 */
[----:B------:R-:W-:-:S02]  /*39620*/  @!P4 FMUL R10, R10, 16777216 ;  /* 0x4b8000000a0ac820 */ /* 0x000fc40000400000 */
[----:B------:R-:W-:Y:S02]  /*39630*/  @!P4 FMUL R9, R9, 16777216 ;  /* 0x4b8000000909c820 */ /* 0x000fe40000400000 */
[----:B------:R-:W-:Y:S01]  /*39640*/  @!P4 FMUL R5, R5, 16777216 ;  /* 0x4b8000000505c820 */ /* 0x000fe20000400000 */
[----:B0-----:R-:W3:Y:S04]  /*39650*/  LDL.LU R14, [R1+0x1364] ;  /* 0x00136400010e7983 */ /* 0x001ee80000300800 */
[----:B------:R0:W-:Y:S01]  /*39660*/  @!P4 STL [R1+0x68], R13 ;  /* 0x0000680d0100c387 */ /* 0x0001e20000100800 */
[----:B------:R-:W-:Y:S02]  /*39670*/  @!P4 FMUL R6, R6, 16777216 ;  /* 0x4b8000000606c820 */ /* 0x000fe40000400000 */
[----:B------:R-:W-:Y:S01]  /*39680*/  @!P4 FMUL R8, R8, 16777216 ;  /* 0x4b8000000808c820 */ /* 0x000fe20000400000 */
[----:B0-----:R-:W3:Y:S04]  /*39690*/  LDL.LU R13, [R1+0x1360] ;  /* 0x00136000010d7983 */ /* 0x001ee80000300800 */
[----:B------:R0:W-:Y:S01]  /*396a0*/  @!P4 STL [R1+0x6c], R11 ;  /* 0x00006c0b0100c387 */ /* 0x0001e20000100800 */
[----:B------:R-:W-:-:S03]  /*396b0*/  @!P4 FMUL R0, R0, 16777216 ;  /* 0x4b8000000000c820 */ /* 0x000fc60000400000 */
[----:B0-----:R-:W3:Y:S04]  /*396c0*/  LDL.LU R11, [R1+0x135c] ;  /* 0x00135c00010b7983 */ /* 0x001ee80000300800 */
[----:B------:R0:W-:Y:S01]  /*396d0*/  @!P4 STL [R1+0x70], R10 ;  /* 0x0000700a0100c387 */ /* 0x0001e20000100800 */
[----:B------:R-:W-:-:S03]  /*396e0*/  @!P4 FMUL R2, R2, 16777216 ;  /* 0x4b8000000202c820 */ /* 0x000fc60000400000 */
[----:B0-----:R-:W3:Y:S04]  /*396f0*/  LDL.LU R10, [R1+0x1358] ;  /* 0x00135800010a7983 */ /* 0x001ee80000300800 */
[----:B------:R0:W-:Y:S01]  /*39700*/  @!P4 STL [R1+0x74], R9 ;  /* 0x000074090100c387 */ /* 0x0001e20000100800 */
[----:B------:R-:W-:-:S03]  /*39710*/  @!P4 FMUL R3, R3, 16777216 ;  /* 0x4b8000000303c820 */ /* 0x000fc60000400000 */
[----:B0-----:R-:W3:Y:S04]  /*39720*/  LDL.LU R9, [R1+0x1354] ;  /* 0x0013540001097983 */ /* 0x001ee80000300800 */
[----:B------:R0:W-:Y:S04]  /*39730*/  @!P4 STL [R1+0x78], R5 ;  /* 0x000078050100c387 */ /* 0x0001e80000100800 */
[----:B0-----:R-:W3:Y:S04]  /*39740*/  LDL.LU R5, [R1+0x1350] ;  /* 0x0013500001057983 */ /* 0x001ee80000300800 */
[----:B------:R0:W-:Y:S04]  /*39750*/  @!P4 STL [R1+0x7c], R6 ;  /* 0x00007c060100c387 */ /* 0x0001e80000100800 */
[----:B0-----:R-:W3:Y:S04]  /*39760*/  LDL.LU R6, [R1+0x134c] ;  /* 0x00134c0001067983 */ /* 0x001ee80000300800 */
[----:B------:R0:W-:Y:S01]  /*39770*/  @!P4 STL [R1+0x80], R8 ;  /* 0x000080080100c387 */ /* 0x0001e20000100800 */
[----:B------:R-:W-:-:S03]  /*39780*/  @!P4 FMUL R7, R7, 16777216 ;  /* 0x4b8000000707c820 */ /* 0x000fc60000400000 */
[----:B0-----:R-:W1:Y:S04]  /*39790*/  LDL.LU R8, [R1+0x1348] ;  /* 0x0013480001087983 */ /* 0x001e680000300800 */
[----:B------:R0:W-:Y:S04]  /*397a0*/  @!P4 STL [R1+0x84], R0 ;  /* 0x000084000100c387 */ /* 0x0001e80000100800 */
[----:B0-----:R-:W3:Y:S04]  /*397b0*/  LDL.LU R0, [R1+0x1344] ;  /* 0x0013440001007983 */ /* 0x001ee80000300800 */
[----:B------:R0:W-:Y:S04]  /*397c0*/  @!P4 STL [R1+0x88], R2 ;  /* 0x000088020100c387 */ /* 0x0001e80000100800 */
[----:B0-----:R-:W4:Y:S04]  /*397d0*/  LDL.LU R2, [R1+0x1340] ;  /* 0x0013400001027983 */ /* 0x001f280000300800 */
[----:B------:R0:W-:Y:S04]  /*397e0*/  @!P4 STL [R1+0x8c], R3 ;  /* 0x00008c030100c387 */ /* 0x0001e80000100800 */
[----:B0-----:R-:W5:Y:S01]  /*397f0*/  LDL.LU R3, [R1+0x133c] ;  /* 0x00133c0001037983 */ /* 0x001f620000300800 */
[----:B--2---:R-:W-:-:S05]  /*39800*/  @!P4 FMUL R12, R12, 16777216 ;  /* 0x4b8000000c0cc820 */ /* 0x004fca0000400000 */
[----:B------:R0:W-:Y:S02]  /*39810*/  STL [R1+0x131c], R12 ;  /* 0x00131c0c01007387 */ /* 0x0001e40000100800 */
[----:B0-----:R-:W-:Y:S02]  /*39820*/  MOV R12, R7 ;  /* 0x00000007000c7202 */ /* 0x001fe40000000f00 */
[----:B------:R-:W2:Y:S01]  /*39830*/  LDL.LU R7, [R1+0x1338] ;  /* 0x0013380001077983 */ /* 0x000ea20000300800 */
[----:B-1----:R-:W-:Y:S02]  /*39840*/  FMUL R8, R4, R8 ;  /* 0x0000000804087220 */ /* 0x002fe40000400000 */
[----:B---3--:R-:W-:Y:S02]  /*39850*/  @!P4 FMUL R0, R0, 16777216 ;  /* 0x4b8000000000c820 */ /* 0x008fe40000400000 */
[----:B----4-:R-:W-:Y:S02]  /*39860*/  @!P4 FMUL R2, R2, 16777216 ;  /* 0x4b8000000202c820 */ /* 0x010fe40000400000 */
[----:B-----5:R-:W-:-:S05]  /*39870*/  @!P4 FMUL R3, R3, 16777216 ;  /* 0x4b8000000303c820 */ /* 0x020fca0000400000 */
[----:B------:R0:W-:Y:S04]  /*39880*/  STL [R1+0x1320], R3 ;  /* 0x0013200301007387 */ /* 0x0001e80000100800 */
[----:B0-----:R-:W3:Y:S04]  /*39890*/  LDL.LU R3, [R1+0x10] ;  /* 0x0000100001037983 */ /* 0x001ee80000300800 */
[----:B------:R0:W-:Y:S04]  /*398a0*/  STL [R1+0x1324], R2 ;  /* 0x0013240201007387 */ /* 0x0001e80000100800 */
[----:B0-----:R-:W4:Y:S04]  /*398b0*/  LDL.LU R2, [R1+0xc] ;  /* 0x00000c0001027983 */ /* 0x001f280000300800 */
[----:B------:R0:W-:Y:S04]  /*398c0*/  STL [R1+0x1328], R0 ;  /* 0x0013280001007387 */ /* 0x0001e80000100800 */
[----:B0-----:R-:W5:Y:S04]  /*398d0*/  LDL.LU R0, [R1+0x8] ;  /* 0x0000080001007983 */ /* 0x001f680000300800 */
[----:B------:R0:W-:Y:S04]  /*398e0*/  STL [R1+0x3bc], R8 ;  /* 0x0003bc0801007387 */ /* 0x0001e80000100800 */
[----:B0-----:R-:W3:Y:S01]  /*398f0*/  LDL.LU R8, [R1+0x4] ;  /* 0x0000040001087983 */ /* 0x001ee20000300800 */
[----:B--2---:R-:W-:-:S05]  /*39900*/  FMUL R7, R4, R7 ;  /* 0x0000000704077220 */ /* 0x004fca0000400000 */
[----:B------:R0:W-:Y:S04]  /*39910*/  STL [R1+0x3b8], R7 ;  /* 0x0003b80701007387 */ /* 0x0001e80000100800 */
[----:B0-----:R-:W2:Y:S01]  /*39920*/  LDL.LU R7, [R1] ;  /* 0x0000000001077983 */ /* 0x001ea20000300800 */
[----:B------:R-:W-:-:S05]  /*39930*/  FMUL R6, R4, R6 ;  /* 0x0000000604067220 */ /* 0x000fca0000400000 */
[----:B------:R0:W-:Y:S02]  /*39940*/  STL [R1+0x3ac], R6 ;  /* 0x0003ac0601007387 */ /* 0x0001e40000100800 */
[C---:B0-----:R-:W-:Y:S02]  /*39950*/  FMUL R6, R4.reuse, R5 ;  /* 0x0000000504067220 */ /* 0x041fe40000400000 */
[C---:B------:R-:W-:Y:S02]  /*39960*/  FMUL R5, R4.reuse, R9 ;  /* 0x0000000904057220 */ /* 0x040fe40000400000 */
[C---:B------:R-:W-:Y:S01]  /*39970*/  FMUL R9, R4.reuse, R10 ;  /* 0x0000000a04097220 */ /* 0x040fe20000400000 */
[----:B------:R0:W-:Y:S04]  /*39980*/  STL [R1+0x3a8], R6 ;  /* 0x0003a80601007387 */ /* 0x0001e80000100800 */
[----:B------:R1:W-:Y:S01]  /*39990*/  STL [R1+0x3a4], R5 ;  /* 0x0003a40501007387 */ /* 0x0003e20000100800 */
[----:B0-----:R-:W-:-:S02]  /*399a0*/  FMUL R6, R4, R13 ;  /* 0x0000000d04067220 */ /* 0x001fc40000400000 */
[C---:B-1----:R-:W-:Y:S01]  /*399b0*/  FMUL R5, R4.reuse, R11 ;  /* 0x0000000b04057220 */ /* 0x042fe20000400000 */
[----:B------:R0:W-:Y:S04]  /*399c0*/  STL [R1+0x3a0], R9 ;  /* 0x0003a00901007387 */ /* 0x0001e80000100800 */
[----:B------:R1:W-:Y:S04]  /*399d0*/  STL [R1+0x39c], R5 ;  /* 0x00039c0501007387 */ /* 0x0003e80000100800 */
[----:B------:R1:W-:Y:S01]  /*399e0*/  STL [R1+0x398], R6 ;  /* 0x0003980601007387 */ /* 0x0003e20000100800 */
[----:B0-----:R-:W-:-:S02]  /*399f0*/  FMUL R9, R4, R14 ;  /* 0x0000000e04097220 */ /* 0x001fc40000400000 */
[----:B-1----:R-:W-:-:S03]  /*39a00*/  FMUL R5, R4, R15 ;  /* 0x0000000f04057220 */ /* 0x002fc60000400000 */
[----:B------:R0:W-:Y:S01]  /*39a10*/  STL [R1+0x38c], R9 ;  /* 0x00038c0901007387 */ /* 0x0001e20000100800 */
[----:B------:R-:W-:-:S03]  /*39a20*/  FMUL R6, R4, R16 ;  /* 0x0000001004067220 */ /* 0x000fc60000400000 */
[----:B------:R1:W-:Y:S04]  /*39a30*/  STL [R1+0x388], R5 ;  /* 0x0003880501007387 */ /* 0x0003e80000100800 */
[----:B------:R1:W-:Y:S01]  /*39a40*/  STL [R1+0x384], R6 ;  /* 0x0003840601007387 */ /* 0x0003e20000100800 */
[C---:B0-----:R-:W-:Y:S02]  /*39a50*/  FMUL R9, R4.reuse, R17 ;  /* 0x0000001104097220 */ /* 0x041fe40000400000 */
        /* <DEDUP_REMOVED lines=9> */
[----:B------:R1:W-:Y:S01]  /*39af0*/  STL [R1+0x330], R5 ;  /* 0x0003300501007387 */ /* 0x0003e20000100800 */
[----:B------:R-:W-:-:S03]  /*39b00*/  @P0 FMUL R29, R29, 0.25 ;  /* 0x3e8000001d1d0820 */ /* 0x000fc60000400000 */
[----:B------:R1:W-:Y:S01]  /*39b10*/  STL [R1+0x328], R6 ;  /* 0x0003280601007387 */ /* 0x0003e20000100800 */
[C---:B0-----:R-:W-:Y:S02]  /*39b20*/  FMUL R9, R4.reuse, R23 ;  /* 0x0000001704097220 */ /* 0x041fe40000400000 */
[----:B-1----:R-:W-:-:S03]  /*39b30*/  FMUL R5, R4, R24 ;  /* 0x0000001804057220 */ /* 0x002fc60000400000 */
[----:B------:R0:W-:Y:S01]  /*39b40*/  STL [R1+0x324], R9 ;  /* 0x0003240901007387 */ /* 0x0001e20000100800 */
[----:B------:R-:W-:-:S03]  /*39b50*/  FMUL R6, R4, R25 ;  /* 0x0000001904067220 */ /* 0x000fc60000400000 */
[----:B------:R1:W-:Y:S01]  /*39b60*/  STL [R1+0x318], R5 ;  /* 0x0003180501007387 */ /* 0x0003e20000100800 */
[----:B------:R-:W-:-:S03]  /*39b70*/  @!P4 FMUL R29, R29, 16777216 ;  /* 0x4b8000001d1dc820 */ /* 0x000fc60000400000 */
[----:B------:R1:W-:Y:S01]  /*39b80*/  STL [R1+0x314], R6 ;  /* 0x0003140601007387 */ /* 0x0003e20000100800 */
[C---:B0-----:R-:W-:Y:S02]  /*39b90*/  FMUL R9, R4.reuse, R26 ;  /* 0x0000001a04097220 */ /* 0x041fe40000400000 */
[----:B-1----:R-:W-:-:S03]  /*39ba0*/  FMUL R5, R4, R27 ;  /* 0x0000001b04057220 */ /* 0x002fc60000400000 */
[----:B------:R0:W-:Y:S01]  /*39bb0*/  STL [R1+0x310], R9 ;  /* 0x0003100901007387 */ /* 0x0001e20000100800 */
[----:B------:R-:W-:-:S03]  /*39bc0*/  FMUL R6, R4, R28 ;  /* 0x0000001c04067220 */ /* 0x000fc60000400000 */
[----:B------:R-:W-:Y:S04]  /*39bd0*/  STL [R1+0x30c], R5 ;  /* 0x00030c0501007387 */ /* 0x000fe80000100800 */
[----:B------:R3:W-:Y:S01]  /*39be0*/  STL [R1+0x2f4], R6 ;  /* 0x0002f40601007387 */ /* 0x0007e20000100800 */
[----:B0-----:R-:W-:-:S05]  /*39bf0*/  FMUL R9, R4, R29 ;  /* 0x0000001d04097220 */ /* 0x001fca0000400000 */
[----:B------:R-:W-:Y:S01]  /*39c00*/  STL [R1+0x2f0], R9 ;  /* 0x0002f00901007387 */ /* 0x000fe20000100800 */
[C---:B-----5:R-:W-:Y:S02]  /*39c10*/  FMUL R0, R4.reuse, R0 ;  /* 0x0000000004007220 */ /* 0x060fe40000400000 */
[C---:B---3--:R-:W-:Y:S02]  /*39c20*/  FMUL R6, R4.reuse, R8 ;  /* 0x0000000804067220 */ /* 0x048fe40000400000 */
[----:B--2---:R-:W-:-:S05]  /*39c30*/  FMUL R5, R4, R7 ;  /* 0x0000000704057220 */ /* 0x004fca0000400000 */
[----:B------:R-:W-:Y:S04]  /*39c40*/  STL [R1+0x2e4], R5 ;  /* 0x0002e40501007387 */ /* 0x000fe80000100800 */
[----:B------:R-:W-:Y:S04]  /*39c50*/  STL [R1+0x2e0], R6 ;  /* 0x0002e00601007387 */ /* 0x000fe80000100800 */
[----:B------:R0:W-:Y:S04]  /*39c60*/  STL [R1+0x2d8], R0 ;  /* 0x0002d80001007387 */ /* 0x0001e80000100800 */
[----:B0-----:R-:W2:Y:S01]  /*39c70*/  LDL.LU R0, [R1+0x20] ;  /* 0x0000200001007983 */ /* 0x001ea20000300800 */
[----:B----4-:R-:W-:-:S02]  /*39c80*/  FMUL R5, R4, R2 ;  /* 0x0000000204057220 */ /* 0x010fc40000400000 */
[----:B------:R-:W-:-:S03]  /*39c90*/  FMUL R2, R4, R3 ;  /* 0x0000000304027220 */ /* 0x000fc60000400000 */
[----:B------:R-:W-:Y:S04]  /*39ca0*/  STL [R1+0x2d4], R5 ;  /* 0x0002d40501007387 */ /* 0x000fe80000100800 */
[----:B--2---:R0:W-:Y:S04]  /*39cb0*/  STL [R1+0x132c], R0 ;  /* 0x00132c0001007387 */ /* 0x0041e80000100800 */
[----:B------:R-:W-:Y:S04]  /*39cc0*/  STL [R1+0x2d0], R2 ;  /* 0x0002d00201007387 */ /* 0x000fe80000100800 */
[----:B0-----:R-:W2:Y:S04]  /*39cd0*/  LDL.LU R0, [R1+0x1c] ;  /* 0x00001c0001007983 */ /* 0x001ea80000300800 */
[----:B--2---:R0:W-:Y:S04]  /*39ce0*/  STL [R1+0x1330], R0 ;  /* 0x0013300001007387 */ /* 0x0041e80000100800 */
[----:B0-----:R-:W2:Y:S04]  /*39cf0*/  LDL.LU R0, [R1+0x18] ;  /* 0x0000180001007983 */ /* 0x001ea80000300800 */
[----:B--2---:R0:W-:Y:S04]  /*39d00*/  STL [R1+0x1334], R0 ;  /* 0x0013340001007387 */ /* 0x0041e80000100800 */
[----:B------:R-:W2:Y:S04]  /*39d10*/  LDL.LU R2, [R1+0x24] ;  /* 0x0000240001027983 */ /* 0x000ea80000300800 */
[----:B------:R-:W3:Y:S01]  /*39d20*/  LDL.LU R3, [R1+0x28] ;  /* 0x0000280001037983 */ /* 0x000ee20000300800 */
[----:B0-----:R-:W-:-:S03]  /*39d30*/  IMAD.MOV.U32 R0, RZ, RZ, R12 ;  /* 0x000000ffff007224 */ /* 0x001fc600078e000c */
[----:B------:R-:W4:Y:S04]  /*39d40*/  LDL.LU R12, [R1+0x2c] ;  /* 0x00002c00010c7983 */ /* 0x000f280000300800 */
        /* <DEDUP_REMOVED lines=16> */
[----:B------:R-:W-:-:S03]  /*39e50*/  FMUL R0, R4, R0 ;  /* 0x0000000004007220 */ /* 0x000fc60000400000 */
        /* <DEDUP_REMOVED lines=8> */
[----:B------:R0:W-:Y:S04]  /*39ee0*/  STL [R1+0x2cc], R0 ;  /* 0x0002cc0001007387 */ /* 0x0001e80000100800 */
[----:B0-----:R-:W2:Y:S02]  /*39ef0*/  LDL.LU R0, [R1+0x1334] ;  /* 0x0013340001007983 */ /* 0x001ea40000300800 */
[----:B--2---:R-:W-:-:S05]  /*39f00*/  FMUL R0, R4, R0 ;  /* 0x0000000004007220 */ /* 0x004fca0000400000 */
[----:B------:R0:W-:Y:S04]  /*39f10*/  STL [R1+0x2c8], R0 ;  /* 0x0002c80001007387 */ /* 0x0001e80000100800 */
[----:B0-----:R-:W2:Y:S02]  /*39f20*/  LDL.LU R0, [R1+0x1330] ;  /* 0x0013300001007983 */ /* 0x001ea40000300800 */
[----:B--2---:R-:W-:-:S05]  /*39f30*/  FMUL R0, R4, R0 ;  /* 0x0000000004007220 */ /* 0x004fca0000400000 */
[----:B------:R0:W-:Y:S04]  /*39f40*/  STL [R1+0x2c4], R0 ;  /* 0x0002c40001007387 */ /* 0x0001e80000100800 */
[----:B0-----:R-:W2:Y:S01]  /*39f50*/  LDL.LU R0, [R1+0x132c] ;  /* 0x00132c0001007983 */ /* 0x001ea20000300800 */
[C---:B------:R-:W-:Y:S02]  /*39f60*/  FMUL R2, R4.reuse, R2 ;  /* 0x0000000204027220 */ /* 0x040fe40000400000 */
[C---:B---3--:R-:W-:Y:S02]  /*39f70*/  FMUL R3, R4.reuse, R3 ;  /* 0x0000000304037220 */ /* 0x048fe40000400000 */
[C---:B----4-:R-:W-:Y:S02]  /*39f80*/  FMUL R12, R4.reuse, R12 ;  /* 0x0000000c040c7220 */ /* 0x050fe40000400000 */
[----:B-----5:R-:W-:-:S02]  /*39f90*/  FMUL R29, R4, R29 ;  /* 0x0000001d041d7220 */ /* 0x020fc40000400000 */
[----:B--2---:R-:W-:-:S05]  /*39fa0*/  FMUL R0, R4, R0 ;  /* 0x0000000004007220 */ /* 0x004fca0000400000 */
[----:B------:R0:W-:Y:S04]  /*39fb0*/  STL [R1+0x280], R0 ;  /* 0x0002800001007387 */ /* 0x0001e80000100800 */
[----:B0-----:R-:W2:Y:S04]  /*39fc0*/  LDL.LU R0, [R1+0x1328] ;  /* 0x0013280001007983 */ /* 0x001ea80000300800 */
[----:B------:R0:W-:Y:S04]  /*39fd0*/  STL [R1+0x27c], R2 ;  /* 0x00027c0201007387 */ /* 0x0001e80000100800 */
[----:B0-----:R-:W3:Y:S04]  /*39fe0*/  LDL.LU R2, [R1+0x1324] ;  /* 0x0013240001027983 */ /* 0x001ee80000300800 */
[----:B------:R0:W-:Y:S04]  /*39ff0*/  STL [R1+0x278], R3 ;  /* 0x0002780301007387 */ /* 0x0001e80000100800 */
[----:B0-----:R-:W4:Y:S04]  /*3a000*/  LDL.LU R3, [R1+0x1320] ;  /* 0x0013200001037983 */ /* 0x001f280000300800 */
[----:B------:R0:W-:Y:S04]  /*3a010*/  STL [R1+0x274], R12 ;  /* 0x0002740c01007387 */ /* 0x0001e80000100800 */
[----:B0-----:R-:W5:Y:S04]  /*3a020*/  LDL.LU R12, [R1+0x131c] ;  /* 0x00131c00010c7983 */ /* 0x001f680000300800 */
[----:B------:R0:W-:Y:S02]  /*3a030*/  STL [R1+0x270], R29 ;  /* 0x0002701d01007387 */ /* 0x0001e40000100800 */
[----:B0-----:R-:W-:-:S02]  /*3a040*/  FMUL R29, R4, R28 ;  /* 0x0000001c041d7220 */ /* 0x001fc40000400000 */
        /* <DEDUP_REMOVED lines=37> */
[----:B------:R-:W-:Y:S01]  /*3a2a0*/  STL [R1+0x1ec], R13 ;  /* 0x0001ec0d01007387 */ /* 0x000fe20000100800 */
[----:B------:R-:W-:-:S03]  /*3a2b0*/  FMUL R7, R4, R8 ;  /* 0x0000000804077220 */ /* 0x000fc60000400000 */
[----:B------:R-:W-:Y:S04]  /*3a2c0*/  STL [R1+0x1e8], R11 ;  /* 0x0001e80b01007387 */ /* 0x000fe80000100800 */
[----:B------:R-:W-:Y:S04]  /*3a2d0*/  STL [R1+0x1e4], R10 ;  /* 0x0001e40a01007387 */ /* 0x000fe80000100800 */
[----:B------:R-:W-:Y:S04]  /*3a2e0*/  STL [R1+0x1d0], R9 ;  /* 0x0001d00901007387 */ /* 0x000fe80000100800 */
[----:B------:R-:W-:Y:S04]  /*3a2f0*/  STL [R1+0x1c8], R6 ;  /* 0x0001c80601007387 */ /* 0x000fe80000100800 */
[----:B------:R4:W-:Y:S04]  /*3a300*/  STL [R1+0x1bc], R5 ;  /* 0x0001bc0501007387 */ /* 0x0009e80000100800 */
[----:B------:R-:W-:Y:S01]  /*3a310*/  STL [R1+0x1b0], R7 ;  /* 0x0001b00701007387 */ /* 0x000fe20000100800 */
[----:B----4-:R-:W-:-:S02]  /*3a320*/  FMUL R5, R4, R3 ;  /* 0x0000000304057220 */ /* 0x010fc40000400000 */
[C---:B---3--:R-:W-:Y:S02]  /*3a330*/  FMUL R3, R4.reuse, R2 ;  /* 0x0000000204037220 */ /* 0x048fe40000400000 */
[----:B-----5:R-:W-:-:S05]  /*3a340*/  FMUL R6, R4, R12 ;  /* 0x0000000c04067220 */ /* 0x020fca0000400000 */
[----:B------:R-:W-:Y:S04]  /*3a350*/  STL [R1+0x1a4], R6 ;  /* 0x0001a40601007387 */ /* 0x000fe80000100800 */
[----:B------:R-:W-:Y:S04]  /*3a360*/  STL [R1+0x19c], R5 ;  /* 0x00019c0501007387 */ /* 0x000fe80000100800 */
[----:B------:R-:W3:Y:S01]  /*3a370*/  LDL.LU R2, [R1+0x538] ;  /* 0x0005380001027983 */ /* 0x000ee20000300800 */
[----:B--2---:R-:W-:-:S03]  /*3a380*/  FMUL R0, R4, R0 ;  /* 0x0000000004007220 */ /* 0x004fc60000400000 */
[----:B------:R0:W-:Y:S04]  /*3a390*/  STL [R1+0x194], R3 ;  /* 0x0001940301007387 */ /* 0x0001e80000100800 */
[----:B------:R-:W-:Y:S04]  /*3a3a0*/  STL [R1+0x18c], R0 ;  /* 0x00018c0001007387 */ /* 0x000fe80000100800 */
[----:B---3--:R1:W-:Y:S04]  /*3a3b0*/  STL [R1+0x129c], R2 ;  /* 0x00129c0201007387 */ /* 0x0083e80000100800 */
[----:B0-----:R-:W2:Y:S04]  /*3a3c0*/  LDL.LU R3, [R1+0x53c] ;  /* 0x00053c0001037983 */ /* 0x001ea80000300800 */
[----:B--2---:R0:W-:Y:S04]  /*3a3d0*/  STL [R1+0x12a0], R3 ;  /* 0x0012a00301007387 */ /* 0x0041e80000100800 */
[----:B-1----:R-:W2:Y:S04]  /*3a3e0*/  LDL.LU R2, [R1+0x548] ;  /* 0x0005480001027983 */ /* 0x002ea80000300800 */
[----:B--2---:R-:W-:Y:S04]  /*3a3f0*/  STL [R1+0x12a8], R2 ;  /* 0x0012a80201007387 */ /* 0x004fe80000100800 */
[----:B------:R-:W2:Y:S04]  /*3a400*/  LDL.LU R0, [R1+0x54c] ;  /* 0x00054c0001007983 */ /* 0x000ea80000300800 */
[----:B0-----:R-:W3:Y:S04]  /*3a410*/  LDL.LU R3, [R1+0x588] ;  /* 0x0005880001037983 */ /* 0x001ee80000300800 */
[----:B--2---:R0:W-:Y:S04]  /*3a420*/  STL [R1+0x8c], R0 ;  /* 0x00008c0001007387 */ /* 0x0041e80000100800 */
[----:B---3--:R-:W-:Y:S04]  /*3a430*/  STL [R1+0x12ac], R3 ;  /* 0x0012ac0301007387 */ /* 0x008fe80000100800 */
[----:B0-----:R-:W2:Y:S04]  /*3a440*/  LDL.LU R0, [R1+0x58c] ;  /* 0x00058c0001007983 */ /* 0x001ea80000300800 */
        /* <DEDUP_REMOVED lines=20> */
[----:B---3--:R-:W-:Y:S04]  /*3a590*/  STL [R1+0x12d4], R0 ;  /* 0x0012d40001007387 */ /* 0x008fe80000100800 */
[----:B-1----:R-:W3:Y:S04]  /*3a5a0*/  LDL.LU R2, [R1+0x4a8] ;  /* 0x0004a80001027983 */ /* 0x002ee80000300800 */
[----:B---3--:R0:W-:Y:S04]  /*3a5b0*/  STL [R1+0x12d8], R2 ;  /* 0x0012d80201007387 */ /* 0x0081e80000100800 */
[----:B--2---:R-:W2:Y:S04]  /*3a5c0*/  LDL.LU R3, [R1+0x4ac] ;  /* 0x0004ac0001037983 */ /* 0x004ea80000300800 */
[----:B--2---:R-:W-:Y:S04]  /*3a5d0*/  STL [R1+0x12dc], R3 ;  /* 0x0012dc0301007387 */ /* 0x004fe80000100800 */
[----:B0-----:R-:W2:Y:S04]  /*3a5e0*/  LDL.LU R2, [R1+0x488] ;  /* 0x0004880001027983 */ /* 0x001ea80000300800 */
[----:B------:R-:W3:Y:S04]  /*3a5f0*/  LDL.LU R0, [R1+0x48c] ;  /* 0x00048c0001007983 */ /* 0x000ee80000300800 */
[----:B--2---:R0:W-:Y:S04]  /*3a600*/  STL [R1+0x50], R2 ;  /* 0x0000500201007387 */ /* 0x0041e80000100800 */
[----:B---3--:R1:W-:Y:S04]  /*3a610*/  STL [R1+0x12e0], R0 ;  /* 0x0012e00001007387 */ /* 0x0083e80000100800 */
[----:B0-----:R-:W2:Y:S04]  /*3a620*/  LDL.LU R2, [R1+0x638] ;  /* 0x0006380001027983 */ /* 0x001ea80000300800 */
[----:B--2---:R0:W-:Y:S04]  /*3a630*/  STL [R1+0x12e4], R2 ;  /* 0x0012e40201007387 */ /* 0x0041e80000100800 */
[----:B------:R-:W2:Y:S04]  /*3a640*/  LDL.LU R3, [R1+0x63c] ;  /* 0x00063c0001037983 */ /* 0x000ea80000300800 */
[----:B--2---:R2:W-:Y:S04]  /*3a650*/  STL [R1+0x12e8], R3 ;  /* 0x0012e80301007387 */ /* 0x0045e80000100800 */
[----:B------:R-:W3:Y:S04]  /*3a660*/  LDL.LU R23, [R1+0x9c] ;  /* 0x00009c0001177983 */ /* 0x000ee80000300800 */
[----:B-1----:R-:W4:Y:S04]  /*3a670*/  LDL.LU R0, [R1+0x658] ;  /* 0x0006580001007983 */ /* 0x002f280000300800 */
[----:B----4-:R1:W-:Y:S04]  /*3a680*/  STL [R1+0x12ec], R0 ;  /* 0x0012ec0001007387 */ /* 0x0103e80000100800 */
[----:B0-----:R-:W4:Y:S04]  /*3a690*/  LDL.LU R2, [R1+0x65c] ;  /* 0x00065c0001027983 */ /* 0x001f280000300800 */
[----:B----4-:R0:W-:Y:S04]  /*3a6a0*/  STL [R1+0x12f0], R2 ;  /* 0x0012f00201007387 */ /* 0x0101e80000100800 */
[----:B--2---:R-:W2:Y:S04]  /*3a6b0*/  LDL.LU R3, [R1+0x668] ;  /* 0x0006680001037983 */ /* 0x004ea80000300800 */
[----:B--2---:R2:W-:Y:S04]  /*3a6c0*/  STL [R1+0x12f4], R3 ;  /* 0x0012f40301007387 */ /* 0x0045e80000100800 */
[----:B-1----:R-:W4:Y:S04]  /*3a6d0*/  LDL.LU R0, [R1+0x66c] ;  /* 0x00066c0001007983 */ /* 0x002f280000300800 */
[----:B----4-:R1:W-:Y:S04]  /*3a6e0*/  STL [R1+0x12f8], R0 ;  /* 0x0012f80001007387 */ /* 0x0103e80000100800 */
[----:B0-----:R-:W4:Y:S04]  /*3a6f0*/  LDL.LU R2, [R1+0x678] ;  /* 0x0006780001027983 */ /* 0x001f280000300800 */
[----:B----4-:R0:W-:Y:S04]  /*3a700*/  STL [R1+0x12fc], R2 ;  /* 0x0012fc0201007387 */ /* 0x0101e80000100800 */
[----:B--2---:R-:W2:Y:S04]  /*3a710*/  LDL.LU R3, [R1+0x67c] ;  /* 0x00067c0001037983 */ /* 0x004ea80000300800 */
[----:B--2---:R2:W-:Y:S04]  /*3a720*/  STL [R1+0x1300], R3 ;  /* 0x0013000301007387 */ /* 0x0045e80000100800 */
[----:B-1----:R-:W4:Y:S04]  /*3a730*/  LDL.LU R0, [R1+0x688] ;  /* 0x0006880001007983 */ /* 0x002f280000300800 */
[----:B----4-:R-:W-:Y:S04]  /*3a740*/  STL [R1+0x1304], R0 ;  /* 0x0013040001007387 */ /* 0x010fe80000100800 */
[----:B0-----:R-:W4:Y:S04]  /*3a750*/  LDL.LU R2, [R1+0x68c] ;  /* 0x00068c0001027983 */ /* 0x001f280000300800 */
[----:B----4-:R0:W-:Y:S04]  /*3a760*/  STL [R1+0x1308], R2 ;  /* 0x0013080201007387 */ /* 0x0101e80000100800 */
[----:B--2---:R-:W2:Y:S04]  /*3a770*/  LDL.LU R3, [R1+0x698] ;  /* 0x0006980001037983 */ /* 0x004ea80000300800 */
[----:B--2---:R-:W-:Y:S04]  /*3a780*/  STL [R1+0x130c], R3 ;  /* 0x00130c0301007387 */ /* 0x004fe80000100800 */
[----:B0-----:R-:W2:Y:S04]  /*3a790*/  LDL.LU R2, [R1+0x69c] ;  /* 0x00069c0001027983 */ /* 0x001ea80000300800 */
[----:B------:R-:W4:Y:S04]  /*3a7a0*/  LDL.LU R0, [R1+0x6a8] ;  /* 0x0006a80001007983 */ /* 0x000f280000300800 */
[----:B--2---:R0:W-:Y:S04]  /*3a7b0*/  STL [R1+0x1c], R2 ;  /* 0x00001c0201007387 */ /* 0x0041e80000100800 */
[----:B----4-:R-:W-:Y:S04]  /*3a7c0*/  STL [R1+0x1310], R0 ;  /* 0x0013100001007387 */ /* 0x010fe80000100800 */
[----:B0-----:R-:W2:Y:S04]  /*3a7d0*/  LDL.LU R2, [R1+0x6ac] ;  /* 0x0006ac0001027983 */ /* 0x001ea80000300800 */
[----:B--2---:R0:W-:Y:S04]  /*3a7e0*/  STL [R1+0x1314], R2 ;  /* 0x0013140201007387 */ /* 0x0041e80000100800 */
[----:B------:R-:W2:Y:S04]  /*3a7f0*/  LDL.LU R3, [R1+0x6b8] ;  /* 0x0006b80001037983 */ /* 0x000ea80000300800 */
[----:B--2---:R-:W-:Y:S04]  /*3a800*/  STL [R1+0x1318], R3 ;  /* 0x0013180301007387 */ /* 0x004fe80000100800 */
[----:B0-----:R-:W2:Y:S04]  /*3a810*/  LDL.LU R2, [R1+0x6bc] ;  /* 0x0006bc0001027983 */ /* 0x001ea80000300800 */
[----:B------:R-:W4:Y:S04]  /*3a820*/  LDL.LU R0, [R1+0x6c8] ;  /* 0x0006c80001007983 */ /* 0x000f280000300800 */
[----:B--2---:R0:W-:Y:S04]  /*3a830*/  STL [R1+0xc], R2 ;  /* 0x00000c0201007387 */ /* 0x0041e80000100800 */
[----:B0-----:R-:W2:Y:S04]  /*3a840*/  LDL.LU R2, [R1+0x6cc] ;  /* 0x0006cc0001027983 */ /* 0x001ea80000300800 */
        /* <DEDUP_REMOVED lines=25> */
[----:B---3--:R-:W-:-:S02]  /*3a9e0*/  FSETP.GT.AND P0, PT, |R23|, 8.50705917302346158658e+37, PT ;  /* 0x7e8000001700780b */ /* 0x008fc40003f04200 */
[----:B------:R-:W-:Y:S01]  /*3a9f0*/  FSETP.GEU.AND P4, PT, |R23|, 1.175494350822287508e-38, PT ;  /* 0x008000001700780b */ /* 0x000fe20003f8e200 */
[----:B------:R-:W3:Y:S04]  /*3aa00*/  LDL.LU R22, [R1+0x7b8] ;  /* 0x0007b80001167983 */ /* 0x000ee80000300800 */
[----:B------:R0:W-:Y:S04]  /*3aa10*/  STL [R1+0x12a4], R23 ;  /* 0x0012a41701007387 */ /* 0x0001e80000100800 */
[----:B0-----:R-:W3:Y:S02]  /*3aa20*/  LDL R23, [R1+0xc] ;  /* 0x00000c0001177983 */ /* 0x001ee40000100800 */
[----:B--2---:R-:W-:-:S02]  /*3aa30*/  @P0 FMUL R2, R2, 0.25 ;  /* 0x3e80000002020820 */ /* 0x004fc40000400000 */
[----:B-----5:R-:W-:Y:S02]  /*3aa40*/  @P0 FMUL R3, R3, 0.25 ;  /* 0x3e80000003030820 */ /* 0x020fe40000400000 */
[----:B----4-:R-:W-:-:S05]  /*3aa50*/  @P0 FMUL R19, R19, 0.25 ;  /* 0x3e80000013130820 */ /* 0x010fca0000400000 */
[----:B------:R0:W-:Y:S01]  /*3aa60*/  STL [R1+0x1298], R19 ;  /* 0x0012981301007387 */ /* 0x0001e20000100800 */
[----:B------:R-:W-:-:S03]  /*3aa70*/  @P0 FMUL R21, R21, 0.25 ;  /* 0x3e80000015150820 */ /* 0x000fc60000400000 */
[----:B0-----:R-:W2:Y:S04]  /*3aa80*/  LDL R19, [R1+0x1c] ;  /* 0x00001c0001137983 */ /* 0x001ea80000100800 */
[----:B------:R0:W-:Y:S04]  /*3aa90*/  STL [R1+0x1294], R21 ;  /* 0x0012941501007387 */ /* 0x0001e80000100800 */
[----:B0-----:R-:W4:Y:S04]  /*3aaa0*/  LDL R21, [R1+0x50] ;  /* 0x0000500001157983 */ /* 0x001f280000100800 */
[----:B------:R0:W-:Y:S04]  /*3aab0*/  STL [R1], R3 ;  /* 0x0000000301007387 */ /* 0x0001e80000100800 */
[----:B0-----:R-:W5:Y:S04]  /*3aac0*/  LDL.LU R3, [R1+0x1318] ;  /* 0x0013180001037983 */ /* 0x001f680000300800 */
[----:B------:R0:W-:Y:S04]  /*3aad0*/  STL [R1+0x4], R2 ;  /* 0x0000040201007387 */ /* 0x0001e80000100800 */
[----:B0-----:R-:W2:Y:S01]  /*3aae0*/  LDL.LU R2, [R1+0x1314] ;  /* 0x0013140001027983 */ /* 0x001ea20000300800 */
[----:B------:R-:W-:-:S02]  /*3aaf0*/  @P0 FMUL R0, R0, 0.25 ;  /* 0x3e80000000000820 */ /* 0x000fc40000400000 */
[----:B---3--:R-:W-:-:S03]  /*3ab00*/  @P0 FMUL R23, R23, 0.25 ;  /* 0x3e80000017170820 */ /* 0x008fc60000400000 */
[----:B------:R0:W-:Y:S04]  /*3ab10*/  STL [R1+0x8], R0 ;  /* 0x0000080001007387 */ /* 0x0001e80000100800 */
[----:B0-----:R-:W3:Y:S04]  /*3ab20*/  LDL.LU R0, [R1+0x1310] ;  /* 0x0013100001007983 */ /* 0x001ee80000300800 */
[----:B------:R0:W-:Y:S04]  /*3ab30*/  @P0 STL [R1+0xc], R23 ;  /* 0x00000c1701000387 */ /* 0x0001e80000100800 */
[----:B0-----:R-:W4:Y:S01]  /*3ab40*/  LDL R23, [R1+0x80] ;  /* 0x0000800001177983 */ /* 0x001f220000100800 */
[----:B-----5:R-:W-:-:S05]  /*3ab50*/  @P0 FMUL R3, R3, 0.25 ;  /* 0x3e80000003030820 */ /* 0x020fca0000400000 */
[----:B------:R0:W-:Y:S01]  /*3ab60*/  STL [R1+0x10], R3 ;  /* 0x0000100301007387 */ /* 0x0001e20000100800 */
[----:B--2---:R-:W-:-:S03]  /*3ab70*/  @P0 FMUL R2, R2, 0.25 ;  /* 0x3e80000002020820 */ /* 0x004fc60000400000 */
[----:B0-----:R-:W2:Y:S04]  /*3ab80*/  LDL.LU R3, [R1+0x130c] ;  /* 0x00130c0001037983 */ /* 0x001ea80000300800 */
[----:B------:R0:W-:Y:S04]  /*3ab90*/  STL [R1+0x14], R2 ;  /* 0x0000140201007387 */ /* 0x0001e80000100800 */
[----:B0-----:R-:W5:Y:S01]  /*3aba0*/  LDL.LU R2, [R1+0x1308] ;  /* 0x0013080001027983 */ /* 0x001f620000300800 */
[----:B---3--:R-:W-:Y:S02]  /*3abb0*/  @P0 FMUL R0, R0, 0.25 ;  /* 0x3e80000000000820 */ /* 0x008fe40000400000 */
[----:B------:R-:W-:-:S03]  /*3abc0*/  @P0 FMUL R19, R19, 0.25 ;  /* 0x3e80000013130820 */ /* 0x000fc60000400000 */
[----:B------:R0:W-:Y:S04]  /*3abd0*/  STL [R1+0x18], R0 ;  /* 0x0000180001007387 */ /* 0x0001e80000100800 */
[----:B0-----:R-:W3:Y:S04]  /*3abe0*/  LDL.LU R0, [R1+0x1304] ;  /* 0x0013040001007983 */ /* 0x001ee80000300800 */
[----:B------:R0:W-:Y:S04]  /*3abf0*/  @P0 STL [R1+0x1c], R19 ;  /* 0x00001c1301000387 */ /* 0x0001e80000100800 */
[----:B0-----:R-:W4:Y:S01]  /*3ac00*/  LDL R19, [R1+0x8c] ;  /* 0x00008c0001137983 */ /* 0x001f220000100800 */
[----:B--2---:R-:W-:-:S05]  /*3ac10*/  @P0 FMUL R3, R3, 0.25 ;  /* 0x3e80000003030820 */ /* 0x004fca0000400000 */
[----:B------:R0:W-:Y:S01]  /*3ac20*/  STL [R1+0x20], R3 ;  /* 0x0000200301007387 */ /* 0x0001e20000100800 */
[----:B-----5:R-:W-:-:S03]  /*3ac30*/  @P0 FMUL R2, R2, 0.25 ;  /* 0x3e80000002020820 */ /* 0x020fc60000400000 */
[----:B0-----:R-:W2:Y:S04]  /*3ac40*/  LDL.LU R3, [R1+0x1300] ;  /* 0x0013000001037983 */ /* 0x001ea80000300800 */
[----:B------:R0:W-:Y:S04]  /*3ac50*/  STL [R1+0x24], R2 ;  /* 0x0000240201007387 */ /* 0x0001e80000100800 */
[----:B0-----:R-:W5:Y:S01]  /*3ac60*/  LDL.LU R2, [R1+0x12fc] ;  /* 0x0012fc0001027983 */ /* 0x001f620000300800 */
[----:B---3--:R-:W-:-:S05]  /*3ac70*/  @P0 FMUL R0, R0, 0.25 ;  /* 0x3e80000000000820 */ /* 0x008fca0000400000 */
[----:B------:R0:W-:Y:S04]  /*3ac80*/  STL [R1+0x28], R0 ;  /* 0x0000280001007387 */ /* 0x0001e80000100800 */
[----:B0-----:R-:W3:Y:S01]  /*3ac90*/  LDL.LU R0, [R1+0x12f8] ;  /* 0x0012f80001007983 */ /* 0x001ee20000300800 */
        /* <DEDUP_REMOVED lines=33> */
[----:B---3--:R-:W-:Y:S02]  /*3aeb0*/  @P0 FMUL R0, R0, 0.25 ;  /* 0x3e80000000000820 */ /* 0x008fe40000400000 */
[----:B----4-:R-:W-:-:S03]  /*3aec0*/  @P0 FMUL R21, R21, 0.25 ;  /* 0x3e80000015150820 */ /* 0x010fc60000400000 */
[----:B------:R0:W-:Y:S04]  /*3aed0*/  STL [R1+0x5c], R0 ;  /* 0x00005c0001007387 */ /* 0x0001e80000100800 */
[----:B0-----:R-:W3:Y:S04]  /*3aee0*/  LDL.LU R0, [R1+0x12c8] ;  /* 0x0012c80001007983 */ /* 0x001ee80000300800 */
[----:B------:R-:W-:Y:S01]  /*3aef0*/  @P0 STL [R1+0x50], R21 ;  /* 0x0000501501000387 */ /* 0x000fe20000100800 */
[----:B--2---:R-:W-:-:S05]  /*3af00*/  @P0 FMUL R3, R3, 0.25 ;  /* 0x3e80000003030820 */ /* 0x004fca0000400000 */
[----:B------:R0:W-:Y:S01]  /*3af10*/  STL [R1+0x60], R3 ;  /* 0x0000600301007387 */ /* 0x0001e20000100800 */
[----:B-----5:R-:W-:-:S03]  /*3af20*/  @P0 FMUL R2, R2, 0.25 ;  /* 0x3e80000002020820 */ /* 0x020fc60000400000 */
[----:B0-----:R-:W2:Y:S04]  /*3af30*/  LDL.LU R3, [R1+0x12c4] ;  /* 0x0012c40001037983 */ /* 0x001ea80000300800 */
[----:B------:R0:W-:Y:S04]  /*3af40*/  STL [R1+0x64], R2 ;  /* 0x0000640201007387 */ /* 0x0001e80000100800 */
[----:B0-----:R-:W4:Y:S01]  /*3af50*/  LDL.LU R2, [R1+0x12c0] ;  /* 0x0012c00001027983 */ /* 0x001f220000300800 */
[----:B---3--:R-:W-:-:S05]  /*3af60*/  @P0 FMUL R0, R0, 0.25 ;  /* 0x3e80000000000820 */ /* 0x008fca0000400000 */
[----:B------:R0:W-:Y:S04]  /*3af70*/  STL [R1+0x68], R0 ;  /* 0x0000680001007387 */ /* 0x0001e80000100800 */
[----:B0-----:R-:W3:Y:S01]  /*3af80*/  LDL.LU R0, [R1+0x12bc] ;  /* 0x0012bc0001007983 */ /* 0x001ee20000300800 */
[----:B--2---:R-:W-:-:S05]  /*3af90*/  @P0 FMUL R3, R3, 0.25 ;  /* 0x3e80000003030820 */ /* 0x004fca0000400000 */
[----:B------:R0:W-:Y:S01]  /*3afa0*/  STL [R1+0x6c], R3 ;  /* 0x00006c0301007387 */ /* 0x0001e20000100800 */
[----:B----4-:R-:W-:-:S03]  /*3afb0*/  @P0 FMUL R2, R2, 0.25 ;  /* 0x3e80000002020820 */ /* 0x010fc60000400000 */
        /* <DEDUP_REMOVED lines=12> */
[----:B---3--:R-:W-:Y:S02]  /*3b080*/  @P0 FMUL R0, R0, 0.25 ;  /* 0x3e80000000000820 */ /* 0x008fe40000400000 */
[----:B------:R-:W-:-:S03]  /*3b090*/  @P0 FMUL R23, R23, 0.25 ;  /* 0x3e80000017170820 */ /* 0x000fc60000400000 */
[----:B------:R0:W-:Y:S04]  /*3b0a0*/  STL [R1+0x1234], R0 ;  /* 0x0012340001007387 */ /* 0x0001e80000100800 */
[----:B------:R1:W-:Y:S01]  /*3b0b0*/  @P0 STL [R1+0x80], R23 ;  /* 0x0000801701000387 */ /* 0x0003e20000100800 */
[----:B0-----:R-:W-:-:S03]  /*3b0c0*/  MOV R0, R23 ;  /* 0x0000001700007202 */ /* 0x001fc60000000f00 */
[----:B-1----:R-:W3:Y:S01]  /*3b0d0*/  LDL.LU R23, [R1+0x12a4] ;  /* 0x0012a40001177983 */ /* 0x002ee20000300800 */
[----:B--2---:R-:W-:-:S05]  /*3b0e0*/  @P0 FMUL R3, R3, 0.25 ;  /* 0x3e80000003030820 */ /* 0x004fca0000400000 */
[----:B------:R0:W-:Y:S01]  /*3b0f0*/  STL [R1+0x88], R3 ;  /* 0x0000880301007387 */ /* 0x0001e20000100800 */
[----:B----4-:R-:W-:-:S03]  /*3b100*/  @P0 FMUL R2, R2, 0.25 ;  /* 0x3e80000002020820 */ /* 0x010fc60000400000 */
[----:B0-----:R-:W2:Y:S04]  /*3b110*/  LDL.LU R3, [R1+0x12a0] ;  /* 0x0012a00001037983 */ /* 0x001ea80000300800 */
[----:B------:R0:W-:Y:S04]  /*3b120*/  STL [R1+0x90], R2 ;  /* 0x0000900201007387 */ /* 0x0001e80000100800 */
[----:B0-----:R-:W4:Y:S01]  /*3b130*/  LDL.LU R2, [R1+0x129c] ;  /* 0x00129c0001027983 */ /* 0x001f220000300800 */
[----:B------:R-:W-:Y:S02]  /*3b140*/  @P0 FMUL R19, R19, 0.25 ;  /* 0x3e80000013130820 */ /* 0x000fe40000400000 */
[----:B--2---:R-:W-:-:S05]  /*3b150*/  @P0 FMUL R3, R3, 0.25 ;  /* 0x3e80000003030820 */ /* 0x004fca0000400000 */
[----:B------:R0:W-:Y:S04]  /*3b160*/  STL [R1+0x1228], R3 ;  /* 0x0012280301007387 */ /* 0x0001e80000100800 */
[----:B------:R1:W-:Y:S01]  /*3b170*/  @P0 STL [R1+0x8c], R19 ;  /* 0x00008c1301000387 */ /* 0x0003e20000100800 */
[----:B----4-:R-:W-:Y:S01]  /*3b180*/  @P0 FMUL R2, R2, 0.25 ;  /* 0x3e80000002020820 */ /* 0x010fe20000400000 */
[----:B0-----:R-:W-:Y:S02]  /*3b190*/  MOV R3, R19 ;  /* 0x0000001300037202 */ /* 0x001fe40000000f00 */
[----:B-1----:R-:W2:Y:S04]  /*3b1a0*/  LDL.LU R19, [R1+0x1298] ;  /* 0x0012980001137983 */ /* 0x002ea80000300800 */
[----:B------:R0:W-:Y:S02]  /*3b1b0*/  STL [R1+0x122c], R2 ;  /* 0x00122c0201007387 */ /* 0x0001e40000100800 */
[----:B0-----:R-:W-:-:S02]  /*3b1c0*/  IMAD.MOV.U32 R2, RZ, RZ, R21 ;  /* 0x000000ffff027224 */ /* 0x001fc400078e0015 */
[----:B------:R-:W4:Y:S01]  /*3b1d0*/  LDL.LU R21, [R1+0x1294] ;  /* 0x0012940001157983 */ /* 0x000f220000300800 */
[----:B---3--:R-:W-:Y:S02]  /*3b1e0*/  @P0 FMUL R23, R23, 0.25 ;  /* 0x3e80000017170820 */ /* 0x008fe40000400000 */
[----:B------:R-:W-:Y:S02]  /*3b1f0*/  @P0 FMUL R20, R20, 0.25 ;  /* 0x3e80000014140820 */ /* 0x000fe40000400000 */
[----:B------:R-:W-:Y:S01]  /*3b200*/  @P0 FMUL R22, R22, 0.25 ;  /* 0x3e80000016160820 */ /* 0x000fe20000400000 */
[----:B------:R0:W-:Y:S01]  /*3b210*/  STL [R1+0x1264], R23 ;  /* 0x0012641701007387 */ /* 0x0001e20000100800 */
[----:B------:R-:W-:Y:S02]  /*3b220*/  @!P4 FMUL R20, R20, 16777216 ;  /* 0x4b8000001414c820 */ /* 0x000fe40000400000 */
[----:B------:R-:W-:Y:S02]  /*3b230*/  @P0 FMUL R18, R18, 0.25 ;  /* 0x3e80000012120820 */ /* 0x000fe40000400000 */
[----:B------:R-:W-:-:S02]  /*3b240*/  @P0 FMUL R17, R17, 0.25 ;  /* 0x3e80000011110820 */ /* 0x000fc40000400000 */
[----:B------:R-:W-:Y:S01]  /*3b250*/  @!P4 FMUL R22, R22, 16777216 ;  /* 0x4b8000001616c820 */ /* 0x000fe20000400000 */
[----:B0-----:R-:W-:Y:S02]  /*3b260*/  MOV R23, R2 ;  /* 0x0000000200177202 */ /* 0x001fe40000000f00 */
[----:B------:R-:W3:Y:S01]  /*3b270*/  LDL R2, [R1+0x8] ;  /* 0x0000080001027983 */ /* 0x000ee20000100800 */
[----:B------:R-:W-:Y:S02]  /*3b280*/  @!P4 FMUL R18, R18, 16777216 ;  /* 0x4b8000001212c820 */ /* 0x000fe40000400000 */
[----:B------:R-:W-:Y:S02]  /*3b290*/  @!P4 FMUL R17, R17, 16777216 ;  /* 0x4b8000001111c820 */ /* 0x000fe40000400000 */
[----:B--2---:R-:W-:-:S05]  /*3b2a0*/  @!P4 FMUL R19, R19, 16777216 ;  /* 0x4b8000001313c820 */ /* 0x004fca0000400000 */
[----:B------:R0:W-:Y:S04]  /*3b2b0*/  STL [R1+0x1230], R19 ;  /* 0x0012301301007387 */ /* 0x0001e80000100800 */
[----:B0-----:R-:W2:Y:S01]  /*3b2c0*/  LDL R19, [R1] ;  /* 0x0000000001137983 */ /* 0x001ea20000100800 */
[----:B----4-:R-:W-:-:S03]  /*3b2d0*/  @!P4 FMUL R21, R21, 16777216 ;  /* 0x4b8000001515c820 */ /* 0x010fc60000400000 */
[----:B------:R0:W-:Y:S04]  /*3b2e0*/  STL [R1+0x1238], R20 ;  /* 0x0012381401007387 */ /* 0x0001e80000100800 */
[----:B0-----:R-:W4:Y:S04]  /*3b2f0*/  LDL R20, [R1+0x18] ;  /* 0x0000180001147983 */ /* 0x001f280000100800 */
[----:B------:R0:W-:Y:S04]  /*3b300*/  STL [R1+0x1224], R21 ;  /* 0x0012241501007387 */ /* 0x0001e80000100800 */
[----:B0-----:R-:W5:Y:S04]  /*3b310*/  LDL.LU R21, [R1+0x4] ;  /* 0x0000040001157983 */ /* 0x001f680000300800 */
[----:B------:R0:W-:Y:S04]  /*3b320*/  STL [R1+0x123c], R22 ;  /* 0x00123c1601007387 */ /* 0x0001e80000100800 */
[----:B0-----:R-:W4:Y:S04]  /*3b330*/  LDL R22, [R1+0x14] ;  /* 0x0000140001167983 */ /* 0x001f280000100800 */
[----:B------:R0:W-:Y:S04]  /*3b340*/  STL [R1+0x1240], R18 ;  /* 0x0012401201007387 */ /* 0x0001e80000100800 */
[----:B0-----:R-:W4:Y:S04]  /*3b350*/  LDL R18, [R1+0x10] ;  /* 0x0000100001127983 */ /* 0x001f280000100800 */
        /* <DEDUP_REMOVED lines=51> */
[----:B------:R-:W-:Y:S01]  /*3b690*/  STL [R1+0x1280], R24 ;  /* 0x0012801801007387 */ /* 0x000fe20000100800 */
[----:B---3--:R-:W-:-:S03]  /*3b6a0*/  @!P4 FMUL R2, R2, 16777216 ;  /* 0x4b8000000202c820 */ /* 0x008fc60000400000 */
[----:B------:R-:W-:Y:S04]  /*3b6b0*/  STL [R1+0x1284], R25 ;  /* 0x0012841901007387 */ /* 0x000fe80000100800 */
[----:B------:R-:W-:Y:S04]  /*3b6c0*/  STL [R1+0x1288], R26 ;  /* 0x0012881a01007387 */ /* 0x000fe80000100800 */
[----:B------:R-:W-:Y:S04]  /*3b6d0*/  STL [R1+0x128c], R27 ;  /* 0x00128c1b01007387 */ /* 0x000fe80000100800 */
[----:B------:R0:W-:Y:S01]  /*3b6e0*/  STL [R1+0x1290], R28 ;  /* 0x0012901c01007387 */ /* 0x0001e20000100800 */
[----:B--2---:R-:W-:-:S05]  /*3b6f0*/  @!P4 FMUL R19, R19, 16777216 ;  /* 0x4b8000001313c820 */ /* 0x004fca0000400000 */
[----:B------:R1:W-:Y:S04]  /*3b700*/  @!P4 STL [R1], R19 ;  /* 0x000000130100c387 */ /* 0x0003e80000100800 */
[----:B0-----:R-:W2:Y:S04]  /*3b710*/  LDL R28, [R1+0x1c] ;  /* 0x00001c00011c7983 */ /* 0x001ea80000100800 */
[----:B-1----:R-:W3:Y:S04]  /*3b720*/  LDL R19, [R1+0x20] ;  /* 0x0000200001137983 */ /* 0x002ee80000100800 */
[----:B------:R0:W-:Y:S04]  /*3b730*/  @!P4 STL [R1+0x8], R2 ;  /* 0x000008020100c387 */ /* 0x0001e80000100800 */
[----:B------:R-:W3:Y:S04]  /*3b740*/  LDL R27, [R1+0x28] ;  /* 0x00002800011b7983 */ /* 0x000ee80000100800 */
[----:B0-----:R-:W3:Y:S01]  /*3b750*/  LDL R2, [R1+0x24] ;  /* 0x0000240001027983 */ /* 0x001ee20000100800 */
[----:B----4-:R-:W-:-:S02]  /*3b760*/  @!P4 FMUL R18, R18, 16777216 ;  /* 0x4b8000001212c820 */ /* 0x010fc40000400000 */
[----:B-----5:R-:W-:-:S05]  /*3b770*/  @!P4 FMUL R17, R17, 16777216 ;  /* 0x4b8000001111c820 */ /* 0x020fca0000400000 */
[----:B------:R0:W-:Y:S04]  /*3b780*/  @!P4 STL [R1+0xc], R17 ;  /* 0x00000c110100c387 */ /* 0x0001e80000100800 */
[----:B------:R-:W4:Y:S04]  /*3b790*/  LDL R26, [R1+0x2c] ;  /* 0x00002c00011a7983 */ /* 0x000f280000100800 */
[----:B------:R-:W5:Y:S04]  /*3b7a0*/  LDL R25, [R1+0x30] ;  /* 0x0000300001197983 */ /* 0x000f680000100800 */
        /* <DEDUP_REMOVED lines=19> */
[----:B0-----:R-:W5:Y:S04]  /*3b8e0*/  LDL R17, [R1+0x70] ;  /* 0x0000700001117983 */ /* 0x001f680000100800 */
[----:B-1----:R-:W5:Y:S04]  /*3b8f0*/  LDL R18, [R1+0x74] ;  /* 0x0000740001127983 */ /* 0x002f680000100800 */
[----:B------:R-:W5:Y:S04]  /*3b900*/  LDL R22, [R1+0x78] ;  /* 0x0000780001167983 */ /* 0x000f680000100800 */
[----:B------:R-:W5:Y:S01]  /*3b910*/  LDL R20, [R1+0x7c] ;  /* 0x00007c0001147983 */ /* 0x000f620000100800 */
[----:B------:R-:W-:-:S02]  /*3b920*/  @!P4 FMUL R23, R23, 16777216 ;  /* 0x4b8000001717c820 */ /* 0x000fc40000400000 */
[----:B------:R-:W-:Y:S02]  /*3b930*/  @!P4 FMUL R0, R0, 16777216 ;  /* 0x4b8000000000c820 */ /* 0x000fe40000400000 */
[----:B--2---:R-:W-:Y:S02]  /*3b940*/  @!P4 FMUL R28, R28, 16777216 ;  /* 0x4b8000001c1cc820 */ /* 0x004fe40000400000 */
[----:B---3--:R-:W-:-:S03]  /*3b950*/  @!P4 FMUL R19, R19, 16777216 ;  /* 0x4b8000001313c820 */ /* 0x008fc60000400000 */
[----:B------:R0:W-:Y:S01]  /*3b960*/  @!P4 STL [R1+0x1c], R28 ;  /* 0x00001c1c0100c387 */ /* 0x0001e20000100800 */
[----:B------:R-:W-:-:S03]  /*3b970*/  @!P4 FMUL R27, R27, 16777216 ;  /* 0x4b8000001b1bc820 */ /* 0x000fc60000400000 */
[----:B0-----:R-:W2:Y:S01]  /*3b980*/  LDL.LU R28, [R1+0x1290] ;  /* 0x00129000011c7983 */ /* 0x001ea20000300800 */
[----:B------:R-:W-:-:S03]  /*3b990*/  @!P4 FMUL R2, R2, 16777216 ;  /* 0x4b8000000202c820 */ /* 0x000fc60000400000 */
[----:B------:R0:W-:Y:S04]  /*3b9a0*/  @!P4 STL [R1+0x20], R19 ;  /* 0x000020130100c387 */ /* 0x0001e80000100800 */
[----:B0-----:R-:W3:Y:S04]  /*3b9b0*/  LDL R19, [R1+0x88] ;  /* 0x0000880001137983 */ /* 0x001ee80000100800 */
[----:B------:R0:W-:Y:S02]  /*3b9c0*/  @!P4 STL [R1+0x24], R2 ;  /* 0x000024020100c387 */ /* 0x0001e40000100800 */
[----:B0-----:R-:W-:-:S02]  /*3b9d0*/  MOV R2, R3 ;  /* 0x0000000300027202 */ /* 0x001fc40000000f00 */
[----:B------:R-:W2:Y:S04]  /*3b9e0*/  LDL R3, [R1+0x90] ;  /* 0x0000900001037983 */ /* 0x000ea80000100800 */
[----:B------:R0:W-:Y:S04]  /*3b9f0*/  @!P4 STL [R1+0x28], R27 ;  /* 0x0000281b0100c387 */ /* 0x0001e80000100800 */
[----:B0-----:R-:W2:Y:S01]  /*3ba00*/  LDL.LU R27, [R1+0x128c] ;  /* 0x00128c00011b7983 */ /* 0x001ea20000300800 */
[----:B----4-:R-:W-:Y:S02]  /*3ba10*/  @!P4 FMUL R26, R26, 16777216 ;  /* 0x4b8000001a1ac820 */ /* 0x010fe40000400000 */
[----:B-----5:R-:W-:-:S03]  /*3ba20*/  @!P4 FMUL R25, R25, 16777216 ;  /* 0x4b8000001919c820 */ /* 0x020fc60000400000 */
[----:B------:R0:W-:Y:S01]  /*3ba30*/  @!P4 STL [R1+0x2c], R26 ;  /* 0x00002c1a0100c387 */ /* 0x0001e20000100800 */
[----:B------:R-:W-:-:S03]  /*3ba40*/  @!P4 FMUL R24, R24, 16777216 ;  /* 0x4b8000001818c820 */ /* 0x000fc60000400000 */
[----:B0-----:R-:W4:Y:S01]  /*3ba50*/  LDL.LU R26, [R1+0x1288] ;  /* 0x00128800011a7983 */ /* 0x001f220000300800 */
[----:B------:R-:W-:-:S03]  /*3ba60*/  @!P4 FMUL R4, R4, 16777216 ;  /* 0x4b8000000404c820 */ /* 0x000fc60000400000 */
[----:B------:R0:W-:Y:S01]  /*3ba70*/  @!P4 STL [R1+0x30], R25 ;  /* 0x000030190100c387 */ /* 0x0001e20000100800 */
[----:B------:R-:W-:Y:S02]  /*3ba80*/  @!P4 FMUL R5, R5, 16777216 ;  /* 0x4b8000000505c820 */ /* 0x000fe40000400000 */
[----:B------:R-:W-:Y:S01]  /*3ba90*/  @!P4 FMUL R6, R6, 16777216 ;  /* 0x4b8000000606c820 */ /* 0x000fe20000400000 */
[----:B0-----:R-:W5:Y:S01]  /*3baa0*/  LDL.LU R25, [R1+0x1284] ;  /* 0x0012840001197983 */ /* 0x001f620000300800 */
[----:B------:R-:W-:-:S03]  /*3bab0*/  @!P4 FMUL R7, R7, 16777216 ;  /* 0x4b8000000707c820 */ /* 0x000fc60000400000 */
[----:B------:R0:W-:Y:S01]  /*3bac0*/  @!P4 STL [R1+0x34], R24 ;  /* 0x000034180100c387 */ /* 0x0001e20000100800 */
[----:B------:R-:W-:Y:S02]  /*3bad0*/  @!P4 FMUL R8, R8, 16777216 ;  /* 0x4b8000000808c820 */ /* 0x000fe40000400000 */
[----:B------:R-:W-:Y:S01]  /*3bae0*/  @!P4 FMUL R9, R9, 16777216 ;  /* 0x4b8000000909c820 */ /* 0x000fe20000400000 */
[----:B0-----:R-:W4:Y:S04]  /*3baf0*/  LDL.LU R24, [R1+0x1280] ;  /* 0x0012800001187983 */ /* 0x001f280000300800 */
[----:B------:R0:W-:Y:S01]  /*3bb00*/  @!P4 STL [R1+0x38], R4 ;  /* 0x000038040100c387 */ /* 0x0001e20000100800 */
[----:B------:R-:W-:-:S03]  /*3bb10*/  @!P4 FMUL R10, R10, 16777216 ;  /* 0x4b8000000a0ac820 */ /* 0x000fc60000400000 */
        /* <DEDUP_REMOVED lines=31> */
[----:B------:R0:W-:Y:S04]  /*3bd10*/  @!P4 STL [R1+0x64], R14 ;  /* 0x0000640e0100c387 */ /* 0x0001e80000100800 */
        /* <DEDUP_REMOVED lines=14> */
[----:B0-----:R-:W4:Y:S01]  /*3be00*/  LDL.LU R0, [R1+0x1234] ;  /* 0x0012340001007983 */ /* 0x001f220000300800 */
[----:B---3--:R-:W-:-:S02]  /*3be10*/  @!P4 FMUL R19, R19, 16777216 ;  /* 0x4b8000001313c820 */ /* 0x008fc40000400000 */
[----:B------:R-:W-:Y:S02]  /*3be20*/  @!P4 FMUL R2, R2, 16777216 ;  /* 0x4b8000000202c820 */ /* 0x000fe40000400000 */
[----:B--2---:R-:W-:Y:S02]  /*3be30*/  @!P4 FMUL R3, R3, 16777216 ;  /* 0x4b8000000303c820 */ /* 0x004fe40000400000 */
[----:B----4-:R-:W-:-:S05]  /*3be40*/  @!P4 FMUL R0, R0, 16777216 ;  /* 0x4b8000000000c820 */ /* 0x010fca0000400000 */
[----:B------:R0:W-:Y:S04]  /*3be50*/  STL [R1+0x1218], R0 ;  /* 0x0012180001007387 */ /* 0x0001e80000100800 */
[----:B0-----:R-:W2:Y:S04]  /*3be60*/  LDL.LU R0, [R1] ;  /* 0x0000000001007983 */ /* 0x001ea80000300800 */
[----:B------:R0:W-:Y:S04]  /*3be70*/  @!P4 STL [R1+0x88], R19 ;  /* 0x000088130100c387 */ /* 0x0001e80000100800 */
[----:B0-----:R-:W3:Y:S04]  /*3be80*/  LDL.LU R19, [R1+0x1230] ;  /* 0x0012300001137983 */ /* 0x001ee80000300800 */
[----:B------:R0:W-:Y:S04]  /*3be90*/  @!P4 STL [R1+0x8c], R2 ;  /* 0x00008c020100c387 */ /* 0x0001e80000100800 */
[----:B0-----:R-:W4:Y:S04]  /*3bea0*/  LDL.LU R2, [R1+0x122c] ;  /* 0x00122c0001027983 */ /* 0x001f280000300800 */
[----:B------:R0:W-:Y:S04]  /*3beb0*/  @!P4 STL [R1+0x90], R3 ;  /* 0x000090030100c387 */ /* 0x0001e80000100800 */
[----:B0-----:R-:W2:Y:S01]  /*3bec0*/  LDL.LU R3, [R1+0x1228] ;  /* 0x0012280001037983 */ /* 0x001ea20000300800 */
[----:B------:R-:W-:-:S02]  /*3bed0*/  @!P4 FMUL R21, R21, 16777216 ;  /* 0x4b8000001515c820 */ /* 0x000fc40000400000 */
[----:B------:R-:W-:-:S06]  /*3bee0*/  @!P4 FMUL R23, R23, 16777216 ;  /* 0x4b8000001717c820 */ /* 0x000fcc0000400000 */
[----:B------:R-:W0:Y:S02]  /*3bef0*/  MUFU.RCP R23, R23 ;  /* 0x0000001700177308 */ /* 0x000e240000001000 */
[----:B0-----:R-:W-:Y:S02]  /*3bf00*/  FMUL R20, R23, R20 ;  /* 0x0000001417147220 */ /* 0x001fe40000400000 */
[----:B--2---:R-:W-:-:S05]  /*3bf10*/  @!P4 FMUL R3, R3, 16777216 ;  /* 0x4b8000000303c820 */ /* 0x004fca0000400000 */
[----:B------:R0:W-:Y:S02]  /*3bf20*/  STL [R1+0x121c], R3 ;  /* 0x00121c0301007387 */ /* 0x0001e40000100800 */
[----:B0-----:R-:W-:Y:S02]  /*3bf30*/  IMAD.MOV.U32 R3, RZ, RZ, R21 ;  /* 0x000000ffff037224 */ /* 0x001fe400078e0015 */
[----:B------:R-:W2:Y:S01]  /*3bf40*/  LDL.LU R21, [R1+0x1224] ;  /* 0x0012240001157983 */ /* 0x000ea20000300800 */
[----:B----4-:R-:W-:-:S05]  /*3bf50*/  @!P4 FMUL R2, R2, 16777216 ;  /* 0x4b8000000202c820 */ /* 0x010fca0000400000 */
[----:B------:R3:W-:Y:S02]  /*3bf60*/  STL [R1+0x1220], R2 ;  /* 0x0012200201007387 */ /* 0x0007e40000100800 */
[----:B---3--:R-:W-:Y:S01]  /*3bf70*/  FMUL R2, R23, R19 ;  /* 0x0000001317027220 */ /* 0x008fe20000400000 */
[----:B------:R-:W-:-:S04]  /*3bf80*/  MOV R19, R3 ;  /* 0x0000000300137202 */ /* 0x000fc80000000f00 */
[----:B------:R0:W-:Y:S04]  /*3bf90*/  STL [R1+0x2b4], R2 ;  /* 0x0002b40201007387 */ /* 0x0001e80000100800 */
[----:B0-----:R-:W3:Y:S04]  /*3bfa0*/  LDL.LU R2, [R1+0x8] ;  /* 0x0000080001027983 */ /* 0x001ee80000300800 */
[----:B------:R-:W4:Y:S04]  /*3bfb0*/  LDL.LU R3, [R1+0xc] ;  /* 0x00000c0001037983 */ /* 0x000f280000300800 */
[----:B------:R0:W-:Y:S02]  /*3bfc0*/  STL [R1+0x2b0], R20 ;  /* 0x0002b01401007387 */ /* 0x0001e40000100800 */
[----:B0-----:R-:W-:-:S02]  /*3bfd0*/  MOV R20, R0 ;  /* 0x0000000000147202 */ /* 0x001fc40000000f00 */
[----:B------:R-:W3:Y:S01]  /*3bfe0*/  LDL.LU R0, [R1+0x10] ;  /* 0x0000100001007983 */ /* 0x000ee20000300800 */
[----:B------:R-:W-:-:S04]  /*3bff0*/  @P0 FMUL R29, R29, 0.25 ;  /* 0x3e8000001d1d0820 */ /* 0x000fc80000400000 */
[----:B------:R-:W-:Y:S02]  /*3c000*/  @!P4 FMUL R29, R29, 16777216 ;  /* 0x4b8000001d1dc820 */ /* 0x000fe40000400000 */
[----:B--2---:R-:W-:-:S05]  /*3c010*/  FMUL R21, R23, R21 ;  /* 0x0000001517157220 */ /* 0x004fca0000400000 */
[----:B------:R0:W-:Y:S02]  /*3c020*/  STL [R1+0x2a8], R21 ;  /* 0x0002a81501007387 */ /* 0x0001e40000100800 */
[C---:B0-----:R-:W-:Y:S02]  /*3c030*/  FMUL R21, R23.reuse, R22 ;  /* 0x0000001617157220 */ /* 0x041fe40000400000 */
[----:B------:R-:W-:-:S03]  /*3c040*/  FMUL R22, R23, R18 ;  /* 0x0000001217167220 */ /* 0x000fc60000400000 */
[----:B------:R0:W-:Y:S01]  /*3c050*/  STL [R1+0x2a0], R21 ;  /* 0x0002a01501007387 */ /* 0x0001e20000100800 */
[C---:B------:R-:W-:Y:S02]  /*3c060*/  FMUL R18, R23.reuse, R16 ;  /* 0x0000001017127220 */ /* 0x040fe40000400000 */
[C---:B------:R-:W-:Y:S01]  /*3c070*/  FMUL R16, R23.reuse, R14 ;  /* 0x0000000e17107220 */ /* 0x040fe20000400000 */
[----:B------:R-:W-:Y:S01]  /*3c080*/  STL [R1+0x298], R22 ;  /* 0x0002981601007387 */ /* 0x000fe20000100800 */
[C---:B------:R-:W-:Y:S02]  /*3c090*/  FMUL R14, R23.reuse, R12 ;  /* 0x0000000c170e7220 */ /* 0x040fe40000400000 */
[C---:B0-----:R-:W-:Y:S02]  /*3c0a0*/  FMUL R21, R23.reuse, R17 ;  /* 0x0000001117157220 */ /* 0x041fe40000400000 */
[C---:B------:R-:W-:Y:S02]  /*3c0b0*/  FMUL R17, R23.reuse, R15 ;  /* 0x0000000f17117220 */ /* 0x040fe40000400000 */
[C---:B------:R-:W-:Y:S01]  /*3c0c0*/  FMUL R15, R23.reuse, R13 ;  /* 0x0000000d170f7220 */ /* 0x040fe20000400000 */
[----:B------:R-:W-:Y:S01]  /*3c0d0*/  STL [R1+0x290], R21 ;  /* 0x0002901501007387 */ /* 0x000fe20000100800 */
[----:B------:R-:W-:-:S02]  /*3c0e0*/  FMUL R13, R23, R11 ;  /* 0x0000000b170d7220 */ /* 0x000fc40000400000 */
        /* <DEDUP_REMOVED lines=16> */
[----:B-----5:R-:W-:-:S03]  /*3c1f0*/  FMUL R4, R23, R25 ;  /* 0x0000001917047220 */ /* 0x020fc60000400000 */
[----:B------:R-:W-:Y:S04]  /*3c200*/  STL [R1+0x248], R10 ;  /* 0x0002480a01007387 */ /* 0x000fe80000100800 */
[----:B------:R-:W-:Y:S04]  /*3c210*/  STL [R1+0x244], R9 ;  /* 0x0002440901007387 */ /* 0x000fe80000100800 */
[----:B------:R-:W-:Y:S04]  /*3c220*/  STL [R1+0x220], R8 ;  /* 0x0002200801007387 */ /* 0x000fe80000100800 */
[----:B------:R-:W-:Y:S04]  /*3c230*/  STL [R1+0x21c], R7 ;  /* 0x00021c0701007387 */ /* 0x000fe80000100800 */
        /* <DEDUP_REMOVED lines=11> */
[----:B------:R-:W-:Y:S01]  /*3c2f0*/  STL [R1+0x1e0], R6 ;  /* 0x0001e00601007387 */ /* 0x000fe20000100800 */
[----:B-1----:R-:W-:-:S03]  /*3c300*/  FMUL R4, R23, R19 ;  /* 0x0000001317047220 */ /* 0x002fc60000400000 */
[----:B------:R-:W2:Y:S04]  /*3c310*/  LDL.LU R21, [R1+0x14] ;  /* 0x0000140001157983 */ /* 0x000ea80000300800 */
[----:B------:R-:W-:Y:S04]  /*3c320*/  STL [R1+0x1dc], R5 ;  /* 0x0001dc0501007387 */ /* 0x000fe80000100800 */
[----:B------:R-:W5:Y:S04]  /*3c330*/  LDL.LU R20, [R1+0x18] ;  /* 0x0000180001147983 */ /* 0x000f680000300800 */
[----:B------:R0:W-:Y:S01]  /*3c340*/  STL [R1+0x1d8], R4 ;  /* 0x0001d80401007387 */ /* 0x0001e20000100800 */
[----:B---3--:R-:W-:-:S03]  /*3c350*/  FMUL R0, R23, R0 ;  /* 0x0000000017007220 */ /* 0x008fc60000400000 */
[----:B------:R-:W3:Y:S01]  /*3c360*/  LDL.LU R19, [R1+0x1c] ;  /* 0x00001c0001137983 */ /* 0x000ee20000300800 */
[C---:B0-----:R-:W-:Y:S02]  /*3c370*/  FMUL R4, R23.reuse, R2 ;  /* 0x0000000217047220 */ /* 0x041fe40000400000 */
[----:B----4-:R-:W-:-:S03]  /*3c380*/  FMUL R2, R23, R3 ;  /* 0x0000000317027220 */ /* 0x010fc60000400000 */
[----:B------:R-:W-:Y:S04]  /*3c390*/  STL [R1+0x1d4], R4 ;  /* 0x0001d40401007387 */ /* 0x000fe80000100800 */
[----:B------:R0:W-:Y:S04]  /*3c3a0*/  STL [R1+0x1cc], R2 ;  /* 0x0001cc0201007387 */ /* 0x0001e80000100800 */
[----:B0-----:R-:W4:Y:S04]  /*3c3b0*/  LDL.LU R2, [R1+0x20] ;  /* 0x0000200001027983 */ /* 0x001f280000300800 */
[----:B------:R-:W4:Y:S04]  /*3c3c0*/  LDL.LU R3, [R1+0x24] ;  /* 0x0000240001037983 */ /* 0x000f280000300800 */
[----:B------:R0:W-:Y:S04]  /*3c3d0*/  STL [R1+0x1c4], R0 ;  /* 0x0001c40001007387 */ /* 0x0001e80000100800 */
[----:B0-----:R-:W4:Y:S04]  /*3c3e0*/  LDL.LU R0, [R1+0x28] ;  /* 0x0000280001007983 */ /* 0x001f280000300800 */
        /* <DEDUP_REMOVED lines=22> */
[----:B--2---:R-:W-:-:S05]  /*3c550*/  FMUL R21, R23, R21 ;  /* 0x0000001517157220 */ /* 0x004fca0000400000 */
[----:B------:R0:W-:Y:S01]  /*3c560*/  STL [R1+0x1b4], R21 ;  /* 0x0001b41501007387 */ /* 0x0001e20000100800 */
[----:B-----5:R-:W-:-:S03]  /*3c570*/  FMUL R20, R23, R20 ;  /* 0x0000001417147220 */ /* 0x020fc60000400000 */
[----:B0-----:R-:W2:Y:S01]  /*3c580*/  LDL.LU R21, [R1+0x88] ;  /* 0x0000880001157983 */ /* 0x001ea20000300800 */
[----:B---3--:R-:W-:-:S03]  /*3c590*/  FMUL R19, R23, R19 ;  /* 0x0000001317137220 */ /* 0x008fc60000400000 */
[----:B------:R0:W-:Y:S04]  /*3c5a0*/  STL [R1+0x1ac], R20 ;  /* 0x0001ac1401007387 */ /* 0x0001e80000100800 */
[----:B0-----:R-:W3:Y:S04]  /*3c5b0*/  LDL.LU R20, [R1+0x8c] ;  /* 0x00008c0001147983 */ /* 0x001ee80000300800 */
[----:B------:R0:W-:Y:S01]  /*3c5c0*/  STL [R1+0x180], R19 ;  /* 0x0001801301007387 */ /* 0x0001e20000100800 */
[----:B----4-:R-:W-:-:S03]  /*3c5d0*/  FMUL R2, R23, R2 ;  /* 0x0000000217027220 */ /* 0x010fc60000400000 */
[----:B0-----:R-:W4:Y:S01]  /*3c5e0*/  LDL.LU R19, [R1+0x90] ;  /* 0x0000900001137983 */ /* 0x001f220000300800 */
[----:B------:R-:W-:-:S03]  /*3c5f0*/  FMUL R3, R23, R3 ;  /* 0x0000000317037220 */ /* 0x000fc60000400000 */
[----:B------:R0:W-:Y:S04]  /*3c600*/  STL [R1+0x17c], R2 ;  /* 0x00017c0201007387 */ /* 0x0001e80000100800 */
[----:B0-----:R-:W5:Y:S01]  /*3c610*/  LDL.LU R2, [R1+0x1220] ;  /* 0x0012200001027983 */ /* 0x001f620000300800 */
[----:B------:R-:W-:-:S03]  /*3c620*/  FMUL R0, R23, R0 ;  /* 0x0000000017007220 */ /* 0x000fc60000400000 */
[----:B------:R0:W-:Y:S04]  /*3c630*/  STL [R1+0x178], R3 ;  /* 0x0001780301007387 */ /* 0x0001e80000100800 */
[----:B0-----:R-:W2:Y:S04]  /*3c640*/  LDL.LU R3, [R1+0x121c] ;  /* 0x00121c0001037983 */ /* 0x001ea80000300800 */
[----:B------:R0:W-:Y:S04]  /*3c650*/  STL [R1+0x174], R0 ;  /* 0x0001740001007387 */ /* 0x0001e80000100800 */
[----:B0-----:R-:W2:Y:S01]  /*3c660*/  LDL.LU R0, [R1+0x1218] ;  /* 0x0012180001007983 */ /* 0x001ea20000300800 */
[----:B------:R-:W-:-:S05]  /*3c670*/  FMUL R29, R23, R29 ;  /* 0x0000001d171d7220 */ /* 0x000fca0000400000 */
[----:B------:R0:W-:Y:S01]  /*3c680*/  STL [R1+0x170], R29 ;  /* 0x0001701d01007387 */ /* 0x0001e20000100800 */
[C---:B------:R-:W-:Y:S02]  /*3c690*/  FMUL R4, R23.reuse, R4 ;  /* 0x0000000417047220 */ /* 0x040fe40000400000 */
[C---:B0-----:R-:W-:Y:S02]  /*3c6a0*/  FMUL R29, R23.reuse, R28 ;  /* 0x0000001c171d7220 */ /* 0x041fe40000400000 */
[C---:B------:R-:W-:Y:S02]  /*3c6b0*/  FMUL R28, R23.reuse, R27 ;  /* 0x0000001b171c7220 */ /* 0x040fe40000400000 */
        /* <DEDUP_REMOVED lines=10> */
[----:B------:R0:W-:Y:S01]  /*3c760*/  STL [R1+0xf8], R4 ;  /* 0x0000f80401007387 */ /* 0x0001e20000100800 */
[----:B------:R-:W-:-:S03]  /*3c770*/  FMUL R6, R23, R8 ;  /* 0x0000000817067220 */ /* 0x000fc60000400000 */
[----:B------:R-:W-:Y:S01]  /*3c780*/  STL [R1+0xf4], R24 ;  /* 0x0000f41801007387 */ /* 0x000fe20000100800 */
[----:B0-----:R-:W-:-:S03]  /*3c790*/  FMUL R4, R23, R7 ;  /* 0x0000000717047220 */ /* 0x001fc60000400000 */
[----:B------:R0:W-:Y:S04]  /*3c7a0*/  STL [R1+0xf0], R5 ;  /* 0x0000f00501007387 */ /* 0x0001e80000100800 */
[----:B------:R1:W-:Y:S01]  /*3c7b0*/  STL [R1+0xec], R4 ;  /* 0x0000ec0401007387 */ /* 0x0003e20000100800 */
[----:B0-----:R-:W-:-:S03]  /*3c7c0*/  FMUL R5, R23, R9 ;  /* 0x0000000917057220 */ /* 0x001fc60000400000 */
[----:B------:R0:W-:Y:S01]  /*3c7d0*/  STL [R1+0xe8], R6 ;  /* 0x0000e80601007387 */ /* 0x0001e20000100800 */
[----:B-1----:R-:W-:-:S03]  /*3c7e0*/  FMUL R4, R23, R10 ;  /* 0x0000000a17047220 */ /* 0x002fc60000400000 */
        /* <DEDUP_REMOVED lines=16> */
[----:B------:R-:W-:Y:S01]  /*3c8f0*/  STL [R1+0xc4], R6 ;  /* 0x0000c40601007387 */ /* 0x000fe20000100800 */
[----:B------:R-:W-:-:S03]  /*3c900*/  FMUL R4, R23, R22 ;  /* 0x0000001617047220 */ /* 0x000fc60000400000 */
[----:B------:R-:W-:Y:S01]  /*3c910*/  STL [R1+0xc0], R5 ;  /* 0x0000c00501007387 */ /* 0x000fe20000100800 */
[----:B--2---:R-:W-:-:S05]  /*3c920*/  FMUL R0, R23, R0 ;  /* 0x0000000017007220 */ /* 0x004fca0000400000 */
[----:B------:R3:W-:Y:S04]  /*3c930*/  STL [R1+0x10ec], R0 ;  /* 0x0010ec0001007387 */ /* 0x0007e80000100800 */
[----:B------:R0:W-:Y:S01]  /*3c940*/  STL [R1+0xb8], R4 ;  /* 0x0000b80401007387 */ /* 0x0001e20000100800 */
[C---:B---3--:R-:W-:Y:S02]  /*3c950*/  FMUL R0, R23.reuse, R20 ;  /* 0x0000001417007220 */ /* 0x048fe40000400000 */
[----:B0-----:R-:W-:-:S03]  /*3c960*/  FMUL R4, R23, R21 ;  /* 0x0000001517047220 */ /* 0x001fc60000400000 */
[----:B------:R0:W-:Y:S04]  /*3c970*/  STL [R1+0x10f0], R0 ;  /* 0x0010f00001007387 */ /* 0x0001e80000100800 */
[----:B------:R4:W-:Y:S01]  /*3c980*/  STL [R1+0xb0], R4 ;  /* 0x0000b00401007387 */ /* 0x0009e20000100800 */
[C---:B0-----:R-:W-:Y:S02]  /*3c990*/  FMUL R0, R23.reuse, R3 ;  /* 0x0000000317007220 */ /* 0x041fe40000400000 */
[----:B----4-:R-:W-:-:S03]  /*3c9a0*/  FMUL R4, R23, R19 ;  /* 0x0000001317047220 */ /* 0x010fc60000400000 */
[----:B------:R0:W-:Y:S04]  /*3c9b0*/  STL [R1+0x10f4], R0 ;  /* 0x0010f40001007387 */ /* 0x0001e80000100800 */
[----:B------:R-:W-:Y:S04]  /*3c9c0*/  STL [R1+0xa8], R4 ;  /* 0x0000a80401007387 */ /* 0x000fe80000100800 */
[----:B0-----:R-:W2:Y:S01]  /*3c9d0*/  LDL.LU R0, [R1+0x530] ;  /* 0x0005300001007983 */ /* 0x001ea20000300800 */
[----:B-----5:R-:W-:-:S05]  /*3c9e0*/  FMUL R2, R23, R2 ;  /* 0x0000000217027220 */ /* 0x020fca0000400000 */
[----:B------:R0:W-:Y:S04]  /*3c9f0*/  STL [R1+0x9c], R2 ;  /* 0x00009c0201007387 */ /* 0x0001e80000100800 */
[----:B0-----:R-:W3:Y:S04]  /*3ca00*/  LDL.LU R2, [R1+0x534] ;  /* 0x0005340001027983 */ /* 0x001ee80000300800 */
[----:B--2---:R0:W-:Y:S04]  /*3ca10*/  STL [R1+0x98], R0 ;  /* 0x0000980001007387 */ /* 0x0041e80000100800 */
[----:B0-----:R-:W2:Y:S04]  /*3ca20*/  LDL.LU R0, [R1+0x540] ;  /* 0x0005400001007983 */ /* 0x001ea80000300800 */
[----:B---3--:R0:W-:Y:S04]  /*3ca30*/  STL [R1+0x94], R2 ;  /* 0x0000940201007387 */ /* 0x0081e80000100800 */
[----:B0-----:R-:W3:Y:S04]  /*3ca40*/  LDL.LU R2, [R1+0x544] ;  /* 0x0005440001027983 */ /* 0x001ee80000300800 */
[----:B--2---:R0:W-:Y:S04]  /*3ca50*/  STL [R1+0x90], R0 ;  /* 0x0000900001007387 */ /* 0x0041e80000100800 */
[----:B0-----:R-:W2:Y:S04]  /*3ca60*/  LDL.LU R0, [R1+0x580] ;  /* 0x0005800001007983 */ /* 0x001ea80000300800 */
[----:B---3--:R0:W-:Y:S04]  /*3ca70*/  STL [R1+0x8c], R2 ;  /* 0x00008c0201007387 */ /* 0x0081e80000100800 */
[----:B--2---:R1:W-:Y:S04]  /*3ca80*/  STL [R1+0x11b0], R0 ;  /* 0x0011b00001007387 */ /* 0x0043e80000100800 */
[----:B0-----:R-:W2:Y:S04]  /*3ca90*/  LDL.LU R2, [R1+0x584] ;  /* 0x0005840001027983 */ /* 0x001ea80000300800 */
[----:B-1----:R-:W3:Y:S04]  /*3caa0*/  LDL.LU R0, [R1+0x560] ;  /* 0x0005600001007983 */ /* 0x002ee80000300800 */
[----:B--2---:R-:W-:Y:S04]  /*3cab0*/  STL [R1+0x84], R2 ;  /* 0x0000840201007387 */ /* 0x004fe80000100800 */
[----:B---3--:R0:W-:Y:S04]  /*3cac0*/  STL [R1+0x11b4], R0 ;  /* 0x0011b40001007387 */ /* 0x0081e80000100800 */
[----:B0-----:R-:W2:Y:S04]  /*3cad0*/  LDL.LU R0, [R1+0x564] ;  /* 0x0005640001007983 */ /* 0x001ea80000300800 */
[----:B------:R-:W3:Y:S04]  /*3cae0*/  LDL.LU R2, [R1+0x520] ;  /* 0x0005200001027983 */ /* 0x000ee80000300800 */
[----:B--2---:R0:W-:Y:S04]  /*3caf0*/  STL [R1+0x7c], R0 ;  /* 0x00007c0001007387 */ /* 0x0041e80000100800 */
[----:B0-----:R-:W2:Y:S04]  /*3cb00*/  LDL.LU R0, [R1+0x524] ;  /* 0x0005240001007983 */ /* 0x001ea80000300800 */
[----:B---3--:R0:W-:Y:S04]  /*3cb10*/  STL [R1+0x78], R2 ;  /* 0x0000780201007387 */ /* 0x0081e80000100800 */
[----:B0-----:R-:W3:Y:S04]  /*3cb20*/  LDL.LU R2, [R1+0x500] ;  /* 0x0005000001027983 */ /* 0x001ee80000300800 */
[----:B--2---:R0:W-:Y:S04]  /*3cb30*/  STL [R1+0x74], R0 ;  /* 0x0000740001007387 */ /* 0x0041e80000100800 */
[----:B0-----:R-:W2:Y:S04]  /*3cb40*/  LDL.LU R0, [R1+0x504] ;  /* 0x0005040001007983 */ /* 0x001ea80000300800 */
[----:B---3--:R-:W-:Y:S04]  /*3cb50*/  STL [R1+0x70], R2 ;  /* 0x0000700201007387 */ /* 0x008fe80000100800 */
[----:B--2---:R0:W-:Y:S04]  /*3cb60*/  STL [R1+0x11b8], R0 ;  /* 0x0011b80001007387 */ /* 0x0041e80000100800 */
[----:B0-----:R-:W2:Y:S04]  /*3cb70*/  LDL.LU R0, [R1+0x4e0] ;  /* 0x0004e00001007983 */ /* 0x001ea80000300800 */
[----:B------:R-:W3:Y:S04]  /*3cb80*/  LDL.LU R28, [R1+0x4e4] ;  /* 0x0004e400011c7983 */ /* 0x000ee80000300800 */
[----:B--2---:R0:W-:Y:S04]  /*3cb90*/  STL [R1+0x68], R0 ;  /* 0x0000680001007387 */ /* 0x0041e80000100800 */
[----:B---3--:R1:W-:Y:S04]  /*3cba0*/  STL [R1+0x11bc], R28 ;  /* 0x0011bc1c01007387 */ /* 0x0083e80000100800 */
[----:B------:R-:W2:Y:S04]  /*3cbb0*/  LDL.LU R27, [R1+0x620] ;  /* 0x00062000011b7983 */ /* 0x000ea80000300800 */
[----:B--2---:R2:W-:Y:S04]  /*3cbc0*/  STL [R1+0x11c0], R27 ;  /* 0x0011c01b01007387 */ /* 0x0045e80000100800 */
[----:B------:R-:W3:Y:S04]  /*3cbd0*/  LDL.LU R26, [R1+0x624] ;  /* 0x00062400011a7983 */ /* 0x000ee80000300800 */
[----:B---3--:R3:W-:Y:S04]  /*3cbe0*/  STL [R1+0x11c4], R26 ;  /* 0x0011c41a01007387 */ /* 0x0087e80000100800 */
[----:B------:R-:W4:Y:S04]  /*3cbf0*/  LDL.LU R25, [R1+0x4a0] ;  /* 0x0004a00001197983 */ /* 0x000f280000300800 */
[----:B----4-:R4:W-:Y:S04]  /*3cc00*/  STL [R1+0x11c8], R25 ;  /* 0x0011c81901007387 */ /* 0x0109e80000100800 */
[----:B------:R-:W5:Y:S04]  /*3cc10*/  LDL.LU R24, [R1+0x4a4] ;  /* 0x0004a40001187983 */ /* 0x000f680000300800 */
[----:B-----5:R5:W-:Y:S04]  /*3cc20*/  STL [R1+0x11cc], R24 ;  /* 0x0011cc1801007387 */ /* 0x020be80000100800 */
[----:B------:R-:W2:Y:S04]  /*3cc30*/  LDL.LU R23, [R1+0x480] ;  /* 0x0004800001177983 */ /* 0x000ea80000300800 */
[----:B--2---:R2:W-:Y:S04]  /*3cc40*/  STL [R1+0x11d0], R23 ;  /* 0x0011d01701007387 */ /* 0x0045e80000100800 */
[----:B------:R-:W2:Y:S04]  /*3cc50*/  LDL.LU R22, [R1+0x484] ;  /* 0x0004840001167983 */ /* 0x000ea80000300800 */
[----:B--2---:R2:W-:Y:S04]  /*3cc60*/  STL [R1+0x11d4], R22 ;  /* 0x0011d41601007387 */ /* 0x0045e80000100800 */
[----:B------:R-:W2:Y:S04]  /*3cc70*/  LDL.LU R21, [R1+0x630] ;  /* 0x0006300001157983 */ /* 0x000ea80000300800 */
[----:B--2---:R2:W-:Y:S04]  /*3cc80*/  STL [R1+0x11d8], R21 ;  /* 0x0011d81501007387 */ /* 0x0045e80000100800 */
[----:B------:R-:W2:Y:S04]  /*3cc90*/  LDL.LU R20, [R1+0x634] ;  /* 0x0006340001147983 */ /* 0x000ea80000300800 */
[----:B--2---:R2:W-:Y:S04]  /*3cca0*/  STL [R1+0x11dc], R20 ;  /* 0x0011dc1401007387 */ /* 0x0045e80000100800 */
[----:B------:R-:W2:Y:S04]  /*3ccb0*/  LDL.LU R29, [R1+0xa4] ;  /* 0x0000a400011d7983 */ /* 0x000ea80000300800 */
        /* <DEDUP_REMOVED lines=25> */
[----:B--2---:R-:W-:Y:S04]  /*3ce50*/  STL [R1+0x1210], R7 ;  /* 0x0012100701007387 */ /* 0x004fe80000100800 */
[----:B------:R-:W2:Y:S04]  /*3ce60*/  LDL.LU R6, [R1+0x6b4] ;  /* 0x0006b40001067983 */ /* 0x000ea80000300800 */
[----:B--2---:R3:W-:Y:S04]  /*3ce70*/  STL [R1+0x1214], R6 ;  /* 0x0012140601007387 */ /* 0x0047e80000100800 */
[----:B------:R-:W2:Y:S04]  /*3ce80*/  LDL.LU R5, [R1+0x6c0] ;  /* 0x0006c00001057983 */ /* 0x000ea80000300800 */
[----:B------:R-:W2:Y:S04]  /*3ce90*/  LDL.LU R4, [R1+0x6c4] ;  /* 0x0006c40001047983 */ /* 0x000ea80000300800 */
[----:B0-----:R-:W2:Y:S04]  /*3cea0*/  LDL.LU R0, [R1+0x6d0] ;  /* 0x0006d00001007983 */ /* 0x001ea80000300800 */
[----:B-1----:R-:W2:Y:S04]  /*3ceb0*/  LDL.LU R28, [R1+0x6d4] ;  /* 0x0006d400011c7983 */ /* 0x002ea80000300800 */
[----:B------:R-:W2:Y:S04]  /*3cec0*/  LDL.LU R27, [R1+0x6e0] ;  /* 0x0006e000011b7983 */ /* 0x000ea80000300800 */
[----:B---3--:R-:W3:Y:S04]  /*3ced0*/  LDL.LU R26, [R1+0x6e4] ;  /* 0x0006e400011a7983 */ /* 0x008ee80000300800 */
[----:B----4-:R-:W4:Y:S04]  /*3cee0*/  LDL.LU R25, [R1+0x6f0] ;  /* 0x0006f00001197983 */ /* 0x010f280000300800 */
[----:B-----5:R-:W5:Y:S04]  /*3cef0*/  LDL.LU R24, [R1+0x6f4] ;  /* 0x0006f40001187983 */ /* 0x020f680000300800 */
        /* <DEDUP_REMOVED lines=11> */
[----:B------:R-:W3:Y:S04]  /*3cfb0*/  LDL.LU R12, [R1+0x784] ;  /* 0x00078400010c7983 */ /* 0x000ee80000300800 */
[----:B------:R-:W4:Y:S04]  /*3cfc0*/  LDL.LU R11, [R1+0x790] ;  /* 0x00079000010b7983 */ /* 0x000f280000300800 */
[----:B------:R-:W5:Y:S04]  /*3cfd0*/  LDL.LU R10, [R1+0x794] ;  /* 0x00079400010a7983 */ /* 0x000f680000300800 */
[----:B------:R-:W5:Y:S04]  /*3cfe0*/  LDL.LU R9, [R1+0x7a0] ;  /* 0x0007a00001097983 */ /* 0x000f680000300800 */
[----:B------:R-:W5:Y:S04]  /*3cff0*/  LDL.LU R8, [R1+0x7a4] ;  /* 0x0007a40001087983 */ /* 0x000f680000300800 */
[----:B------:R-:W5:Y:S04]  /*3d000*/  LDL.LU R3, [R1+0x7c4] ;  /* 0x0007c40001037983 */ /* 0x000f680000300800 */
[----:B------:R-:W5:Y:S04]  /*3d010*/  LDL.LU R2, [R1+0x7c0] ;  /* 0x0007c00001027983 */ /* 0x000f680000300800 */
[----:B------:R-:W5:Y:S04]  /*3d020*/  LDL.LU R6, [R1+0x7b4] ;  /* 0x0007b40001067983 */ /* 0x000f680000300800 */
[----:B------:R-:W5:Y:S01]  /*3d030*/  LDL.LU R7, [R1+0x7b0] ;  /* 0x0007b00001077983 */ /* 0x000f620000300800 */
[----:B------:R-:W-:-:S02]  /*3d040*/  FSETP.GT.AND P0, PT, |R29|, 8.50705917302346158658e+37, PT ;  /* 0x7e8000001d00780b */ /* 0x000fc40003f04200 */
[----:B------:R-:W-:Y:S01]  /*3d050*/  FSETP.GEU.AND P4, PT, |R29|, 1.175494350822287508e-38, PT ;  /* 0x008000001d00780b */ /* 0x000fe20003f8e200 */
[----:B------:R0:W-:Y:S04]  /*3d060*/  STL [R1+0x11a0], R29 ;  /* 0x0011a01d01007387 */ /* 0x0001e80000100800 */
[----:B0-----:R-:W5:Y:S06]  /*3d070*/  LDL R29, [R1+0x98] ;  /* 0x00009800011d7983 */ /* 0x001f6c0000100800 */
[----:B--2---:R-:W-:-:S02]  /*3d080*/  @P0 FMUL R13, R13, 0.25 ;  /* 0x3e8000000d0d0820 */ /* 0x004fc40000400000 */
[----:B---3--:R-:W-:Y:S02]  /*3d090*/  @P0 FMUL R12, R12, 0.25 ;  /* 0x3e8000000c0c0820 */ /* 0x008fe40000400000 */
[----:B----4-:R-:W-:Y:S02]  /*3d0a0*/  @P0 FMUL R11, R11, 0.25 ;  /* 0x3e8000000b0b0820 */ /* 0x010fe40000400000 */
[----:B-----5:R-:W-:Y:S02]  /*3d0b0*/  @P0 FMUL R10, R10, 0.25 ;  /* 0x3e8000000a0a0820 */ /* 0x020fe40000400000 */
[----:B------:R-:W-:Y:S02]  /*3d0c0*/  @P0 FMUL R3, R3, 0.25 ;  /* 0x3e80000003030820 */ /* 0x000fe40000400000 */
[----:B------:R-:W-:-:S03]  /*3d0d0*/  @P0 FMUL R2, R2, 0.25 ;  /* 0x3e80000002020820 */ /* 0x000fc60000400000 */
[----:B------:R0:W-:Y:S01]  /*3d0e0*/  STL [R1+0x11a4], R3 ;  /* 0x0011a40301007387 */ /* 0x0001e20000100800 */
[----:B------:R-:W-:Y:S02]  /*3d0f0*/  @P0 FMUL R6, R6, 0.25 ;  /* 0x3e80000006060820 */ /* 0x000fe40000400000 */
[----:B------:R-:W-:Y:S02]  /*3d100*/  @P0 FMUL R8, R8, 0.25 ;  /* 0x3e80000008080820 */ /* 0x000fe40000400000 */
[----:B------:R-:W-:Y:S01]  /*3d110*/  @P0 FMUL R7, R7, 0.25 ;  /* 0x3e80000007070820 */ /* 0x000fe20000400000 */
[----:B0-----:R-:W2:Y:S01]  /*3d120*/  LDL R3, [R1+0x94] ;  /* 0x0000940001037983 */ /* 0x001ea20000100800 */
[----:B------:R-:W-:-:S03]  /*3d130*/  @P0 FMUL R9, R9, 0.25 ;  /* 0x3e80000009090820 */ /* 0x000fc60000400000 */
[----:B------:R0:W-:Y:S04]  /*3d140*/  STL [R1+0x11a8], R2 ;  /* 0x0011a80201007387 */ /* 0x0001e80000100800 */
[----:B0-----:R-:W3:Y:S04]  /*3d150*/  LDL R2, [R1+0x90] ;  /* 0x0000900001027983 */ /* 0x001ee80000100800 */
[----:B------:R0:W-:Y:S04]  /*3d160*/  STL [R1+0x5c], R6 ;  /* 0x00005c0601007387 */ /* 0x0001e80000100800 */
[----:B0-----:R-:W4:Y:S04]  /*3d170*/  LDL.LU R6, [R1+0x1214] ;  /* 0x0012140001067983 */ /* 0x001f280000300800 */
[----:B------:R0:W-:Y:S04]  /*3d180*/  STL [R1+0x58], R7 ;  /* 0x0000580701007387 */ /* 0x0001e80000100800 */
[----:B0-----:R-:W5:Y:S04]  /*3d190*/  LDL.LU R7, [R1+0x1210] ;  /* 0x0012100001077983 */ /* 0x001f680000300800 */
[----:B------:R0:W-:Y:S04]  /*3d1a0*/  STL [R1+0x54], R8 ;  /* 0x0000540801007387 */ /* 0x0001e80000100800 */
[----:B0-----:R-:W2:Y:S04]  /*3d1b0*/  LDL.LU R8, [R1+0x120c] ;  /* 0x00120c0001087983 */ /* 0x001ea80000300800 */
[----:B------:R0:W-:Y:S04]  /*3d1c0*/  STL [R1+0x50], R9 ;  /* 0x0000500901007387 */ /* 0x0001e80000100800 */
[----:B0-----:R-:W3:Y:S04]  /*3d1d0*/  LDL.LU R9, [R1+0x1208] ;  /* 0x0012080001097983 */ /* 0x001ee80000300800 */
[----:B------:R0:W-:Y:S04]  /*3d1e0*/  STL [R1+0x4c], R10 ;  /* 0x00004c0a01007387 */ /* 0x0001e80000100800 */
[----:B0-----:R-:W3:Y:S04]  /*3d1f0*/  LDL.LU R10, [R1+0x1204] ;  /* 0x00120400010a7983 */ /* 0x001ee80000300800 */
[----:B------:R0:W-:Y:S04]  /*3d200*/  STL [R1+0x48], R11 ;  /* 0x0000480b01007387 */ /* 0x0001e80000100800 */
[----:B0-----:R-:W3:Y:S04]  /*3d210*/  LDL.LU R11, [R1+0x1200] ;  /* 0x00120000010b7983 */ /* 0x001ee80000300800 */
[----:B------:R0:W-:Y:S04]  /*3d220*/  STL [R1+0x44], R12 ;  /* 0x0000440c01007387 */ /* 0x0001e80000100800 */
[----:B0-----:R-:W3:Y:S04]  /*3d230*/  LDL.LU R12, [R1+0x11fc] ;  /* 0x0011fc00010c7983 */ /* 0x001ee80000300800 */
[----:B------:R0:W-:Y:S04]  /*3d240*/  STL [R1+0x40], R13 ;  /* 0x0000400d01007387 */ /* 0x0001e80000100800 */
[----:B0-----:R-:W3:Y:S01]  /*3d250*/  LDL.LU R13, [R1+0x11f8] ;  /* 0x0011f800010d7983 */ /* 0x001ee20000300800 */
[----:B------:R-:W-:-:S02]  /*3d260*/  @P0 FMUL R14, R14, 0.25 ;  /* 0x3e8000000e0e0820 */ /* 0x000fc40000400000 */
[----:B------:R-:W-:Y:S02]  /*3d270*/  @P0 FMUL R15, R15, 0.25 ;  /* 0x3e8000000f0f0820 */ /* 0x000fe40000400000 */
[----:B------:R-:W-:Y:S01]  /*3d280*/  @P0 FMUL R16, R16, 0.25 ;  /* 0x3e80000010100820 */ /* 0x000fe20000400000 */
[----:B------:R0:W-:Y:S01]  /*3d290*/  STL [R1+0x3c], R14 ;  /* 0x00003c0e01007387 */ /* 0x0001e20000100800 */
[----:B------:R-:W-:Y:S02]  /*3d2a0*/  @P0 FMUL R17, R17, 0.25 ;  /* 0x3e80000011110820 */ /* 0x000fe40000400000 */
[----:B------:R-:W-:Y:S02]  /*3d2b0*/  @P0 FMUL R18, R18, 0.25 ;  /* 0x3e80000012120820 */ /* 0x000fe40000400000 */
[----:B------:R-:W-:Y:S01]  /*3d2c0*/  @P0 FMUL R19, R19, 0.25 ;  /* 0x3e80000013130820 */ /* 0x000fe20000400000 */
[----:B0-----:R-:W3:Y:S04]  /*3d2d0*/  LDL.LU R14, [R1+0x11f4] ;  /* 0x0011f400010e7983 */ /* 0x001ee80000300800 */
[----:B------:R0:W-:Y:S01]  /*3d2e0*/  STL [R1+0x38], R15 ;  /* 0x0000380f01007387 */ /* 0x0001e20000100800 */
[----:B------:R-:W-:-:S02]  /*3d2f0*/  @P0 FMUL R20, R20, 0.25 ;  /* 0x3e80000014140820 */ /* 0x000fc40000400000 */
[----:B------:R-:W-:Y:S01]  /*3d300*/  @P0 FMUL R21, R21, 0.25 ;  /* 0x3e80000015150820 */ /* 0x000fe20000400000 */
[----:B0-----:R-:W3:Y:S04]  /*3d310*/  LDL.LU R15, [R1+0x11f0] ;  /* 0x0011f000010f7983 */ /* 0x001ee80000300800 */
[----:B------:R0:W-:Y:S01]  /*3d320*/  STL [R1+0x34], R16 ;  /* 0x0000341001007387 */ /* 0x0001e20000100800 */
[----:B------:R-:W-:-:S03]  /*3d330*/  @P0 FMUL R22, R22, 0.25 ;  /* 0x3e80000016160820 */ /* 0x000fc60000400000 */
        /* <DEDUP_REMOVED lines=28> */
[----:B------:R0:W-:Y:S04]  /*3d500*/  STL [R1+0xc], R26 ;  /* 0x00000c1a01007387 */ /* 0x0001e80000100800 */
[----:B0-----:R-:W3:Y:S04]  /*3d510*/  LDL.LU R26, [R1+0x11c4] ;  /* 0x0011c400011a7983 */ /* 0x001ee80000300800 */
[----:B------:R0:W-:Y:S04]  /*3d520*/  STL [R1+0x8], R27 ;  /* 0x0000081b01007387 */ /* 0x0001e80000100800 */
[----:B0-----:R-:W3:Y:S04]  /*3d530*/  LDL.LU R27, [R1+0x11c0] ;  /* 0x0011c000011b7983 */ /* 0x001ee80000300800 */
[----:B------:R0:W-:Y:S01]  /*3d540*/  STL [R1+0x4], R28 ;  /* 0x0000041c01007387 */ /* 0x0001e20000100800 */
[----:B----4-:R-:W-:-:S03]  /*3d550*/  @P0 FMUL R6, R6, 0.25 ;  /* 0x3e80000006060820 */ /* 0x010fc60000400000 */
[----:B0-----:R-:W4:Y:S04]  /*3d560*/  LDL.LU R28, [R1+0x11bc] ;  /* 0x0011bc00011c7983 */ /* 0x001f280000300800 */
[----:B------:R0:W-:Y:S01]  /*3d570*/  STL [R1], R0 ;  /* 0x0000000001007387 */ /* 0x0001e20000100800 */
[----:B-----5:R-:W-:-:S03]  /*3d580*/  @P0 FMUL R7, R7, 0.25 ;  /* 0x3e80000007070820 */ /* 0x020fc60000400000 */
[----:B0-----:R-:W5:Y:S04]  /*3d590*/  LDL.LU R0, [R1+0x11b8] ;  /* 0x0011b80001007983 */ /* 0x001f680000300800 */
[----:B------:R0:W-:Y:S01]  /*3d5a0*/  STL [R1+0x1144], R4 ;  /* 0x0011440401007387 */ /* 0x0001e20000100800 */
[----:B--2---:R-:W-:-:S03]  /*3d5b0*/  @P0 FMUL R8, R8, 0.25 ;  /* 0x3e80000008080820 */ /* 0x004fc60000400000 */
[----:B0-----:R-:W2:Y:S04]  /*3d5c0*/  LDL R4, [R1+0x84] ;  /* 0x0000840001047983 */ /* 0x001ea80000100800 */
[----:B------:R0:W-:Y:S01]  /*3d5d0*/  STL [R1+0x1148], R5 ;  /* 0x0011480501007387 */ /* 0x0001e20000100800 */
[----:B---3--:R-:W-:-:S03]  /*3d5e0*/  @P0 FMUL R9, R9, 0.25 ;  /* 0x3e80000009090820 */ /* 0x008fc60000400000 */
[----:B0-----:R-:W3:Y:S04]  /*3d5f0*/  LDL R5, [R1+0x7c] ;  /* 0x00007c0001057983 */ /* 0x001ee80000100800 */
[----:B------:R0:W-:Y:S01]  /*3d600*/  STL [R1+0x114c], R6 ;  /* 0x00114c0601007387 */ /* 0x0001e20000100800 */
[----:B------:R-:W-:-:S03]  /*3d610*/  @P0 FMUL R10, R10, 0.25 ;  /* 0x3e8000000a0a0820 */ /* 0x000fc60000400000 */
[----:B0-----:R-:W2:Y:S04]  /*3d620*/  LDL R6, [R1+0x78] ;  /* 0x0000780001067983 */ /* 0x001ea80000100800 */
        /* <DEDUP_REMOVED lines=9> */
[----:B------:R-:W-:Y:S04]  /*3d6c0*/  STL [R1+0x115c], R10 ;  /* 0x00115c0a01007387 */ /* 0x000fe80000100800 */
[----:B------:R-:W-:Y:S04]  /*3d6d0*/  STL [R1+0x1160], R11 ;  /* 0x0011600b01007387 */ /* 0x000fe80000100800 */
[----:B------:R-:W-:Y:S04]  /*3d6e0*/  STL [R1+0x1164], R12 ;  /* 0x0011640c01007387 */ /* 0x000fe80000100800 */
[----:B------:R0:W-:Y:S04]  /*3d6f0*/  STL [R1+0x1140], R13 ;  /* 0x0011400d01007387 */ /* 0x0001e80000100800 */
[----:B0-----:R-:W2:Y:S01]  /*3d700*/  LDL.LU R13, [R1+0x58] ;  /* 0x00005800010d7983 */ /* 0x001ea20000300800 */
[----:B------:R-:W-:-:S02]  /*3d710*/  @P0 FMUL R14, R14, 0.25 ;  /* 0x3e8000000e0e0820 */ /* 0x000fc40000400000 */
[----:B------:R-:W-:Y:S02]  /*3d720*/  @P0 FMUL R15, R15, 0.25 ;  /* 0x3e8000000f0f0820 */ /* 0x000fe40000400000 */
[----:B------:R-:W-:Y:S02]  /*3d730*/  @P0 FMUL R16, R16, 0.25 ;  /* 0x3e80000010100820 */ /* 0x000fe40000400000 */
[----:B------:R-:W-:Y:S02]  /*3d740*/  @P0 FMUL R17, R17, 0.25 ;  /* 0x3e80000011110820 */ /* 0x000fe40000400000 */
[----:B------:R-:W-:Y:S02]  /*3d750*/  @P0 FMUL R18, R18, 0.25 ;  /* 0x3e80000012120820 */ /* 0x000fe40000400000 */
[----:B------:R-:W-:Y:S02]  /*3d760*/  @P0 FMUL R19, R19, 0.25 ;  /* 0x3e80000013130820 */ /* 0x000fe40000400000 */
        /* <DEDUP_REMOVED lines=8> */
[----:B-----5:R-:W-:Y:S01]  /*3d7f0*/  @P0 FMUL R0, R0, 0.25 ;  /* 0x3e80000000000820 */ /* 0x020fe20000400000 */
[----:B--2---:R-:W-:Y:S04]  /*3d800*/  STL [R1+0x119c], R13 ;  /* 0x00119c0d01007387 */ /* 0x004fe80000100800 */
[----:B------:R-:W-:Y:S04]  /*3d810*/  STL [R1+0x1168], R14 ;  /* 0x0011680e01007387 */ /* 0x000fe80000100800 */
        /* <DEDUP_REMOVED lines=13> */
[----:B------:R0:W-:Y:S04]  /*3d8f0*/  STL [R1+0x6c], R0 ;  /* 0x00006c0001007387 */ /* 0x0001e80000100800 */
[----:B0-----:R-:W2:Y:S01]  /*3d900*/  LDL.LU R0, [R1+0x11b4] ;  /* 0x0011b40001007983 */ /* 0x001ea20000300800 */
[----:B------:R-:W-:-:S02]  /*3d910*/  @P0 FMUL R9, R9, 0.25 ;  /* 0x3e80000009090820 */ /* 0x000fc40000400000 */
[----:B------:R-:W-:Y:S02]  /*3d920*/  @P0 FMUL R8, R8, 0.25 ;  /* 0x3e80000008080820 */ /* 0x000fe40000400000 */
[----:B------:R-:W-:Y:S01]  /*3d930*/  @P0 FMUL R7, R7, 0.25 ;  /* 0x3e80000007070820 */ /* 0x000fe20000400000 */
[----:B------:R-:W-:Y:S01]  /*3d940*/  @P0 STL [R1+0x68], R9 ;  /* 0x0000680901000387 */ /* 0x000fe20000100800 */
[----:B------:R-:W-:-:S03]  /*3d950*/  @P0 FMUL R6, R6, 0.25 ;  /* 0x3e80000006060820 */ /* 0x000fc60000400000 */
[----:B------:R-:W5:Y:S01]  /*3d960*/  LDL R27, [R1+0x8c] ;  /* 0x00008c00011b7983 */ /* 0x000f620000100800 */
[----:B---3--:R-:W-:-:S03]  /*3d970*/  @P0 FMUL R5, R5, 0.25 ;  /* 0x3e80000005050820 */ /* 0x008fc60000400000 */
[----:B------:R-:W-:Y:S04]  /*3d980*/  @P0 STL [R1+0x70], R8 ;  /* 0x0000700801000387 */ /* 0x000fe80000100800 */
[----:B------:R-:W-:Y:S04]  /*3d990*/  @P0 STL [R1+0x74], R7 ;  /* 0x0000740701000387 */ /* 0x000fe80000100800 */
[----:B------:R-:W-:Y:S01]  /*3d9a0*/  @P0 STL [R1+0x78], R6 ;  /* 0x0000780601000387 */ /* 0x000fe20000100800 */
[----:B------:R-:W-:Y:S02]  /*3d9b0*/  @P0 FMUL R4, R4, 0.25 ;  /* 0x3e80000004040820 */ /* 0x000fe40000400000 */
[----:B--2---:R-:W-:-:S05]  /*3d9c0*/  @P0 FMUL R0, R0, 0.25 ;  /* 0x3e80000000000820 */ /* 0x004fca0000400000 */
[----:B------:R0:W-:Y:S04]  /*3d9d0*/  STL [R1+0x80], R0 ;  /* 0x0000800001007387 */ /* 0x0001e80000100800 */
[----:B0-----:R-:W2:Y:S04]  /*3d9e0*/  LDL.LU R0, [R1+0x11b0] ;  /* 0x0011b00001007983 */ /* 0x001ea80000300800 */
[----:B------:R0:W-:Y:S04]  /*3d9f0*/  @P0 STL [R1+0x7c], R5 ;  /* 0x00007c0501000387 */ /* 0x0001e80000100800 */
[----:B------:R-:W3:Y:S04]  /*3da00*/  LDL R13, [R1+0x5c] ;  /* 0x00005c00010d7983 */ /* 0x000ee80000100800 */
[----:B------:R-:W2:Y:S04]  /*3da10*/  LDL R26, [R1+0x54] ;  /* 0x00005400011a7983 */ /* 0x000ea80000100800 */
[----:B------:R-:W4:Y:S04]  /*3da20*/  LDL R25, [R1+0x50] ;  /* 0x0000500001197983 */ /* 0x000f280000100800 */
[----:B------:R1:W-:Y:S04]  /*3da30*/  @P0 STL [R1+0x84], R4 ;  /* 0x0000840401000387 */ /* 0x0003e80000100800 */
[----:B------:R-:W4:Y:S04]  /*3da40*/  LDL R24, [R1+0x4c] ;  /* 0x00004c0001187983 */ /* 0x000f280000100800 */
        /* <DEDUP_REMOVED lines=17> */
[----:B0-----:R-:W4:Y:S04]  /*3db60*/  LDL R5, [R1+0x4] ;  /* 0x0000040001057983 */ /* 0x001f280000100800 */
[----:B-1----:R-:W4:Y:S01]  /*3db70*/  LDL R4, [R1] ;  /* 0x0000000001047983 */ /* 0x002f220000100800 */
[----:B-----5:R-:W-:-:S02]  /*3db80*/  @P0 FMUL R27, R27, 0.25 ;  /* 0x3e8000001b1b0820 */ /* 0x020fc40000400000 */
[----:B------:R-:W-:Y:S02]  /*3db90*/  @P0 FMUL R2, R2, 0.25 ;  /* 0x3e80000002020820 */ /* 0x000fe40000400000 */
[----:B------:R-:W-:Y:S01]  /*3dba0*/  @P0 FMUL R3, R3, 0.25 ;  /* 0x3e80000003030820 */ /* 0x000fe20000400000 */
[----:B------:R0:W-:Y:S01]  /*3dbb0*/  @P0 STL [R1+0x8c], R27 ;  /* 0x00008c1b01000387 */ /* 0x0001e20000100800 */
[----:B------:R-:W-:-:S03]  /*3dbc0*/  @P0 FMUL R29, R29, 0.25 ;  /* 0x3e8000001d1d0820 */ /* 0x000fc60000400000 */
[----:B0-----:R-:W5:Y:S04]  /*3dbd0*/  LDL.LU R27, [R1+0x11ac] ;  /* 0x0011ac00011b7983 */ /* 0x001f680000300800 */
[----:B------:R0:W-:Y:S04]  /*3dbe0*/  @P0 STL [R1+0x90], R2 ;  /* 0x0000900201000387 */ /* 0x0001e80000100800 */
[----:B0-----:R-:W5:Y:S04]  /*3dbf0*/  LDL.LU R2, [R1+0x11a8] ;  /* 0x0011a80001027983 */ /* 0x001f680000300800 */
[----:B------:R0:W-:Y:S04]  /*3dc00*/  @P0 STL [R1+0x94], R3 ;  /* 0x0000940301000387 */ /* 0x0001e80000100800 */
[----:B0-----:R-:W5:Y:S04]  /*3dc10*/  LDL.LU R3, [R1+0x11a4] ;  /* 0x0011a40001037983 */ /* 0x001f680000300800 */
[----:B------:R0:W-:Y:S04]  /*3dc20*/  @P0 STL [R1+0x98], R29 ;  /* 0x0000981d01000387 */ /* 0x0001e80000100800 */
[----:B0-----:R-:W5:Y:S01]  /*3dc30*/  LDL.LU R29, [R1+0x11a0] ;  /* 0x0011a000011d7983 */ /* 0x001f620000300800 */
[----:B---3--:R-:W-:-:S02]  /*3dc40*/  @!P4 FMUL R13, R13, 16777216 ;  /* 0x4b8000000d0dc820 */ /* 0x008fc40000400000 */
[----:B--2---:R-:W-:-:S03]  /*3dc50*/  @!P4 FMUL R26, R26, 16777216 ;  /* 0x4b8000001a1ac820 */ /* 0x004fc60000400000 */
[----:B------:R0:W-:Y:S01]  /*3dc60*/  @!P4 STL [R1+0x5c], R13 ;  /* 0x00005c0d0100c387 */ /* 0x0001e20000100800 */
[----:B----4-:R-:W-:-:S03]  /*3dc70*/  @!P4 FMUL R25, R25, 16777216 ;  /* 0x4b8000001919c820 */ /* 0x010fc60000400000 */
[----:B0-----:R-:W2:Y:S01]  /*3dc80*/  LDL.LU R13, [R1+0x119c] ;  /* 0x00119c00010d7983 */ /* 0x001ea20000300800 */
[----:B------:R-:W-:-:S03]  /*3dc90*/  @!P4 FMUL R24, R24, 16777216 ;  /* 0x4b8000001818c820 */ /* 0x000fc60000400000 */
[----:B------:R0:W-:Y:S01]  /*3dca0*/  @!P4 STL [R1+0x54], R26 ;  /* 0x0000541a0100c387 */ /* 0x0001e20000100800 */
[----:B------:R-:W-:Y:S02]  /*3dcb0*/  @!P4 FMUL R23, R23, 16777216 ;  /* 0x4b8000001717c820 */ /* 0x000fe40000400000 */
        /* <DEDUP_REMOVED lines=53> */
[----:B------:R0:W-:Y:S04]  /*3e010*/  @!P4 STL [R1+0xc], R7 ;  /* 0x00000c070100c387 */ /* 0x0001e80000100800 */
[----:B0-----:R-:W4:Y:S04]  /*3e020*/  LDL.LU R7, [R1+0x1150] ;  /* 0x0011500001077983 */ /* 0x001f280000300800 */
[----:B------:R0:W-:Y:S04]  /*3e030*/  @!P4 STL [R1+0x8], R6 ;  /* 0x000008060100c387 */ /* 0x0001e80000100800 */
[----:B0-----:R-:W5:Y:S04]  /*3e040*/  LDL.LU R6, [R1+0x114c] ;  /* 0x00114c0001067983 */ /* 0x001f680000300800 */
[----:B------:R0:W-:Y:S04]  /*3e050*/  @!P4 STL [R1+0x4], R5 ;  /* 0x000004050100c387 */ /* 0x0001e80000100800 */
[----:B0-----:R-:W5:Y:S04]  /*3e060*/  LDL.LU R5, [R1+0x1148] ;  /* 0x0011480001057983 */ /* 0x001f680000300800 */
[----:B------:R0:W-:Y:S04]  /*3e070*/  @!P4 STL [R1], R4 ;  /* 0x000000040100c387 */ /* 0x0001e80000100800 */
[----:B0-----:R-:W5:Y:S01]  /*3e080*/  LDL.LU R4, [R1+0x1144] ;  /* 0x0011440001047983 */ /* 0x001f620000300800 */
[----:B--2---:R-:W-:-:S02]  /*3e090*/  @!P4 FMUL R13, R13, 16777216 ;  /* 0x4b8000000d0dc820 */ /* 0x004fc40000400000 */
[----:B---3--:R-:W-:Y:S02]  /*3e0a0*/  @!P4 FMUL R8, R8, 16777216 ;  /* 0x4b8000000808c820 */ /* 0x008fe40000400000 */
[----:B----4-:R-:W-:Y:S02]  /*3e0b0*/  @!P4 FMUL R7, R7, 16777216 ;  /* 0x4b8000000707c820 */ /* 0x010fe40000400000 */
[----:B-----5:R-:W-:Y:S02]  /*3e0c0*/  @!P4 FMUL R6, R6, 16777216 ;  /* 0x4b8000000606c820 */ /* 0x020fe40000400000 */
[----:B------:R-:W-:Y:S02]  /*3e0d0*/  @!P4 FMUL R5, R5, 16777216 ;  /* 0x4b8000000505c820 */ /* 0x000fe40000400000 */
[----:B------:R-:W-:-:S05]  /*3e0e0*/  @!P4 FMUL R4, R4, 16777216 ;  /* 0x4b8000000404c820 */ /* 0x000fca0000400000 */
[----:B------:R0:W-:Y:S04]  /*3e0f0*/  STL [R1+0x10f8], R4 ;  /* 0x0010f80401007387 */ /* 0x0001e80000100800 */
[----:B0-----:R-:W2:Y:S04]  /*3e100*/  LDL R4, [R1+0x98] ;  /* 0x0000980001047983 */ /* 0x001ea80000100800 */
[----:B------:R0:W-:Y:S04]  /*3e110*/  STL [R1+0x10fc], R5 ;  /* 0x0010fc0501007387 */ /* 0x0001e80000100800 */
[----:B0-----:R-:W3:Y:S04]  /*3e120*/  LDL R5, [R1+0x94] ;  /* 0x0000940001057983 */ /* 0x001ee80000100800 */
[----:B------:R0:W-:Y:S04]  /*3e130*/  STL [R1+0x1100], R6 ;  /* 0x0011000601007387 */ /* 0x0001e80000100800 */
[----:B0-----:R-:W4:Y:S04]  /*3e140*/  LDL R6, [R1+0x90] ;  /* 0x0000900001067983 */ /* 0x001f280000100800 */
[----:B------:R0:W-:Y:S04]  /*3e150*/  STL [R1+0x1104], R7 ;  /* 0x0011040701007387 */ /* 0x0001e80000100800 */
[----:B0-----:R-:W5:Y:S04]  /*3e160*/  LDL R7, [R1+0x8c] ;  /* 0x00008c0001077983 */ /* 0x001f680000100800 */
[----:B------:R0:W-:Y:S02]  /*3e170*/  STL [R1+0x1108], R8 ;  /* 0x0011080801007387 */ /* 0x0001e40000100800 */
[----:B0-----:R-:W-:-:S02]  /*3e180*/  IMAD.MOV.U32 R8, RZ, RZ, R13 ;  /* 0x000000ffff087224 */ /* 0x001fc400078e000d */
[----:B------:R-:W2:Y:S01]  /*3e190*/  LDL.LU R13, [R1+0x1140] ;  /* 0x00114000010d7983 */ /* 0x000ea20000300800 */
[----:B------:R-:W-:Y:S02]  /*3e1a0*/  @!P4 FMUL R9, R9, 16777216 ;  /* 0x4b8000000909c820 */ /* 0x000fe40000400000 */
[----:B------:R-:W-:Y:S02]  /*3e1b0*/  @!P4 FMUL R10, R10, 16777216 ;  /* 0x4b8000000a0ac820 */ /* 0x000fe40000400000 */
[----:B------:R-:W-:Y:S01]  /*3e1c0*/  @!P4 FMUL R11, R11, 16777216 ;  /* 0x4b8000000b0bc820 */ /* 0x000fe20000400000 */
[----:B------:R0:W-:Y:S01]  /*3e1d0*/  STL [R1+0x110c], R9 ;  /* 0x00110c0901007387 */ /* 0x0001e20000100800 */
[----:B------:R-:W-:Y:S02]  /*3e1e0*/  @!P4 FMUL R12, R12, 16777216 ;  /* 0x4b8000000c0cc820 */ /* 0x000fe40000400000 */
[----:B------:R-:W-:Y:S01]  /*3e1f0*/  @!P4 FMUL R14, R14, 16777216 ;  /* 0x4b8000000e0ec820 */ /* 0x000fe20000400000 */
[----:B0-----:R-:W3:Y:S04]  /*3e200*/  LDL R9, [R1+0x84] ;  /* 0x0000840001097983 */ /* 0x001ee80000100800 */
[----:B------:R0:W-:Y:S01]  /*3e210*/  STL [R1+0x1110], R10 ;  /* 0x0011100a01007387 */ /* 0x0001e20000100800 */
[----:B------:R-:W-:-:S02]  /*3e220*/  @!P4 FMUL R15, R15, 16777216 ;  /* 0x4b8000000f0fc820 */ /* 0x000fc40000400000 */
[----:B------:R-:W-:Y:S01]  /*3e230*/  @!P4 FMUL R16, R16, 16777216 ;  /* 0x4b8000001010c820 */ /* 0x000fe20000400000 */
[----:B0-----:R-:W3:Y:S04]  /*3e240*/  LDL R10, [R1+0x80] ;  /* 0x00008000010a7983 */ /* 0x001ee80000100800 */
[----:B------:R0:W-:Y:S04]  /*3e250*/  STL [R1+0x1114], R11 ;  /* 0x0011140b01007387 */ /* 0x0001e80000100800 */
[----:B0-----:R-:W3:Y:S04]  /*3e260*/  LDL R11, [R1+0x7c] ;  /* 0x00007c00010b7983 */ /* 0x001ee80000100800 */
[----:B------:R0:W-:Y:S04]  /*3e270*/  STL [R1+0x1118], R12 ;  /* 0x0011180c01007387 */ /* 0x0001e80000100800 */
[----:B0-----:R-:W3:Y:S01]  /*3e280*/  LDL R12, [R1+0x78] ;  /* 0x00007800010c7983 */ /* 0x001ee20000100800 */
[----:B--2---:R-:W-:-:S05]  /*3e290*/  @!P4 FMUL R13, R13, 16777216 ;  /* 0x4b8000000d0dc820 */ /* 0x004fca0000400000 */
[----:B------:R0:W-:Y:S04]  /*3e2a0*/  STL [R1+0x111c], R13 ;  /* 0x00111c0d01007387 */ /* 0x0001e80000100800 */
[----:B0-----:R-:W2:Y:S04]  /*3e2b0*/  LDL R13, [R1+0x74] ;  /* 0x00007400010d7983 */ /* 0x001ea80000100800 */
[----:B------:R0:W-:Y:S04]  /*3e2c0*/  STL [R1+0x1120], R14 ;  /* 0x0011200e01007387 */ /* 0x0001e80000100800 */
[----:B0-----:R-:W2:Y:S04]  /*3e2d0*/  LDL R14, [R1+0x70] ;  /* 0x00007000010e7983 */ /* 0x001ea80000100800 */
[----:B------:R0:W-:Y:S04]  /*3e2e0*/  STL [R1+0x1124], R15 ;  /* 0x0011240f01007387 */ /* 0x0001e80000100800 */
[----:B0-----:R-:W2:Y:S04]  /*3e2f0*/  LDL R15, [R1+0x6c] ;  /* 0x00006c00010f7983 */ /* 0x001ea80000100800 */
[----:B------:R0:W-:Y:S04]  /*3e300*/  STL [R1+0x1128], R16 ;  /* 0x0011281001007387 */ /* 0x0001e80000100800 */
[----:B0-----:R-:W2:Y:S01]  /*3e310*/  LDL R16, [R1+0x68] ;  /* 0x0000680001107983 */ /* 0x001ea20000100800 */
[----:B------:R-:W-:-:S02]  /*3e320*/  @!P4 FMUL R17, R17, 16777216 ;  /* 0x4b8000001111c820 */ /* 0x000fc40000400000 */
[----:B------:R-:W-:Y:S02]  /*3e330*/  @!P4 FMUL R18, R18, 16777216 ;  /* 0x4b8000001212c820 */ /* 0x000fe40000400000 */
[----:B------:R-:W-:Y:S02]  /*3e340*/  @!P4 FMUL R19, R19, 16777216 ;  /* 0x4b8000001313c820 */ /* 0x000fe40000400000 */
[----:B------:R-:W-:Y:S01]  /*3e350*/  @!P4 FMUL R20, R20, 16777216 ;  /* 0x4b8000001414c820 */ /* 0x000fe20000400000 */
[----:B------:R-:W-:Y:S01]  /*3e360*/  STL [R1+0x112c], R17 ;  /* 0x00112c1101007387 */ /* 0x000fe20000100800 */
[----:B------:R-:W-:-:S03]  /*3e370*/  @!P4 FMUL R21, R21, 16777216 ;  /* 0x4b8000001515c820 */ /* 0x000fc60000400000 */
[----:B------:R-:W-:Y:S01]  /*3e380*/  STL [R1+0x1130], R18 ;  /* 0x0011301201007387 */ /* 0x000fe20000100800 */
[----:B------:R-:W-:-:S03]  /*3e390*/  @P0 FMUL R29, R29, 0.25 ;  /* 0x3e8000001d1d0820 */ /* 0x000fc60000400000 */
[----:B------:R-:W-:Y:S01]  /*3e3a0*/  STL [R1+0x1134], R19 ;  /* 0x0011341301007387 */ /* 0x000fe20000100800 */
[----:B---3--:R-:W-:-:S03]  /*3e3b0*/  @!P4 FMUL R12, R12, 16777216 ;  /* 0x4b8000000c0cc820 */ /* 0x008fc60000400000 */
[----:B------:R-:W-:Y:S01]  /*3e3c0*/  STL [R1+0x1138], R20 ;  /* 0x0011381401007387 */ /* 0x000fe20000100800 */
[----:B------:R-:W-:-:S03]  /*3e3d0*/  @!P4 FMUL R11, R11, 16777216 ;  /* 0x4b8000000b0bc820 */ /* 0x000fc60000400000 */
[----:B------:R0:W-:Y:S01]  /*3e3e0*/  STL [R1+0x113c], R21 ;  /* 0x00113c1501007387 */ /* 0x0001e20000100800 */
[----:B------:R-:W-:Y:S02]  /*3e3f0*/  @!P4 FMUL R10, R10, 16777216 ;  /* 0x4b8000000a0ac820 */ /* 0x000fe40000400000 */
[----:B------:R-:W-:Y:S02]  /*3e400*/  @!P4 FMUL R29, R29, 16777216 ;  /* 0x4b8000001d1dc820 */ /* 0x000fe40000400000 */
[----:B------:R-:W-:Y:S02]  /*3e410*/  @!P4 FMUL R9, R9, 16777216 ;  /* 0x4b8000000909c820 */ /* 0x000fe40000400000 */
[----:B-----5:R-:W-:Y:S02]  /*3e420*/  @!P4 FMUL R7, R7, 16777216 ;  /* 0x4b8000000707c820 */ /* 0x020fe40000400000 */
[----:B----4-:R-:W-:Y:S01]  /*3e430*/  @!P4 FMUL R6, R6, 16777216 ;  /* 0x4b8000000606c820 */ /* 0x010fe20000400000 */
[----:B------:R-:W1:Y:S01]  /*3e440*/  MUFU.RCP R29, R29 ;  /* 0x0000001d001d7308 */ /* 0x000e620000001000 */
[----:B------:R-:W-:-:S02]  /*3e450*/  @!P4 FMUL R5, R5, 16777216 ;  /* 0x4b8000000505c820 */ /* 0x000fc40000400000 */
[----:B------:R-:W-:Y:S02]  /*3e460*/  @!P4 FMUL R4, R4, 16777216 ;  /* 0x4b8000000404c820 */ /* 0x000fe40000400000 */
[----:B------:R-:W-:Y:S01]  /*3e470*/  @!P4 FMUL R3, R3, 16777216 ;  /* 0x4b8000000303c820 */ /* 0x000fe20000400000 */
[----:B0-----:R-:W-:-:S03]  /*3e480*/  MOV R21, R8 ;  /* 0x0000000800157202 */ /* 0x001fc60000000f00 */
[----:B-1----:R-:W-:Y:S02]  /*3e490*/  FMUL R3, R29, R3 ;  /* 0x000000031d037220 */ /* 0x002fe40000400000 */
[----:B--2---:R-:W-:Y:S02]  /*3e4a0*/  @!P4 FMUL R13, R13, 16777216 ;  /* 0x4b8000000d0dc820 */ /* 0x004fe40000400000 */
[----:B------:R-:W-:Y:S02]  /*3e4b0*/  @!P4 FMUL R14, R14, 16777216 ;  /* 0x4b8000000e0ec820 */ /* 0x000fe40000400000 */
[----:B------:R-:W-:Y:S02]  /*3e4c0*/  @!P4 FMUL R15, R15, 16777216 ;  /* 0x4b8000000f0fc820 */ /* 0x000fe40000400000 */
[----:B------:R-:W-:-:S05]  /*3e4d0*/  @!P4 FMUL R16, R16, 16777216 ;  /* 0x4b8000001010c820 */ /* 0x000fca0000400000 */
[----:B------:R0:W-:Y:S04]  /*3e4e0*/  @!P4 STL [R1+0x68], R16 ;  /* 0x000068100100c387 */ /* 0x0001e80000100800 */
[----:B------:R1:W-:Y:S04]  /*3e4f0*/  @!P4 STL [R1+0x6c], R15 ;  /* 0x00006c0f0100c387 */ /* 0x0003e80000100800 */
[----:B------:R2:W-:Y:S04]  /*3e500*/  @!P4 STL [R1+0x70], R14 ;  /* 0x0000700e0100c387 */ /* 0x0005e80000100800 */
[----:B------:R3:W-:Y:S04]  /*3e510*/  @!P4 STL [R1+0x74], R13 ;  /* 0x0000740d0100c387 */ /* 0x0007e80000100800 */
[----:B------:R4:W-:Y:S04]  /*3e520*/  @!P4 STL [R1+0x78], R12 ;  /* 0x0000780c0100c387 */ /* 0x0009e80000100800 */
[----:B------:R2:W-:Y:S04]  /*3e530*/  @!P4 STL [R1+0x7c], R11 ;  /* 0x00007c0b0100c387 */ /* 0x0005e80000100800 */
[----:B------:R0:W-:Y:S04]  /*3e540*/  @!P4 STL [R1+0x80], R10 ;  /* 0x0000800a0100c387 */ /* 0x0001e80000100800 */
[----:B------:R0:W-:Y:S04]  /*3e550*/  @!P4 STL [R1+0x84], R9 ;  /* 0x000084090100c387 */ /* 0x0001e80000100800 */
[----:B------:R-:W5:Y:S04]  /*3e560*/  LDL.LU R20, [R1+0x50] ;  /* 0x0000500001147983 */ /* 0x000f680000300800 */
[----:B------:R0:W-:Y:S04]  /*3e570*/  @!P4 STL [R1+0x8c], R7 ;  /* 0x00008c070100c387 */ /* 0x0001e80000100800 */
[----:B------:R-:W5:Y:S04]  /*3e580*/  LDL.LU R19, [R1+0x48] ;  /* 0x0000480001137983 */ /* 0x000f680000300800 */
[----:B------:R-:W5:Y:S04]  /*3e590*/  LDL.LU R18, [R1+0x44] ;  /* 0x0000440001127983 */ /* 0x000f680000300800 */
[----:B------:R0:W-:Y:S04]  /*3e5a0*/  @!P4 STL [R1+0x90], R6 ;  /* 0x000090060100c387 */ /* 0x0001e80000100800 */
[----:B------:R1:W-:Y:S04]  /*3e5b0*/  @!P4 STL [R1+0x94], R5 ;  /* 0x000094050100c387 */ /* 0x0003e80000100800 */
[----:B------:R-:W5:Y:S04]  /*3e5c0*/  LDL.LU R17, [R1+0x3c] ;  /* 0x00003c0001117983 */ /* 0x000f680000300800 */
[----:B0-----:R-:W5:Y:S04]  /*3e5d0*/  LDL.LU R16, [R1+0x38] ;  /* 0x0000380001107983 */ /* 0x001f680000300800 */
[----:B------:R0:W-:Y:S04]  /*3e5e0*/  @!P4 STL [R1+0x98], R4 ;  /* 0x000098040100c387 */ /* 0x0001e80000100800 */
[----:B-1----:R-:W5:Y:S04]  /*3e5f0*/  LDL.LU R15, [R1+0x34] ;  /* 0x00003400010f7983 */ /* 0x002f680000300800 */
[----:B--2---:R-:W2:Y:S04]  /*3e600*/  LDL.LU R14, [R1+0x30] ;  /* 0x00003000010e7983 */ /* 0x004ea80000300800 */
[----:B---3--:R-:W3:Y:S04]  /*3e610*/  LDL.LU R13, [R1+0x2c] ;  /* 0x00002c00010d7983 */ /* 0x008ee80000300800 */
[----:B----4-:R-:W4:Y:S04]  /*3e620*/  LDL.LU R12, [R1+0x28] ;  /* 0x00002800010c7983 */ /* 0x010f280000300800 */
[----:B------:R-:W2:Y:S04]  /*3e630*/  LDL.LU R11, [R1+0x24] ;  /* 0x00002400010b7983 */ /* 0x000ea80000300800 */
[----:B------:R-:W2:Y:S04]  /*3e640*/  LDL.LU R10, [R1+0x20] ;  /* 0x00002000010a7983 */ /* 0x000ea80000300800 */
[----:B------:R-:W2:Y:S04]  /*3e650*/  LDL.LU R9, [R1+0x1c] ;  /* 0x00001c0001097983 */ /* 0x000ea80000300800 */
[----:B------:R-:W2:Y:S04]  /*3e660*/  LDL.LU R8, [R1+0x18] ;  /* 0x0000180001087983 */ /* 0x000ea80000300800 */
[----:B------:R-:W2:Y:S04]  /*3e670*/  LDL.LU R7, [R1+0x14] ;  /* 0x0000140001077983 */ /* 0x000ea80000300800 */
[----:B------:R-:W2:Y:S04]  /*3e680*/  LDL.LU R6, [R1+0x10] ;  /* 0x0000100001067983 */ /* 0x000ea80000300800 */
[----:B------:R-:W2:Y:S04]  /*3e690*/  LDL.LU R5, [R1+0xc] ;  /* 0x00000c0001057983 */ /* 0x000ea80000300800 */
[----:B0-----:R-:W2:Y:S04]  /*3e6a0*/  LDL.LU R4, [R1+0x8] ;  /* 0x0000080001047983 */ /* 0x001ea80000300800 */
[----:B------:R0:W-:Y:S04]  /*3e6b0*/  STL [R1+0xfa0], R3 ;  /* 0x000fa00301007387 */ /* 0x0001e80000100800 */
[----:B0-----:R-:W2:Y:S01]  /*3e6c0*/  LDL.LU R3, [R1+0x5c] ;  /* 0x00005c0001037983 */ /* 0x001ea20000300800 */
[----:B------:R-:W-:-:S04]  /*3e6d0*/  @!P4 FMUL R2, R2, 16777216 ;  /* 0x4b8000000202c820 */ /* 0x000fc80000400000 */
[----:B------:R-:W-:-:S05]  /*3e6e0*/  FMUL R2, R29, R2 ;  /* 0x000000021d027220 */ /* 0x000fca0000400000 */
[----:B------:R0:W-:Y:S04]  /*3e6f0*/  STL [R1+0xfa4], R2 ;  /* 0x000fa40201007387 */ /* 0x0001e80000100800 */
[----:B0-----:R-:W3:Y:S01]  /*3e700*/  LDL.LU R2, [R1] ;  /* 0x0000000001027983 */ /* 0x001ee20000300800 */
[----:B--2---:R-:W-:-:S05]  /*3e710*/  FMUL R3, R29, R3 ;  /* 0x000000031d037220 */ /* 0x004fca0000400000 */
[----:B------:R0:W-:Y:S04]  /*3e720*/  STL [R1+0xfa8], R3 ;  /* 0x000fa80301007387 */ /* 0x0001e80000100800 */
[----:B0-----:R-:W2:Y:S01]  /*3e730*/  LDL.LU R3, [R1+0x54] ;  /* 0x0000540001037983 */ /* 0x001ea20000300800 */
[----:B------:R-:W-:-:S05]  /*3e740*/  FMUL R21, R29, R21 ;  /* 0x000000151d157220 */ /* 0x000fca0000400000 */
[----:B------:R0:W-:Y:S04]  /*3e750*/  STL [R1+0x1a0], R21 ;  /* 0x0001a01501007387 */ /* 0x0001e80000100800 */
[----:B0-----:R-:W3:Y:S01]  /*3e760*/  LDL.LU R21, [R1+0x113c] ;  /* 0x00113c0001157983 */ /* 0x001ee20000300800 */
[----:B--2---:R-:W-:-:S05]  /*3e770*/  FMUL R3, R29, R3 ;  /* 0x000000031d037220 */ /* 0x004fca0000400000 */
[----:B------:R0:W-:Y:S04]  /*3e780*/  STL [R1+0xfac], R3 ;  /* 0x000fac0301007387 */ /* 0x0001e80000100800 */
[----:B0-----:R-:W2:Y:S01]  /*3e790*/  LDL.LU R3, [R1+0x4c] ;  /* 0x00004c0001037983 */ /* 0x001ea20000300800 */
[----:B-----5:R-:W-:-:S05]  /*3e7a0*/  FMUL R20, R29, R20 ;  /* 0x000000141d147220 */ /* 0x020fca0000400000 */
[----:B------:R0:W-:Y:S04]  /*3e7b0*/  STL [R1+0x190], R20 ;  /* 0x0001901401007387 */ /* 0x0001e80000100800 */
[----:B0-----:R-:W5:Y:S01]  /*3e7c0*/  LDL.LU R20, [R1+0x1138] ;  /* 0x0011380001147983 */ /* 0x001f620000300800 */
[----:B--2---:R-:W-:-:S05]  /*3e7d0*/  FMUL R3, R29, R3 ;  /* 0x000000031d037220 */ /* 0x004fca0000400000 */
[----:B------:R0:W-:Y:S04]  /*3e7e0*/  STL [R1+0xfd0], R3 ;  /* 0x000fd00301007387 */ /* 0x0001e80000100800 */
[----:B0-----:R-:W2:Y:S01]  /*3e7f0*/  LDL.LU R3, [R1+0x40] ;  /* 0x0000400001037983 */ /* 0x001ea20000300800 */
[C---:B------:R-:W-:Y:S02]  /*3e800*/  FMUL R19, R29.reuse, R19 ;  /* 0x000000131d137220 */ /* 0x040fe40000400000 */
[C---:B------:R-:W-:Y:S02]  /*3e810*/  FMUL R18, R29.reuse, R18 ;  /* 0x000000121d127220 */ /* 0x040fe40000400000 */
[C---:B------:R-:W-:Y:S01]  /*3e820*/  FMUL R17, R29.reuse, R17 ;  /* 0x000000111d117220 */ /* 0x040fe20000400000 */
[----:B------:R0:W-:Y:S01]  /*3e830*/  STL [R1+0x184], R19 ;  /* 0x0001841301007387 */ /* 0x0001e20000100800 */
[----:B------:R-:W-:-:S02]  /*3e840*/  FMUL R16, R29, R16 ;  /* 0x000000101d107220 */ /* 0x000fc40000400000 */
[C---:B------:R-:W-:Y:S01]  /*3e850*/  FMUL R15, R29.reuse, R15 ;  /* 0x0000000f1d0f7220 */ /* 0x040fe20000400000 */
[----:B0-----:R-:W5:Y:S04]  /*3e860*/  LDL.LU R19, [R1+0x1134] ;  /* 0x0011340001137983 */ /* 0x001f680000300800 */
[----:B------:R0:W-:Y:S01]  /*3e870*/  STL [R1+0x168], R18 ;  /* 0x0001681201007387 */ /* 0x0001e20000100800 */
[C---:B------:R-:W-:Y:S02]  /*3e880*/  FMUL R14, R29.reuse, R14 ;  /* 0x0000000e1d0e7220 */ /* 0x040fe40000400000 */
[C---:B---3--:R-:W-:Y:S01]  /*3e890*/  FMUL R13, R29.reuse, R13 ;  /* 0x0000000d1d0d7220 */ /* 0x048fe20000400000 */
[----:B0-----:R-:W3:Y:S01]  /*3e8a0*/  LDL.LU R18, [R1+0x1130] ;  /* 0x0011300001127983 */ /* 0x001ee20000300800 */
[----:B----4-:R-:W-:-:S02]  /*3e8b0*/  FMUL R12, R29, R12 ;  /* 0x0000000c1d0c7220 */ /* 0x010fc40000400000 */
[C---:B------:R-:W-:Y:S02]  /*3e8c0*/  FMUL R11, R29.reuse, R11 ;  /* 0x0000000b1d0b7220 */ /* 0x040fe40000400000 */
[C---:B------:R-:W-:Y:S02]  /*3e8d0*/  FMUL R10, R29.reuse, R10 ;  /* 0x0000000a1d0a7220 */ /* 0x040fe40000400000 */
[C---:B------:R-:W-:Y:S02]  /*3e8e0*/  FMUL R9, R29.reuse, R9 ;  /* 0x000000091d097220 */ /* 0x040fe40000400000 */
[C---:B------:R-:W-:Y:S02]  /*3e8f0*/  FMUL R8, R29.reuse, R8 ;  /* 0x000000081d087220 */ /* 0x040fe40000400000 */
[C---:B------:R-:W-:Y:S02]  /*3e900*/  FMUL R7, R29.reuse, R7 ;  /* 0x000000071d077220 */ /* 0x040fe40000400000 */
[----:B------:R-:W-:-:S02]  /*3e910*/  FMUL R6, R29, R6 ;  /* 0x000000061d067220 */ /* 0x000fc40000400000 */
[C---:B------:R-:W-:Y:S02]  /*3e920*/  FMUL R5, R29.reuse, R5 ;  /* 0x000000051d057220 */ /* 0x040fe40000400000 */
[C---:B------:R-:W-:Y:S02]  /*3e930*/  FMUL R4, R29.reuse, R4 ;  /* 0x000000041d047220 */ /* 0x040fe40000400000 */
[----:B--2---:R-:W-:-:S05]  /*3e940*/  FMUL R3, R29, R3 ;  /* 0x000000031d037220 */ /* 0x004fca0000400000 */
[----:B------:R0:W-:Y:S04]  /*3e950*/  STL [R1+0xfd4], R3 ;  /* 0x000fd40301007387 */ /* 0x0001e80000100800 */
[----:B0-----:R-:W2:Y:S04]  /*3e960*/  LDL.LU R3, [R1+0x4] ;  /* 0x0000040001037983 */ /* 0x001ea80000300800 */
[----:B------:R0:W-:Y:S04]  /*3e970*/  STL [R1+0x158], R17 ;  /* 0x0001581101007387 */ /* 0x0001e80000100800 */
[----:B0-----:R-:W4:Y:S04]  /*3e980*/  LDL.LU R17, [R1+0x112c] ;  /* 0x00112c0001117983 */ /* 0x001f280000300800 */
        /* <DEDUP_REMOVED lines=25> */
[----:B0-----:R-:W4:Y:S01]  /*3eb20*/  LDL.LU R4, [R1+0x10f8] ;  /* 0x0010f80001047983 */ /* 0x001f220000300800 */
[----:B------:R-:W-:-:S02]  /*3eb30*/  FMUL R2, R29, R2 ;  /* 0x000000021d027220 */ /* 0x000fc40000400000 */
[----:B------:R-:W-:Y:S02]  /*3eb40*/  @!P4 FMUL R22, R22, 16777216 ;  /* 0x4b8000001616c820 */ /* 0x000fe40000400000 */
[----:B------:R-:W-:Y:S02]  /*3eb50*/  @!P4 FMUL R23, R23, 16777216 ;  /* 0x4b8000001717c820 */ /* 0x000fe40000400000 */
[----:B------:R-:W-:Y:S02]  /*3eb60*/  @!P4 FMUL R24, R24, 16777216 ;  /* 0x4b8000001818c820 */ /* 0x000fe40000400000 */
[----:B------:R-:W-:Y:S02]  /*3eb70*/  @!P4 FMUL R25, R25, 16777216 ;  /* 0x4b8000001919c820 */ /* 0x000fe40000400000 */
[----:B--2---:R-:W-:-:S05]  /*3eb80*/  FMUL R3, R29, R3 ;  /* 0x000000031d037220 */ /* 0x004fca0000400000 */
[----:B------:R-:W-:Y:S04]  /*3eb90*/  STL [R1+0x11c], R3 ;  /* 0x00011c0301007387 */ /* 0x000fe80000100800 */
[----:B------:R3:W-:Y:S02]  /*3eba0*/  STL [R1+0x118], R2 ;  /* 0x0001180201007387 */ /* 0x0007e40000100800 */
[C---:B---3--:R-:W-:Y:S02]  /*3ebb0*/  FMUL R2, R29.reuse, R5 ;  /* 0x000000051d027220 */ /* 0x048fe40000400000 */
[C---:B----4-:R-:W-:Y:S02]  /*3ebc0*/  FMUL R3, R29.reuse, R4 ;  /* 0x000000041d037220 */ /* 0x050fe40000400000 */
[----:B------:R-:W-:-:S03]  /*3ebd0*/  FMUL R4, R29, R6 ;  /* 0x000000061d047220 */ /* 0x000fc60000400000 */
        /* <DEDUP_REMOVED lines=10> */
[----:B--2---:R-:W-:-:S03]  /*3ec80*/  FMUL R2, R29, R11 ;  /* 0x0000000b1d027220 */ /* 0x004fc60000400000 */
[----:B------:R1:W-:Y:S01]  /*3ec90*/  STL [R1+0x3c], R3 ;  /* 0x00003c0301007387 */ /* 0x0003e20000100800 */
[C---:B------:R-:W-:Y:S02]  /*3eca0*/  FMUL R5, R29.reuse, R14 ;  /* 0x0000000e1d057220 */ /* 0x040fe40000400000 */
[C---:B0-----:R-:W-:Y:S01]  /*3ecb0*/  FMUL R4, R29.reuse, R12 ;  /* 0x0000000c1d047220 */ /* 0x041fe20000400000 */
[----:B-1----:R-:W2:Y:S04]  /*3ecc0*/  LDL.LU R3, [R1+0x68] ;  /* 0x0000680001037983 */ /* 0x002ea80000300800 */
[----:B------:R0:W-:Y:S04]  /*3ecd0*/  STL [R1+0x38], R2 ;  /* 0x0000380201007387 */ /* 0x0001e80000100800 */
[----:B------:R1:W-:Y:S01]  /*3ece0*/  STL [R1+0x34], R4 ;  /* 0x0000340401007387 */ /* 0x0003e20000100800 */
[----:B0-----:R-:W-:-:S02]  /*3ecf0*/  FMUL R2, R29, R13 ;  /* 0x0000000d1d027220 */ /* 0x001fc40000400000 */
[----:B-1----:R-:W-:-:S03]  /*3ed00*/  FMUL R4, R29, R15 ;  /* 0x0000000f1d047220 */ /* 0x002fc60000400000 */
        /* <DEDUP_REMOVED lines=21> */
[----:B------:R-:W3:Y:S04]  /*3ee60*/  LDL.LU R16, [R1+0x6c] ;  /* 0x00006c0001107983 */ /* 0x000ee80000300800 */
[----:B------:R-:W-:Y:S04]  /*3ee70*/  STL [R1+0x4], R4 ;  /* 0x0000040401007387 */ /* 0x000fe80000100800 */
[----:B------:R-:W4:Y:S04]  /*3ee80*/  LDL.LU R13, [R1+0x70] ;  /* 0x00007000010d7983 */ /* 0x000f280000300800 */
[----:B------:R0:W-:Y:S04]  /*3ee90*/  STL [R1], R2 ;  /* 0x0000000201007387 */ /* 0x0001e80000100800 */
[----:B0-----:R-:W5:Y:S04]  /*3eea0*/  LDL.LU R2, [R1+0x74] ;  /* 0x0000740001027983 */ /* 0x001f680000300800 */
[----:B------:R-:W5:Y:S04]  /*3eeb0*/  LDL.LU R12, [R1+0x78] ;  /* 0x00007800010c7983 */ /* 0x000f680000300800 */
[----:B------:R-:W5:Y:S04]  /*3eec0*/  LDL.LU R7, [R1+0x7c] ;  /* 0x00007c0001077983 */ /* 0x000f680000300800 */
[----:B------:R-:W5:Y:S04]  /*3eed0*/  LDL.LU R11, [R1+0x80] ;  /* 0x00008000010b7983 */ /* 0x000f680000300800 */
[----:B------:R-:W5:Y:S04]  /*3eee0*/  LDL.LU R4, [R1+0x94] ;  /* 0x0000940001047983 */ /* 0x000f680000300800 */
[----:B------:R-:W5:Y:S04]  /*3eef0*/  LDL.LU R8, [R1+0x98] ;  /* 0x0000980001087983 */ /* 0x000f680000300800 */
[----:B------:R-:W5:Y:S04]  /*3ef00*/  LDL.LU R5, [R1+0x8c] ;  /* 0x00008c0001057983 */ /* 0x000f680000300800 */
[----:B------:R-:W5:Y:S04]  /*3ef10*/  LDL.LU R9, [R1+0x90] ;  /* 0x0000900001097983 */ /* 0x000f680000300800 */
[----:B------:R-:W5:Y:S01]  /*3ef20*/  LDL.LU R6, [R1+0x84] ;  /* 0x0000840001067983 */ /* 0x000f620000300800 */
[----:B------:R-:W-:-:S02]  /*3ef30*/  @P0 FMUL R28, R28, 0.25 ;  /* 0x3e8000001c1c0820 */ /* 0x000fc40000400000 */
[----:B------:R-:W-:Y:S02]  /*3ef40*/  @!P4 FMUL R26, R26, 16777216 ;  /* 0x4b8000001a1ac820 */ /* 0x000fe40000400000 */
[----:B------:R-:W-:Y:S02]  /*3ef50*/  @!P4 FMUL R27, R27, 16777216 ;  /* 0x4b8000001b1bc820 */ /* 0x000fe40000400000 */
[----:B------:R-:W-:Y:S02]  /*3ef60*/  @!P4 FMUL R28, R28, 16777216 ;  /* 0x4b8000001c1cc820 */ /* 0x000fe40000400000 */
[C---:B------:R-:W-:Y:S02]  /*3ef70*/  FMUL R15, R29.reuse, R26 ;  /* 0x0000001a1d0f7220 */ /* 0x040fe40000400000 */
[C---:B------:R-:W-:Y:S02]  /*3ef80*/  FMUL R19, R29.reuse, R27 ;  /* 0x0000001b1d137220 */ /* 0x040fe40000400000 */
[----:B------:R-:W-:Y:S01]  /*3ef90*/  FMUL R18, R29, R28 ;  /* 0x0000001c1d127220 */ /* 0x000fe20000400000 */
[----:B------:R-:W-:Y:S04]  /*3efa0*/  STL [R1+0x10d0], R15 ;  /* 0x0010d00f01007387 */ /* 0x000fe80000100800 */
[----:B------:R-:W-:Y:S04]  /*3efb0*/  STL [R1+0x10d4], R19 ;  /* 0x0010d41301007387 */ /* 0x000fe80000100800 */
[----:B------:R0:W-:Y:S04]  /*3efc0*/  STL [R1+0x10d8], R18 ;  /* 0x0010d81201007387 */ /* 0x0001e80000100800 */
[----:B------:R-:W5:Y:S04]  /*3efd0*/  LDL.LU R10, [R1+0xb0] ;  /* 0x0000b000010a7983 */ /* 0x000f680000300800 */
[----:B0-----:R-:W5:Y:S04]  /*3efe0*/  LDL.LU R18, [R1+0x194] ;  /* 0x0001940001127983 */ /* 0x001f680000300800 */
[----:B------:R-:W5:Y:S04]  /*3eff0*/  LDL.LU R20, [R1+0x18c] ;  /* 0x00018c0001147983 */ /* 0x000f680000300800 */
[----:B------:R-:W5:Y:S01]  /*3f000*/  LDL.LU R28, [R1+0x294] ;  /* 0x00029400011c7983 */ /* 0x000f620000300800 */
[----:B------:R-:W-:-:S03]  /*3f010*/  @P0 FMUL R0, R0, 0.25 ;  /* 0x3e80000000000820 */ /* 0x000fc60000400000 */
[----:B------:R-:W5:Y:S04]  /*3f020*/  LDL.LU R24, [R1+0x28c] ;  /* 0x00028c0001187983 */ /* 0x000f680000300800 */
[----:B------:R-:W5:Y:S04]  /*3f030*/  LDL.LU R19, [R1+0x1a4] ;  /* 0x0001a40001137983 */ /* 0x000f680000300800 */
[----:B------:R-:W5:Y:S04]  /*3f040*/  LDL.LU R21, [R1+0x19c] ;  /* 0x00019c0001157983 */ /* 0x000f680000300800 */
[----:B------:R-:W5:Y:S01]  /*3f050*/  LDL.LU R25, [R1+0x2a4] ;  /* 0x0002a40001197983 */ /* 0x000f620000300800 */
[----:B------:R-:W-:-:S03]  /*3f060*/  @!P4 FMUL R0, R0, 16777216 ;  /* 0x4b8000000000c820 */ /* 0x000fc60000400000 */
[----:B------:R-:W5:Y:S04]  /*3f070*/  LDL.LU R15, [R1+0x1bc] ;  /* 0x0001bc00010f7983 */ /* 0x000f680000300800 */
[----:B------:R-:W5:Y:S04]  /*3f080*/  LDL.LU R22, [R1+0x1b0] ;  /* 0x0001b00001167983 */ /* 0x000f680000300800 */
[----:B------:R-:W5:Y:S01]  /*3f090*/  LDL.LU R26, [R1+0x2b8] ;  /* 0x0002b800011a7983 */ /* 0x000f620000300800 */
[----:B--2---:R-:W-:-:S03]  /*3f0a0*/  FMUL R14, R29, R3 ;  /* 0x000000031d0e7220 */ /* 0x004fc60000400000 */
[----:B------:R-:W2:Y:S04]  /*3f0b0*/  LDL.LU R3, [R1+0x2ac] ;  /* 0x0002ac0001037983 */ /* 0x000ea80000300800 */
[----:B------:R0:W-:Y:S04]  /*3f0c0*/  STL [R1+0x10dc], R14 ;  /* 0x0010dc0e01007387 */ /* 0x0001e80000100800 */
[----:B0-----:R-:W2:Y:S04]  /*3f0d0*/  LDL.LU R14, [R1+0xbc] ;  /* 0x0000bc00010e7983 */ /* 0x001ea80000300800 */
[----:B------:R-:W2:Y:S01]  /*3f0e0*/  LDL.LU R23, [R1+0x1d0] ;  /* 0x0001d00001177983 */ /* 0x000ea20000300800 */
[----:B---3--:R-:W-:-:S02]  /*3f0f0*/  FMUL R17, R29, R16 ;  /* 0x000000101d117220 */ /* 0x008fc40000400000 */
[C---:B----4-:R-:W-:Y:S02]  /*3f100*/  FMUL R13, R29.reuse, R13 ;  /* 0x0000000d1d0d7220 */ /* 0x050fe40000400000 */
[C---:B-----5:R-:W-:Y:S02]  /*3f110*/  FMUL R16, R29.reuse, R2 ;  /* 0x000000021d107220 */ /* 0x060fe40000400000 */
[----:B------:R-:W3:Y:S01]  /*3f120*/  LDL.LU R2, [R1+0x1c8] ;  /* 0x0001c80001027983 */ /* 0x000ee20000300800 */
[----:B------:R-:W-:-:S03]  /*3f130*/  FMUL R12, R29, R12 ;  /* 0x0000000c1d0c7220 */ /* 0x000fc60000400000 */
[----:B------:R-:W4:Y:S01]  /*3f140*/  LDL.LU R27, [R1+0x2bc] ;  /* 0x0002bc00011b7983 */ /* 0x000f220000300800 */
[C---:B------:R-:W-:Y:S02]  /*3f150*/  FMUL R7, R29.reuse, R7 ;  /* 0x000000071d077220 */ /* 0x040fe40000400000 */
[C---:B------:R-:W-:Y:S02]  /*3f160*/  FMUL R11, R29.reuse, R11 ;  /* 0x0000000b1d0b7220 */ /* 0x040fe40000400000 */
[C---:B------:R-:W-:Y:S02]  /*3f170*/  FMUL R4, R29.reuse, R4 ;  /* 0x000000041d047220 */ /* 0x040fe40000400000 */
[C---:B------:R-:W-:Y:S02]  /*3f180*/  FMUL R8, R29.reuse, R8 ;  /* 0x000000081d087220 */ /* 0x040fe40000400000 */
[----:B------:R-:W-:-:S03]  /*3f190*/  FMUL R5, R29, R5 ;  /* 0x000000051d057220 */ /* 0x000fc60000400000 */
[----:B------:R-:W-:Y:S01]  /*3f1a0*/  F2FP.BF16.PACK_AB R4, R4, R8 ;  /* 0x000000080404723e */ /* 0x000fe200000010ff */
[C---:B------:R-:W-:Y:S02]  /*3f1b0*/  FMUL R9, R29.reuse, R9 ;  /* 0x000000091d097220 */ /* 0x040fe40000400000 */
[C---:B------:R-:W-:Y:S02]  /*3f1c0*/  FMUL R6, R29.reuse, R6 ;  /* 0x000000061d067220 */ /* 0x040fe40000400000 */
[----:B------:R-:W-:Y:S02]  /*3f1d0*/  FMUL R29, R29, R0 ;  /* 0x000000001d1d7220 */ /* 0x000fe40000400000 */
[----:B------:R-:W5:Y:S04]  /*3f1e0*/  LDL.LU R0, [R1+0x10f4] ;  /* 0x0010f40001007983 */ /* 0x000f680000300800 */
[----:B------:R-:W5:Y:S01]  /*3f1f0*/  LDL.LU R8, [R1+0x9c] ;  /* 0x00009c0001087983 */ /* 0x000f620000300800 */
[----:B------:R-:W-:-:S02]  /*3f200*/  F2FP.BF16.PACK_AB R5, R5, R9 ;  /* 0x000000090505723e */ /* 0x000fc400000010ff */
[----:B-----5:R-:W-:Y:S02]  /*3f210*/  F2FP.BF16.PACK_AB R8, R0, R8 ;  /* 0x000000080008723e */ /* 0x020fe400000010ff */
[----:B------:R-:W5:Y:S04]  /*3f220*/  LDL.LU R0, [R1+0x10f0] ;  /* 0x0010f00001007983 */ /* 0x000f680000300800 */
[----:B------:R-:W5:Y:S02]  /*3f230*/  LDL.LU R9, [R1+0xa8] ;  /* 0x0000a80001097983 */ /* 0x000f640000300800 */
[----:B-----5:R-:W-:Y:S02]  /*3f240*/  F2FP.BF16.PACK_AB R9, R0, R9 ;  /* 0x000000090009723e */ /* 0x020fe400000010ff */
[----:B------:R-:W5:Y:S01]  /*3f250*/  LDL.LU R0, [R1+0x10ec] ;  /* 0x0010ec0001007983 */ /* 0x000f620000300800 */
[----:B------:R-:W-:-:S03]  /*3f260*/  F2FP.BF16.PACK_AB R6, R6, R29 ;  /* 0x0000001d0606723e */ /* 0x000fc600000010ff */
[----:B------:R-:W2:Y:S01]  /*3f270*/  LDL.LU R29, [R1+0xb8] ;  /* 0x0000b800011d7983 */ /* 0x000ea20000300800 */
[----:B-----5:R-:W-:-:S03]  /*3f280*/  F2FP.BF16.PACK_AB R10, R0, R10 ;  /* 0x0000000a000a723e */ /* 0x020fc600000010ff */
[----:B------:R-:W5:Y:S01]  /*3f290*/  LDL.LU R0, [R1+0x10e8] ;  /* 0x0010e80001007983 */ /* 0x000f620000300800 */
[----:B------:R-:W-:-:S03]  /*3f2a0*/  F2FP.BF16.PACK_AB R7, R7, R11 ;  /* 0x0000000b0707723e */ /* 0x000fc600000010ff */
[----:B------:R-:W2:Y:S01]  /*3f2b0*/  LDL.LU R11, [R1+0xc0] ;  /* 0x0000c000010b7983 */ /* 0x000ea20000300800 */
[----:B------:R-:W-:Y:S02]  /*3f2c0*/  F2FP.BF16.PACK_AB R20, R18, R20 ;  /* 0x000000141214723e */ /* 0x000fe400000010ff */
[----:B-----5:R-:W-:Y:S02]  /*3f2d0*/  F2FP.BF16.PACK_AB R25, R25, R0 ;  /* 0x000000001919723e */ /* 0x020fe400000010ff */
[----:B------:R-:W4:Y:S01]  /*3f2e0*/  LDL.LU R0, [R1+0x10e4] ;  /* 0x0010e40001007983 */ /* 0x000f220000300800 */
[----:B------:R-:W-:Y:S02]  /*3f2f0*/  F2FP.BF16.PACK_AB R21, R19, R21 ;  /* 0x000000151315723e */ /* 0x000fe400000010ff */
[----:B--2---:R-:W-:Y:S01]  /*3f300*/  F2FP.BF16.PACK_AB R11, R11, R29 ;  /* 0x0000001d0b0b723e */ /* 0x004fe200000010ff */
[----:B------:R-:W2:Y:S01]  /*3f310*/  LDL R18, [R1+0x490] ;  /* 0x0004900001127983 */ /* 0x000ea20000100800 */
[----:B------:R-:W-:-:S03]  /*3f320*/  F2FP.BF16.PACK_AB R24, R28, R24 ;  /* 0x000000181c18723e */ /* 0x000fc600000010ff */
[----:B------:R-:W5:Y:S01]  /*3f330*/  LDL.LU R19, [R1+0xc8] ;  /* 0x0000c80001137983 */ /* 0x000f620000300800 */
[----:B------:R-:W-:-:S03]  /*3f340*/  F2FP.BF16.PACK_AB R26, R26, R3 ;  /* 0x000000031a1a723e */ /* 0x000fc600000010ff */
[----:B------:R-:W2:Y:S01]  /*3f350*/  LDL.LU R29, [R1+0x1fc] ;  /* 0x0001fc00011d7983 */ /* 0x000ea20000300800 */
[----:B------:R-:W-:-:S03]  /*3f360*/  F2FP.BF16.PACK_AB R22, R15, R22 ;  /* 0x000000160f16723e */ /* 0x000fc600000010ff */
[----:B------:R-:W2:Y:S01]  /*3f370*/  LDL.LU R28, [R1+0x308] ;  /* 0x00030800011c7983 */ /* 0x000ea20000300800 */
[----:B---3--:R-:W-:-:S03]  /*3f380*/  F2FP.BF16.PACK_AB R23, R23, R2 ;  /* 0x000000021717723e */ /* 0x008fc600000010ff */
[----:B------:R-:W3:Y:S04]  /*3f390*/  LDL.LU R3, [R1+0x304] ;  /* 0x0003040001037983 */ /* 0x000ee80000300800 */
[----:B------:R-:W2:Y:S04]  /*3f3a0*/  LDL.LU R15, [R1+0xd0] ;  /* 0x0000d000010f7983 */ /* 0x000ea80000300800 */
[----:B------:R-:W2:Y:S01]  /*3f3b0*/  LDL.LU R2, [R1+0x1e4] ;  /* 0x0001e40001027983 */ /* 0x000ea20000300800 */
[----:B----4-:R-:W-:-:S03]  /*3f3c0*/  F2FP.BF16.PACK_AB R27, R0, R27 ;  /* 0x0000001b001b723e */ /* 0x010fc600000010ff */
[----:B------:R-:W4:Y:S01]  /*3f3d0*/  LDL.LU R0, [R1+0x10e0] ;  /* 0x0010e00001007983 */ /* 0x000f220000300800 */
[C---:B------:R-:W-:Y:S02]  /*3f3e0*/  ISETP.GE.U32.AND P4, PT, R14.reuse, 0x7f800000, PT ;  /* 0x7f8000000e00780c */ /* 0x040fe40003f86070 */
[----:B------:R-:W-:Y:S02]  /*3f3f0*/  FSETP.NEU.AND P0, PT, R14, RZ, PT ;  /* 0x000000ff0e00720b */ /* 0x000fe40003f0d000 */
[----:B------:R-:W-:Y:S01]  /*3f400*/  F2FP.BF16.PACK_AB R16, R16, R12 ;  /* 0x0000000c1010723e */ /* 0x000fe200000010ff */
[----:B----4-:R0:W-:Y:S04]  /*3f410*/  STS.128 [R0], R4 ;  /* 0x0000000400007388 */ /* 0x0101e80000000c00 */
[----:B------:R1:W-:Y:S04]  /*3f420*/  STS.128 [R0+0x80], R8 ;  /* 0x0000800800007388 */ /* 0x0003e80000000c00 */
[----:B------:R4:W-:Y:S04]  /*3f430*/  STS.128 [R0+0x800], R20 ;  /* 0x0008001400007388 */ /* 0x0009e80000000c00 */
[----:B0-----:R-:W3:Y:S04]  /*3f440*/  LDL.LU R5, [R1+0x2ec] ;  /* 0x0002ec0001057983 */ /* 0x001ee80000300800 */
[----:B------:R-:W3:Y:S04]  /*3f450*/  LDL.LU R6, [R1+0x2fc] ;  /* 0x0002fc0001067983 */ /* 0x000ee80000300800 */
[----:B------:R-:W3:Y:S01]  /*3f460*/  LDL.LU R7, [R1+0x200] ;  /* 0x0002000001077983 */ /* 0x000ee20000300800 */
[----:B------:R-:W-:-:S03]  /*3f470*/  @P4 MOV R4, 0x7f800000 ;  /* 0x7f80000000044802 */ /* 0x000fc60000000f00 */
[----:B-1----:R-:W3:Y:S04]  /*3f480*/  LDL.LU R8, [R1+0x1e8] ;  /* 0x0001e80001087983 */ /* 0x002ee80000300800 */
[----:B------:R-:W3:Y:S04]  /*3f490*/  LDL.LU R9, [R1+0x1ec] ;  /* 0x0001ec0001097983 */ /* 0x000ee80000300800 */
[----:B------:R-:W3:Y:S04]  /*3f4a0*/  LDL.LU R10, [R1+0x1f4] ;  /* 0x0001f400010a7983 */ /* 0x000ee80000300800 */
[----:B------:R-:W3:Y:S04]  /*3f4b0*/  LDL.LU R11, [R1+0x300] ;  /* 0x00030000010b7983 */ /* 0x000ee80000300800 */
[----:B----4-:R-:W4:Y:S01]  /*3f4c0*/  LDL.LU R20, [R1+0x2dc] ;  /* 0x0002dc0001147983 */ /* 0x010f220000300800 */
[----:B--2---:R-:W-:-:S03]  /*3f4d0*/  @P4 FFMA.FTZ R18, R14, R4, +INF ;  /* 0x7f8000000e124423 */ /* 0x004fc60000010004 */
[----:B------:R-:W2:Y:S04]  /*3f4e0*/  LDL.LU R21, [R1+0x1f0] ;  /* 0x0001f00001157983 */ /* 0x000ea80000300800 */
[----:B------:R-:W2:Y:S04]  /*3f4f0*/  LDL.LU R22, [R1+0x2f8] ;  /* 0x0002f80001167983 */ /* 0x000ea80000300800 */
[----:B------:R-:W2:Y:S04]  /*3f500*/  LDL.LU R23, [R1+0x1f8] ;  /* 0x0001f80001177983 */ /* 0x000ea80000300800 */
[----:B------:R0:W-:Y:S04]  /*3f510*/  STS.128 [R0+0x880], R24 ;  /* 0x0008801800007388 */ /* 0x0001e80000000c00 */
[----:B0-----:R-:W2:Y:S04]  /*3f520*/  LDL.LU R24, [R1+0xd4] ;  /* 0x0000d40001187983 */ /* 0x001ea80000300800 */
[----:B------:R-:W2:Y:S04]  /*3f530*/  LDL.LU R25, [R1+0xe0] ;  /* 0x0000e00001197983 */ /* 0x000ea80000300800 */
[----:B------:R-:W2:Y:S04]  /*3f540*/  LDL.LU R26, [R1+0xdc] ;  /* 0x0000dc00011a7983 */ /* 0x000ea80000300800 */
[----:B------:R-:W4:Y:S04]  /*3f550*/  LDL.LU R27, [R1+0x2e8] ;  /* 0x0002e800011b7983 */ /* 0x000f280000300800 */
[----:B------:R-:W2:Y:S04]  /*3f560*/  LDL.LU R14, [R1+0x10dc] ;  /* 0x0010dc00010e7983 */ /* 0x000ea80000300800 */
[----:B------:R0:W-:Y:S04]  /*3f570*/  @P4 STL [R1+0x490], R18 ;  /* 0x0004901201004387 */ /* 0x0001e80000100800 */
[----:B0-----:R-:W2:Y:S04]  /*3f580*/  LDL.LU R18, [R1+0x10d8] ;  /* 0x0010d80001127983 */ /* 0x001ea80000300800 */
[----:B------:R-:W2:Y:S04]  /*3f590*/  LDL.LU R4, [R1+0xd8] ;  /* 0x0000d80001047983 */ /* 0x000ea80000300800 */
[----:B------:R-:W5:Y:S01]  /*3f5a0*/  LDL.LU R12, [R1+0xc4] ;  /* 0x0000c400010c7983 */ /* 0x000f620000300800 */
[----:B------:R-:W-:-:S03]  /*3f5b0*/  F2FP.BF16.PACK_AB R17, R17, R13 ;  /* 0x0000000d1111723e */ /* 0x000fc600000010ff */
[----:B------:R-:W-:Y:S01]  /*3f5c0*/  BAR.SYNC.DEFER_BLOCKING 0x0 ;  /* 0x0000000000007b1d */ /* 0x000fe20000010000 */
[----:B-----5:R-:W-:-:S05]  /*3f5d0*/  F2FP.BF16.PACK_AB R12, R19, R12 ;  /* 0x0000000c130c723e */ /* 0x020fca00000010ff */
[----:B------:R-:W5:Y:S04]  /*3f5e0*/  LDL.LU R19, [R1+0x10d4] ;  /* 0x0010d40001137983 */ /* 0x000f680000300800 */
[----:B------:R-:W2:Y:S02]  /*3f5f0*/  LDL.LU R13, [R1+0xcc] ;  /* 0x0000cc00010d7983 */ /* 0x000ea40000300800 */
[----:B--2---:R-:W-:Y:S02]  /*3f600*/  F2FP.BF16.PACK_AB R13, R15, R13 ;  /* 0x0000000d0f0d723e */ /* 0x004fe400000010ff */
[----:B------:R-:W5:Y:S01]  /*3f610*/  LDL.LU R15, [R1+0x10d0] ;  /* 0x0010d000010f7983 */ /* 0x000f620000300800 */
[----:B------:R-:W-:Y:S02]  /*3f620*/  F2FP.BF16.PACK_AB R18, R18, R14 ;  /* 0x0000000e1212723e */ /* 0x000fe400000010ff */
[----:B---3--:R-:W-:-:S02]  /*3f630*/  F2FP.BF16.PACK_AB R6, R11, R6 ;  /* 0x000000060b06723e */ /* 0x008fc400000010ff */
[----:B------:R-:W-:Y:S02]  /*3f640*/  F2FP.BF16.PACK_AB R11, R7, R29 ;  /* 0x0000001d070b723e */ /* 0x000fe400000010ff */
[----:B------:R-:W-:Y:S02]  /*3f650*/  F2FP.BF16.PACK_AB R8, R8, R2 ;  /* 0x000000020808723e */ /* 0x000fe400000010ff */
[----:B------:R-:W0:Y:S01]  /*3f660*/  S2R R2, SR_TID.X ;  /* 0x0000000000027919 */ /* 0x000e220000002100 */
[----:B------:R-:W-:Y:S02]  /*3f670*/  F2FP.BF16.PACK_AB R14, R4, R24 ;  /* 0x00000018040e723e */ /* 0x000fe400000010ff */
[----:B----4-:R-:W-:Y:S02]  /*3f680*/  F2FP.BF16.PACK_AB R4, R27, R20 ;  /* 0x000000141b04723e */ /* 0x010fe400000010ff */
[C---:B0-----:R-:W-:Y:S01]  /*3f690*/  LOP3.LUT R20, R2.reuse, 0xff, RZ, 0xc0, !PT ;  /* 0x000000ff02147812 */ /* 0x041fe200078ec0ff */
[----:B------:R-:W-:-:S05]  /*3f6a0*/  IMAD.SHL.U32 R2, R2, 0x800, RZ ;  /* 0x0000080002027824 */ /* 0x000fca00078e00ff */
[----:B------:R-:W-:Y:S02]  /*3f6b0*/  LOP3.LUT R2, R2, 0x3000, RZ, 0xc0, !PT ;  /* 0x0000300002027812 */ /* 0x000fe400078ec0ff */
[----:B-----5:R-:W-:-:S05]  /*3f6c0*/  F2FP.BF16.PACK_AB R19, R15, R19 ;  /* 0x000000130f13723e */ /* 0x020fca00000010ff */
[----:B------:R-:W-:Y:S04]  /*3f6d0*/  STL.64 [R1+0x10c8], R18 ;  /* 0x0010c81201007387 */ /* 0x000fe80000100a00 */
[----:B------:R0:W-:Y:S04]  /*3f6e0*/  STL.64 [R1+0x10c0], R16 ;  /* 0x0010c01001007387 */ /* 0x0001e80000100a00 */
[----:B------:R-:W2:Y:S01]  /*3f6f0*/  LDL.LU R29, [R1+0x34c] ;  /* 0x00034c00011d7983 */ /* 0x000ea20000300800 */
[----:B------:R-:W-:Y:S02]  /*3f700*/  LEA R2, R20, R2, 0x4 ;  /* 0x0000000214027211 */ /* 0x000fe400078e20ff */
[----:B------:R-:W-:-:S03]  /*3f710*/  F2FP.BF16.PACK_AB R15, R25, R26 ;  /* 0x0000001a190f723e */ /* 0x000fc600000010ff */
[----:B------:R-:W1:Y:S01]  /*3f720*/  LDS.128 R24, [R2] ;  /* 0x0000000002187984 */ /* 0x000e620000000c00 */
[----:B------:R-:W-:Y:S02]  /*3f730*/  F2FP.BF16.PACK_AB R7, R28, R3 ;  /* 0x000000031c07723e */ /* 0x000fe400000010ff */
[C---:B------:R-:W-:Y:S02]  /*3f740*/  LOP3.LUT R3, R2.reuse, 0x20, RZ, 0x3c, !PT ;  /* 0x0000002002037812 */ /* 0x040fe400078e3cff */
[----:B0-----:R-:W-:Y:S02]  /*3f750*/  LOP3.LUT R17, R2, 0x40, RZ, 0x3c, !PT ;  /* 0x0000004002117812 */ /* 0x001fe400078e3cff */
[----:B------:R-:W-:Y:S02]  /*3f760*/  F2FP.BF16.PACK_AB R9, R21, R9 ;  /* 0x000000091509723e */ /* 0x000fe400000010ff */
[----:B------:R-:W-:Y:S02]  /*3f770*/  F2FP.BF16.PACK_AB R5, R22, R5 ;  /* 0x000000051605723e */ /* 0x000fe400000010ff */
[----:B------:R-:W-:-:S02]  /*3f780*/  F2FP.BF16.PACK_AB R10, R23, R10 ;  /* 0x0000000a170a723e */ /* 0x000fc400000010ff */
[----:B------:R-:W0:Y:S04]  /*3f790*/  LDS.128 R20, [R3] ;  /* 0x0000000003147984 */ /* 0x000e280000000c00 */
[----:B--2---:R-:W-:Y:S04]  /*3f7a0*/  STL [R1+0x10a8], R29 ;  /* 0x0010a81d01007387 */ /* 0x004fe80000100800 */
[----:B------:R-:W-:Y:S04]  /*3f7b0*/  STL [R1+0x10ac], R3 ;  /* 0x0010ac0301007387 */ /* 0x000fe80000100800 */
[----:B-1----:R-:W-:Y:S04]  /*3f7c0*/  STL.64 [R1+0x50], R24 ;  /* 0x0000501801007387 */ /* 0x002fe80000100a00 */
[----:B------:R-:W-:Y:S04]  /*3f7d0*/  STL.64 [R1+0x58], R26 ;  /* 0x0000581a01007387 */ /* 0x000fe80000100a00 */
[----:B------:R-:W1:Y:S04]  /*3f7e0*/  LDS.128 R24, [R17] ;  /* 0x0000000011187984 */ /* 0x000e680000000c00 */
[----:B0-----:R0:W-:Y:S04]  /*3f7f0*/  STL.64 [R1+0x70], R20 ;  /* 0x0000701401007387 */ /* 0x0011e80000100a00 */
[----:B------:R-:W-:Y:S04]  /*3f800*/  STL.64 [R1+0x78], R22 ;  /* 0x0000781601007387 */ /* 0x000fe80000100a00 */
[----:B0-----:R-:W2:Y:S04]  /*3f810*/  LDL.LU R20, [R1] ;  /* 0x0000000001147983 */ /* 0x001ea80000300800 */
[----:B-1----:R0:W-:Y:S04]  /*3f820*/  STL.64 [R1+0x60], R24 ;  /* 0x0000601801007387 */ /* 0x0021e80000100a00 */
[----:B------:R-:W-:Y:S04]  /*3f830*/  STL.64 [R1+0x68], R26 ;  /* 0x0000681a01007387 */ /* 0x000fe80000100a00 */
[----:B0-----:R-:W3:Y:S04]  /*3f840*/  LDL.LU R24, [R1+0xe4] ;  /* 0x0000e40001187983 */ /* 0x001ee80000300800 */
[----:B---3--:R0:W-:Y:S04]  /*3f850*/  STL [R1+0x10bc], R24 ;  /* 0x0010bc1801007387 */ /* 0x0081e80000100800 */
[----:B0-----:R-:W2:Y:S04]  /*3f860*/  LDL.LU R24, [R1+0x4] ;  /* 0x0000040001187983 */ /* 0x001ea80000300800 */
[----:B------:R-:W3:Y:S04]  /*3f870*/  LDL.LU R21, [R1+0x8] ;  /* 0x0000080001157983 */ /* 0x000ee80000300800 */
[----:B---3--:R0:W-:Y:S04]  /*3f880*/  STL [R1+0x10b8], R21 ;  /* 0x0010b81501007387 */ /* 0x0081e80000100800 */
[----:B0-----:R-:W3:Y:S04]  /*3f890*/  LDL.LU R21, [R1+0xe8] ;  /* 0x0000e80001157983 */ /* 0x001ee80000300800 */
[----:B------:R-:W4:Y:S01]  /*3f8a0*/  LDL.LU R25, [R1+0xec] ;  /* 0x0000ec0001197983 */ /* 0x000f220000300800 */
[----:B------:R-:W-:-:S06]  /*3f8b0*/  LOP3.LUT R16, R2, 0x60, RZ, 0x3c, !PT ;  /* 0x0000006002107812 */ /* 0x000fcc00078e3cff */
[----:B------:R-:W0:Y:S04]  /*3f8c0*/  LDS.128 R16, [R16] ;  /* 0x0000000010107984 */ /* 0x000e280000000c00 */
[----:B------:R-:W-:Y:S06]  /*3f8d0*/  BAR.SYNC.DEFER_BLOCKING 0x0 ;  /* 0x0000000000007b1d */ /* 0x000fec0000010000 */
[----:B----4-:R1:W-:Y:S04]  /*3f8e0*/  STL [R1+0x10b4], R25 ;  /* 0x0010b41901007387 */ /* 0x0103e80000100800 */
[----:B-1----:R-:W4:Y:S04]  /*3f8f0*/  LDL.LU R25, [R1+0xc] ;  /* 0x00000c0001197983 */ /* 0x002f280000300800 */
[----:B------:R-:W5:Y:S01]  /*3f900*/  LDL.LU R3, [R1+0x14] ;  /* 0x0000140001037983 */ /* 0x000f620000300800 */
[----:B0-----:R-:W-:-:S03]  /*3f910*/  MOV R28, R19 ;  /* 0x00000013001c7202 */ /* 0x001fc60000000f00 */
[----:B-----5:R0:W-:Y:S04]  /*3f920*/  STL [R1+0x10b0], R3 ;  /* 0x0010b00301007387 */ /* 0x0201e80000100800 */
[----:B0-----:R-:W5:Y:S04]  /*3f930*/  LDL.LU R3, [R1+0xf0] ;  /* 0x0000f00001037983 */ /* 0x001f680000300800 */
[----:B------:R-:W3:Y:S04]  /*3f940*/  LDL.LU R22, [R1+0x10] ;  /* 0x0000100001167983 */ /* 0x000ee80000300800 */
[----:B------:R-:W3:Y:S04]  /*3f950*/  LDL.LU R29, [R1+0xf8] ;  /* 0x0000f800011d7983 */ /* 0x000ee80000300800 */
[----:B------:R-:W3:Y:S04]  /*3f960*/  LDL.LU R26, [R1+0xf4] ;  /* 0x0000f400011a7983 */ /* 0x000ee80000300800 */
[----:B------:R-:W3:Y:S04]  /*3f970*/  LDL.LU R23, [R1+0x18] ;  /* 0x0000180001177983 */ /* 0x000ee80000300800 */
[----:B------:R-:W-:Y:S04]  /*3f980*/  STL.64 [R1+0x40], R16 ;  /* 0x0000401001007387 */ /* 0x000fe80000100a00 */
[----:B------:R0:W-:Y:S04]  /*3f990*/  STL [R1+0x48], R18 ;  /* 0x0000481201007387 */ /* 0x0001e80000100800 */
[----:B0-----:R-:W3:Y:S04]  /*3f9a0*/  LDL.LU.64 R18, [R1+0x10c8] ;  /* 0x0010c80001127983 */ /* 0x001ee80000300a00 */
[----:B------:R-:W3:Y:S04]  /*3f9b0*/  LDL.LU.64 R16, [R1+0x10c0] ;  /* 0x0010c00001107983 */ /* 0x000ee80000300a00 */
[----:B------:R-:W4:Y:S04]  /*3f9c0*/  LDL.LU R27, [R1+0xfc] ;  /* 0x0000fc00011b7983 */ /* 0x000f280000300800 */
[----:B------:R0:W-:Y:S04]  /*3f9d0*/  STL [R1+0xfd8], R28 ;  /* 0x000fd81c01007387 */ /* 0x0001e80000100800 */
[----:B------:R-:W-:Y:S04]  /*3f9e0*/  STS.128 [R0+0x80], R12 ;  /* 0x0000800c00007388 */ /* 0x000fe80000000c00 */
[----:B0-----:R-:W4:Y:S04]  /*3f9f0*/  LDL.LU R28, [R1+0x358] ;  /* 0x00035800011c7983 */ /* 0x001f280000300800 */
[----:B------:R-:W-:Y:S04]  /*3fa00*/  STS.128 [R0+0x800], R8 ;  /* 0x0008000800007388 */ /* 0x000fe80000000c00 */
[----:B------:R-:W-:Y:S01]  /*3fa10*/  STS.128 [R0+0x880], R4 ;  /* 0x0008800400007388 */ /* 0x000fe20000000c00 */
[----:B--2---:R-:W-:-:S03]  /*3fa20*/  F2FP.BF16.PACK_AB R20, R24, R20 ;  /* 0x000000141814723e */ /* 0x004fc600000010ff */
[----:B---3--:R0:W-:Y:S04]  /*3fa30*/  STS.128 [R0], R16 ;  /* 0x0000001000007388 */ /* 0x0081e80000000c00 */
[----:B0-----:R-:W2:Y:S04]  /*3fa40*/  LDL.LU R16, [R1+0x348] ;  /* 0x0003480001107983 */ /* 0x001ea80000300800 */
[----:B------:R-:W2:Y:S04]  /*3fa50*/  LDL.LU R17, [R1+0x33c] ;  /* 0x00033c0001117983 */ /* 0x000ea80000300800 */
[----:B------:R-:W3:Y:S04]  /*3fa60*/  LDL.LU R18, [R1+0x240] ;  /* 0x0002400001127983 */ /* 0x000ee80000300800 */
[----:B------:R-:W3:Y:S04]  /*3fa70*/  LDL.LU R19, [R1+0x23c] ;  /* 0x00023c0001137983 */ /* 0x000ee80000300800 */
        /* <DEDUP_REMOVED lines=13> */
[----:B------:R-:W-:-:S03]  /*3fb50*/  F2FP.BF16.PACK_AB R26, R29, R26 ;  /* 0x0000001a1d1a723e */ /* 0x000fc600000010ff */
[----:B------:R-:W-:Y:S01]  /*3fb60*/  BAR.SYNC.DEFER_BLOCKING 0x0 ;  /* 0x0000000000007b1d */ /* 0x000fe20000010000 */
[----:B--2---:R-:W-:-:S05]  /*3fb70*/  F2FP.BF16.PACK_AB R24, R21, R24 ;  /* 0x000000181518723e */ /* 0x004fca00000010ff */
[----:B------:R-:W4:Y:S02]  /*3fb80*/  LDL.LU R21, [R1+0x10b8] ;  /* 0x0010b80001157983 */ /* 0x000f240000300800 */
[----:B----4-:R-:W-:Y:S02]  /*3fb90*/  F2FP.BF16.PACK_AB R21, R25, R21 ;  /* 0x000000151915723e */ /* 0x010fe400000010ff */
[----:B------:R-:W5:Y:S02]  /*3fba0*/  LDL.LU R25, [R1+0x10b4] ;  /* 0x0010b40001197983 */ /* 0x000f640000300800 */
[----:B-----5:R-:W-:Y:S02]  /*3fbb0*/  F2FP.BF16.PACK_AB R25, R3, R25 ;  /* 0x000000190319723e */ /* 0x020fe400000010ff */
[----:B------:R-:W2:Y:S01]  /*3fbc0*/  LDL.LU R3, [R1+0x10b0] ;  /* 0x0010b00001037983 */ /* 0x000ea20000300800 */
[----:B------:R-:W-:Y:S02]  /*3fbd0*/  F2FP.BF16.PACK_AB R23, R4, R23 ;  /* 0x000000170417723e */ /* 0x000fe400000010ff */
[----:B------:R-:W-:-:S02]  /*3fbe0*/  F2FP.BF16.PACK_AB R27, R5, R27 ;  /* 0x0000001b051b723e */ /* 0x000fc400000010ff */
[----:B------:R-:W-:Y:S02]  /*3fbf0*/  F2FP.BF16.PACK_AB R8, R8, R9 ;  /* 0x000000090808723e */ /* 0x000fe400000010ff */
[----:B------:R-:W-:Y:S02]  /*3fc00*/  F2FP.BF16.PACK_AB R9, R12, R13 ;  /* 0x0000000d0c09723e */ /* 0x000fe400000010ff */
[----:B--2---:R-:W-:Y:S02]  /*3fc10*/  F2FP.BF16.PACK_AB R22, R3, R22 ;  /* 0x000000160316723e */ /* 0x004fe400000010ff */
[----:B------:R-:W2:Y:S04]  /*3fc20*/  LDL.LU R3, [R1+0x10ac] ;  /* 0x0010ac0001037983 */ /* 0x000ea80000300800 */
[----:B------:R-:W4:Y:S04]  /*3fc30*/  LDL.LU R29, [R1+0x10a8] ;  /* 0x0010a800011d7983 */ /* 0x000f280000300800 */
[----:B------:R-:W-:Y:S04]  /*3fc40*/  STL.64 [R1+0x1090], R22 ;  /* 0x0010901601007387 */ /* 0x000fe80000100a00 */
[----:B------:R-:W-:Y:S04]  /*3fc50*/  STL.64 [R1+0x1088], R20 ;  /* 0x0010881401007387 */ /* 0x000fe80000100a00 */
[----:B------:R-:W-:Y:S04]  /*3fc60*/  STL.64 [R1+0x10a0], R26 ;  /* 0x0010a01a01007387 */ /* 0x000fe80000100a00 */
[----:B------:R-:W-:Y:S04]  /*3fc70*/  STL.64 [R1+0x1098], R24 ;  /* 0x0010981801007387 */ /* 0x000fe80000100a00 */
[----:B------:R-:W5:Y:S04]  /*3fc80*/  LDL.LU R12, [R1+0x20] ;  /* 0x00002000010c7983 */ /* 0x000f680000300800 */
[----:B------:R-:W3:Y:S01]  /*3fc90*/  LDL.LU R13, [R1+0x28] ;  /* 0x00002800010d7983 */ /* 0x000ee20000300800 */
[----:B------:R-:W-:-:S03]  /*3fca0*/  F2FP.BF16.PACK_AB R4, R6, R7 ;  /* 0x000000070604723e */ /* 0x000fc600000010ff */
[----:B------:R-:W0:Y:S01]  /*3fcb0*/  LDS.128 R20, [R2] ;  /* 0x0000000002147984 */ /* 0x000e220000000c00 */
[----:B------:R-:W-:-:S03]  /*3fcc0*/  F2FP.BF16.PACK_AB R5, R10, R11 ;  /* 0x0000000b0a05723e */ /* 0x000fc600000010ff */
[----:B--2---:R-:W1:Y:S04]  /*3fcd0*/  LDS.128 R24, [R3] ;  /* 0x0000000003187984 */ /* 0x004e680000000c00 */
[----:B---3--:R2:W-:Y:S04]  /*3fce0*/  STL [R1+0x1080], R13 ;  /* 0x0010800d01007387 */ /* 0x0085e80000100800 */
[----:B--2---:R-:W2:Y:S01]  /*3fcf0*/  LDL.LU R13, [R1+0x160] ;  /* 0x00016000010d7983 */ /* 0x004ea20000300800 */
[----:B------:R-:W-:-:S03]  /*3fd00*/  F2FP.BF16.PACK_AB R6, R14, R15 ;  /* 0x0000000f0e06723e */ /* 0x000fc600000010ff */
[----:B--2---:R2:W-:Y:S04]  /*3fd10*/  STL [R1+0x1084], R13 ;  /* 0x0010840d01007387 */ /* 0x0045e80000100800 */
[----:B--2---:R-:W5:Y:S04]  /*3fd20*/  LDL.LU R13, [R1+0x24] ;  /* 0x00002400010d7983 */ /* 0x004f680000300800 */
[----:B------:R-:W2:Y:S04]  /*3fd30*/  LDL.LU R14, [R1+0x30] ;  /* 0x00003000010e7983 */ /* 0x000ea80000300800 */
[----:B--2---:R2:W-:Y:S04]  /*3fd40*/  STL [R1+0x1078], R14 ;  /* 0x0010780e01007387 */ /* 0x0045e80000100800 */
[----:B--2---:R-:W2:Y:S04]  /*3fd50*/  LDL.LU R14, [R1+0x170] ;  /* 0x00017000010e7983 */ /* 0x004ea80000300800 */
[----:B--2---:R2:W-:Y:S04]  /*3fd60*/  STL [R1+0x107c], R14 ;  /* 0x00107c0e01007387 */ /* 0x0045e80000100800 */
[----:B--2---:R-:W2:Y:S04]  /*3fd70*/  LDL.LU R14, [R1+0x2c] ;  /* 0x00002c00010e7983 */ /* 0x004ea80000300800 */
[----:B------:R-:W3:Y:S04]  /*3fd80*/  LDL.LU R15, [R1+0x38] ;  /* 0x00003800010f7983 */ /* 0x000ee80000300800 */
[----:B---3--:R3:W-:Y:S04]  /*3fd90*/  STL [R1+0x1070], R15 ;  /* 0x0010700f01007387 */ /* 0x0087e80000100800 */
[----:B---3--:R-:W3:Y:S01]  /*3fda0*/  LDL.LU R15, [R1+0x178] ;  /* 0x00017800010f7983 */ /* 0x008ee20000300800 */
[----:B------:R-:W-:-:S02]  /*3fdb0*/  F2FP.BF16.PACK_AB R10, R16, R17 ;  /* 0x00000011100a723e */ /* 0x000fc400000010ff */
[----:B------:R-:W-:Y:S02]  /*3fdc0*/  F2FP.BF16.PACK_AB R7, R18, R19 ;  /* 0x000000131207723e */ /* 0x000fe400000010ff */
[----:B----4-:R-:W-:Y:S01]  /*3fdd0*/  F2FP.BF16.PACK_AB R11, R28, R29 ;  /* 0x0000001d1c0b723e */ /* 0x010fe200000010ff */
[----:B0-----:R-:W-:Y:S01]  /*3fde0*/  IMAD.MOV.U32 R29, RZ, RZ, R20 ;  /* 0x000000ffff1d7224 */ /* 0x001fe200078e0014 */
[----:B---3--:R0:W-:Y:S04]  /*3fdf0*/  STL [R1+0x1074], R15 ;  /* 0x0010740f01007387 */ /* 0x0081e80000100800 */
[----:B0-----:R-:W3:Y:S04]  /*3fe00*/  LDL.LU R15, [R1+0x34] ;  /* 0x00003400010f7983 */ /* 0x001ee80000300800 */
[----:B------:R-:W4:Y:S04]  /*3fe10*/  LDL.LU R16, [R1+0x374] ;  /* 0x0003740001107983 */ /* 0x000f280000300800 */
[----:B------:R-:W2:Y:S04]  /*3fe20*/  LDL.LU R17, [R1+0x280] ;  /* 0x0002800001117983 */ /* 0x000ea80000300800 */
[----:B------:R-:W2:Y:S04]  /*3fe30*/  LDL.LU R18, [R1+0x27c] ;  /* 0x00027c0001127983 */ /* 0x000ea80000300800 */
[----:B------:R-:W2:Y:S04]  /*3fe40*/  LDL.LU R19, [R1+0x394] ;  /* 0x0003940001137983 */ /* 0x000ea80000300800 */
[----:B------:R-:W2:Y:S04]  /*3fe50*/  LDL.LU R28, [R1+0x37c] ;  /* 0x00037c00011c7983 */ /* 0x000ea80000300800 */
[----:B------:R-:W-:Y:S04]  /*3fe60*/  STL [R1+0x94], R21 ;  /* 0x0000941501007387 */ /* 0x000fe80000100800 */
[----:B------:R0:W-:Y:S04]  /*3fe70*/  STL.64 [R1+0x98], R22 ;  /* 0x0000981601007387 */ /* 0x0001e80000100a00 */
[----:B------:R1:W-:Y:S01]  /*3fe80*/  STL [R1+0xfdc], R29 ;  /* 0x000fdc1d01007387 */ /* 0x0003e20000100800 */
[----:B0-----:R-:W-:-:S03]  /*3fe90*/  LOP3.LUT R22, R2, 0x40, RZ, 0x3c, !PT ;  /* 0x0000004002167812 */ /* 0x001fc600078e3cff */
[----:B-1----:R-:W4:Y:S01]  /*3fea0*/  LDL.LU R29, [R1+0x378] ;  /* 0x00037800011d7983 */ /* 0x002f220000300800 */
[----:B------:R-:W-:-:S03]  /*3feb0*/  LOP3.LUT R23, R2, 0x60, RZ, 0x3c, !PT ;  /* 0x0000006002177812 */ /* 0x000fc600078e3cff */
[----:B------:R-:W-:Y:S04]  /*3fec0*/  STL.64 [R1+0xb0], R24 ;  /* 0x0000b01801007387 */ /* 0x000fe80000100a00 */
[----:B------:R-:W-:Y:S04]  /*3fed0*/  STL.64 [R1+0xb8], R26 ;  /* 0x0000b81a01007387 */ /* 0x000fe80000100a00 */
[----:B------:R-:W0:Y:S04]  /*3fee0*/  LDS.128 R24, [R22] ;  /* 0x0000000016187984 */ /* 0x000e280000000c00 */
[----:B------:R-:W1:Y:S04]  /*3fef0*/  LDS.128 R20, [R23] ;  /* 0x0000000017147984 */ /* 0x000e680000000c00 */
[----:B------:R-:W-:Y:S06]  /*3ff00*/  BAR.SYNC.DEFER_BLOCKING 0x0 ;  /* 0x0000000000007b1d */ /* 0x000fec0000010000 */
[----:B0-----:R-:W-:Y:S04]  /*3ff10*/  STL.64 [R1+0xa0], R24 ;  /* 0x0000a01801007387 */ /* 0x001fe80000100a00 */
[----:B------:R0:W-:Y:S04]  /*3ff20*/  STL.64 [R1+0xa8], R26 ;  /* 0x0000a81a01007387 */ /* 0x0001e80000100a00 */
[----:B0-----:R-:W2:Y:S04]  /*3ff30*/  LDL.LU.64 R26, [R1+0x10a0] ;  /* 0x0010a000011a7983 */ /* 0x001ea80000300a00 */
[----:B------:R-:W2:Y:S04]  /*3ff40*/  LDL.LU.64 R24, [R1+0x1098] ;  /* 0x0010980001187983 */ /* 0x000ea80000300a00 */
[----:B-1----:R-:W-:Y:S04]  /*3ff50*/  STL.64 [R1+0x80], R20 ;  /* 0x0000801401007387 */ /* 0x002fe80000100a00 */
[----:B------:R0:W-:Y:S04]  /*3ff60*/  STL.64 [R1+0x88], R22 ;  /* 0x0000881601007387 */ /* 0x0001e80000100a00 */
[----:B0-----:R-:W3:Y:S04]  /*3ff70*/  LDL.LU.64 R22, [R1+0x1090] ;  /* 0x0010900001167983 */ /* 0x001ee80000300a00 */
[----:B------:R-:W3:Y:S04]  /*3ff80*/  LDL.LU.64 R20, [R1+0x1088] ;  /* 0x0010880001147983 */ /* 0x000ee80000300a00 */
[----:B------:R-:W-:Y:S04]  /*3ff90*/  STS.128 [R0+0x800], R4 ;  /* 0x0008000400007388 */ /* 0x000fe80000000c00 */
[----:B------:R-:W-:Y:S01]  /*3ffa0*/  STS.128 [R0+0x880], R8 ;  /* 0x0008800800007388 */ /* 0x000fe20000000c00 */
[----:B-----5:R-:W-:-:S03]  /*3ffb0*/  F2FP.BF16.PACK_AB R12, R13, R12 ;  /* 0x0000000c0d0c723e */ /* 0x020fc600000010ff */
[----:B--2---:R-:W-:Y:S04]  /*3ffc0*/  STS.128 [R0+0x80], R24 ;  /* 0x0000801800007388 */ /* 0x004fe80000000c00 */
[----:B---3--:R0:W-:Y:S04]  /*3ffd0*/  STS.128 [R0], R20 ;  /* 0x0000001400007388 */ /* 0x0081e80000000c00 */
[----:B0-----:R-:W2:Y:S04]  /*3ffe0*/  LDL.LU R20, [R1+0x15c] ;  /* 0x00015c0001147983 */ /* 0x001ea80000300800 */
[----:B------:R-:W3:Y:S04]  /*3fff0*/  LDL.LU R21, [R1+0x16c] ;  /* 0x00016c0001157983 */ /* 0x000ee80000300800 */
        /* <DEDUP_REMOVED lines=15> */
[----:B------:R-:W-:Y:S01]  /*400f0*/  BAR.SYNC.DEFER_BLOCKING 0x0 ;  /* 0x0000000000007b1d */ /* 0x000fe20000010000 */
[----:B--2---:R-:W-:-:S05]  /*40100*/  F2FP.BF16.PACK_AB R20, R13, R20 ;  /* 0x000000140d14723e */ /* 0x004fca00000010ff */
[----:B------:R-:W2:Y:S02]  /*40110*/  LDL.LU R13, [R1+0x1080] ;  /* 0x00108000010d7983 */ /* 0x000ea40000300800 */
[----:B--2---:R-:W-:Y:S02]  /*40120*/  F2FP.BF16.PACK_AB R13, R14, R13 ;  /* 0x0000000d0e0d723e */ /* 0x004fe400000010ff */
[----:B------:R-:W3:Y:S02]  /*40130*/  LDL.LU R14, [R1+0x107c] ;  /* 0x00107c00010e7983 */ /* 0x000ee40000300800 */
[----:B---3--:R-:W-:Y:S02]  /*40140*/  F2FP.BF16.PACK_AB R21, R14, R21 ;  /* 0x000000150e15723e */ /* 0x008fe400000010ff */
[----:B------:R-:W2:Y:S02]  /*40150*/  LDL.LU R14, [R1+0x1078] ;  /* 0x00107800010e7983 */ /* 0x000ea40000300800 */
[----:B--2---:R-:W-:-:S02]  /*40160*/  F2FP.BF16.PACK_AB R14, R15, R14 ;  /* 0x0000000e0f0e723e */ /* 0x004fc400000010ff */
[----:B------:R-:W5:Y:S02]  /*40170*/  LDL.LU R15, [R1+0x1074] ;  /* 0x00107400010f7983 */ /* 0x000f640000300800 */
[----:B-----5:R-:W-:Y:S02]  /*40180*/  F2FP.BF16.PACK_AB R22, R15, R22 ;  /* 0x000000160f16723e */ /* 0x020fe400000010ff */
[----:B------:R-:W2:Y:S01]  /*40190*/  LDL.LU R15, [R1+0x1070] ;  /* 0x00107000010f7983 */ /* 0x000ea20000300800 */
[----:B------:R-:W-:Y:S02]  /*401a0*/  F2FP.BF16.PACK_AB R23, R9, R23 ;  /* 0x000000170917723e */ /* 0x000fe400000010ff */
[----:B------:R-:W-:Y:S02]  /*401b0*/  F2FP.BF16.PACK_AB R25, R5, R25 ;  /* 0x000000190519723e */ /* 0x000fe400000010ff */
[----:B------:R-:W-:Y:S02]  /*401c0*/  F2FP.BF16.PACK_AB R5, R6, R7 ;  /* 0x000000070605723e */ /* 0x000fe400000010ff */
[----:B------:R-:W-:-:S02]  /*401d0*/  F2FP.BF16.PACK_AB R26, R26, R27 ;  /* 0x0000001b1a1a723e */ /* 0x000fc400000010ff */
[----:B----4-:R-:W-:Y:S02]  /*401e0*/  F2FP.BF16.PACK_AB R6, R29, R16 ;  /* 0x000000101d06723e */ /* 0x010fe400000010ff */
[----:B------:R-:W-:Y:S02]  /*401f0*/  F2FP.BF16.PACK_AB R27, R17, R18 ;  /* 0x00000012111b723e */ /* 0x000fe400000010ff */
[----:B------:R-:W-:Y:S02]  /*40200*/  F2FP.BF16.PACK_AB R24, R10, R24 ;  /* 0x000000180a18723e */ /* 0x000fe400000010ff */
[----:B------:R-:W-:Y:S02]  /*40210*/  F2FP.BF16.PACK_AB R4, R11, R4 ;  /* 0x000000040b04723e */ /* 0x000fe400000010ff */
[----:B--2---:R-:W-:Y:S02]  /*40220*/  F2FP.BF16.PACK_AB R15, R8, R15 ;  /* 0x0000000f080f723e */ /* 0x004fe400000010ff */
[----:B------:R-:W0:Y:S04]  /*40230*/  LDS.128 R8, [R2] ;  /* 0x0000000002087984 */ /* 0x000e280000000c00 */
[----:B------:R-:W-:Y:S04]  /*40240*/  STL.64 [R1+0x1058], R14 ;  /* 0x0010580e01007387 */ /* 0x000fe80000100a00 */
[----:B------:R-:W-:Y:S04]  /*40250*/  STL.64 [R1+0x1050], R12 ;  /* 0x0010500c01007387 */ /* 0x000fe80000100a00 */
[----:B------:R-:W-:Y:S04]  /*40260*/  STL.64 [R1+0x1068], R22 ;  /* 0x0010681601007387 */ /* 0x000fe80000100a00 */
[----:B------:R-:W-:Y:S04]  /*40270*/  STL.64 [R1+0x1060], R20 ;  /* 0x0010601401007387 */ /* 0x000fe80000100a00 */
[----:B------:R-:W2:Y:S04]  /*40280*/  LDL.LU R16, [R1+0x100] ;  /* 0x0001000001107983 */ /* 0x000ea80000300800 */
[----:B------:R-:W3:Y:S01]  /*40290*/  LDL.LU R17, [R1+0x108] ;  /* 0x0001080001117983 */ /* 0x000ee20000300800 */
[----:B------:R-:W-:-:S03]  /*402a0*/  F2FP.BF16.PACK_AB R7, R19, R28 ;  /* 0x0000001c1307723e */ /* 0x000fc600000010ff */
[----:B------:R-:W1:Y:S04]  /*402b0*/  LDS.128 R20, [R3] ;  /* 0x0000000003147984 */ /* 0x000e680000000c00 */
[----:B0-----:R-:W-:Y:S04]  /*402c0*/  STL.64 [R1+0xc0], R8 ;  /* 0x0000c00801007387 */ /* 0x001fe80000100a00 */
[----:B------:R-:W-:Y:S04]  /*402d0*/  STL.64 [R1+0xc8], R10 ;  /* 0x0000c80a01007387 */ /* 0x000fe80000100a00 */
[----:B---3--:R0:W-:Y:S04]  /*402e0*/  STL [R1+0x1048], R17 ;  /* 0x0010481101007387 */ /* 0x0081e80000100800 */
[----:B0-----:R-:W3:Y:S04]  /*402f0*/  LDL.LU R17, [R1+0x1b4] ;  /* 0x0001b40001117983 */ /* 0x001ee80000300800 */
[----:B---3--:R0:W-:Y:S04]  /*40300*/  STL [R1+0x104c], R17 ;  /* 0x00104c1101007387 */ /* 0x0081e80000100800 */
[----:B0-----:R-:W2:Y:S04]  /*40310*/  LDL.LU R17, [R1+0x104] ;  /* 0x0001040001117983 */ /* 0x001ea80000300800 */
[----:B------:R-:W3:Y:S04]  /*40320*/  LDL.LU R18, [R1+0x110] ;  /* 0x0001100001127983 */ /* 0x000ee80000300800 */
[----:B---3--:R0:W-:Y:S04]  /*40330*/  STL [R1+0x1040], R18 ;  /* 0x0010401201007387 */ /* 0x0081e80000100800 */
[----:B0-----:R-:W3:Y:S04]  /*40340*/  LDL.LU R18, [R1+0x1cc] ;  /* 0x0001cc0001127983 */ /* 0x001ee80000300800 */
[----:B---3--:R0:W-:Y:S04]  /*40350*/  STL [R1+0x1044], R18 ;  /* 0x0010441201007387 */ /* 0x0081e80000100800 */
[----:B0-----:R-:W3:Y:S04]  /*40360*/  LDL.LU R18, [R1+0x10c] ;  /* 0x00010c0001127983 */ /* 0x001ee80000300800 */
[----:B------:R-:W4:Y:S04]  /*40370*/  LDL.LU R19, [R1+0x118] ;  /* 0x0001180001137983 */ /* 0x000f280000300800 */
[----:B----4-:R0:W-:Y:S04]  /*40380*/  STL [R1+0x1038], R19 ;  /* 0x0010381301007387 */ /* 0x0101e80000100800 */
[----:B0-----:R-:W4:Y:S01]  /*40390*/  LDL.LU R19, [R1+0x1d8] ;  /* 0x0001d80001137983 */ /* 0x001f220000300800 */
[----:B------:R-:W-:-:S02]  /*403a0*/  LOP3.LUT R11, R2, 0x40, RZ, 0x3c, !PT ;  /* 0x00000040020b7812 */ /* 0x000fc400078e3cff */
[----:B------:R-:W-:-:S06]  /*403b0*/  LOP3.LUT R15, R2, 0x60, RZ, 0x3c, !PT ;  /* 0x00000060020f7812 */ /* 0x000fcc00078e3cff */
[----:B------:R-:W-:Y:S04]  /*403c0*/  LDS.128 R12, [R15] ;  /* 0x000000000f0c7984 */ /* 0x000fe80000000c00 */
[----:B----4-:R0:W-:Y:S04]  /*403d0*/  STL [R1+0x103c], R19 ;  /* 0x00103c1301007387 */ /* 0x0101e80000100800 */
[----:B0-----:R-:W4:Y:S04]  /*403e0*/  LDL.LU R19, [R1+0x114] ;  /* 0x0001140001137983 */ /* 0x001f280000300800 */
[----:B------:R-:W5:Y:S04]  /*403f0*/  LDL.LU R8, [R1+0x2c4] ;  /* 0x0002c40001087983 */ /* 0x000f680000300800 */
[----:B------:R-:W3:Y:S04]  /*40400*/  LDL.LU R9, [R1+0x2cc] ;  /* 0x0002cc0001097983 */ /* 0x000ee80000300800 */
[----:B------:R-:W3:Y:S04]  /*40410*/  LDL.LU R10, [R1+0x3c8] ;  /* 0x0003c800010a7983 */ /* 0x000ee80000300800 */
[----:B------:R-:W3:Y:S04]  /*40420*/  LDL.LU R29, [R1+0x2d8] ;  /* 0x0002d800011d7983 */ /* 0x000ee80000300800 */
[----:B------:R-:W3:Y:S04]  /*40430*/  LDL.LU R28, [R1+0x2d4] ;  /* 0x0002d400011c7983 */ /* 0x000ee80000300800 */
[----:B-1----:R-:W-:Y:S04]  /*40440*/  STL.64 [R1+0xe0], R20 ;  /* 0x0000e01401007387 */ /* 0x002fe80000100a00 */
[----:B------:R-:W-:Y:S04]  /*40450*/  STL.64 [R1+0xe8], R22 ;  /* 0x0000e81601007387 */ /* 0x000fe80000100a00 */
[----:B------:R-:W0:Y:S04]  /*40460*/  LDS.128 R20, [R11] ;  /* 0x000000000b147984 */ /* 0x000e280000000c00 */
[----:B------:R-:W-:Y:S06]  /*40470*/  BAR.SYNC.DEFER_BLOCKING 0x0 ;  /* 0x0000000000007b1d */ /* 0x000fec0000010000 */
[----:B0-----:R-:W-:Y:S04]  /*40480*/  STL.64 [R1+0xd0], R20 ;  /* 0x0000d01401007387 */ /* 0x001fe80000100a00 */
[----:B------:R0:W-:Y:S04]  /*40490*/  STL.64 [R1+0xd8], R22 ;  /* 0x0000d81601007387 */ /* 0x0001e80000100a00 */
[----:B0-----:R-:W3:Y:S04]  /*404a0*/  LDL.LU.64 R22, [R1+0x1068] ;  /* 0x0010680001167983 */ /* 0x001ee80000300a00 */
[----:B------:R-:W3:Y:S04]  /*404b0*/  LDL.LU.64 R20, [R1+0x1060] ;  /* 0x0010600001147983 */ /* 0x000ee80000300a00 */
[----:B------:R-:W4:Y:S04]  /*404c0*/  LDL.LU R11, [R1+0x2e0] ;  /* 0x0002e000010b7983 */ /* 0x000f280000300800 */
[----:B------:R-:W-:Y:S04]  /*404d0*/  STL.64 [R1+0xf0], R12 ;  /* 0x0000f00c01007387 */ /* 0x000fe80000100a00 */
[----:B------:R0:W-:Y:S04]  /*404e0*/  STL.64 [R1+0xf8], R14 ;  /* 0x0000f80e01007387 */ /* 0x0001e80000100a00 */
[----:B0-----:R-:W4:Y:S04]  /*404f0*/  LDL.LU.64 R14, [R1+0x1058] ;  /* 0x00105800010e7983 */ /* 0x001f280000300a00 */
[----:B------:R-:W4:Y:S04]  /*40500*/  LDL.LU.64 R12, [R1+0x1050] ;  /* 0x00105000010c7983 */ /* 0x000f280000300a00 */
[----:B------:R-:W-:Y:S04]  /*40510*/  STS.128 [R0+0x800], R24 ;  /* 0x0008001800007388 */ /* 0x000fe80000000c00 */
[----:B------:R-:W-:Y:S01]  /*40520*/  STS.128 [R0+0x880], R4 ;  /* 0x0008800400007388 */ /* 0x000fe20000000c00 */
[----:B--2---:R-:W-:-:S03]  /*40530*/  F2FP.BF16.PACK_AB R16, R17, R16 ;  /* 0x000000101110723e */ /* 0x004fc600000010ff */
[----:B---3--:R-:W-:Y:S04]  /*40540*/  STS.128 [R0+0x80], R20 ;  /* 0x0000801400007388 */ /* 0x008fe80000000c00 */
[----:B----4-:R0:W-:Y:S04]  /*40550*/  STS.128 [R0], R12 ;  /* 0x0000000c00007388 */ /* 0x0101e80000000c00 */
[----:B0-----:R-:W2:Y:S04]  /*40560*/  LDL.LU R12, [R1+0x1ac] ;  /* 0x0001ac00010c7983 */ /* 0x001ea80000300800 */
[----:B------:R-:W3:Y:S04]  /*40570*/  LDL.LU R13, [R1+0x1c4] ;  /* 0x0001c400010d7983 */ /* 0x000ee80000300800 */
        /* <DEDUP_REMOVED lines=12> */
[----:B------:R-:W5:Y:S04]  /*40640*/  LDL.LU R6, [R1+0x2c8] ;  /* 0x0002c80001067983 */ /* 0x000f680000300800 */
        /* <DEDUP_REMOVED lines=10> */
[----:B------:R-:W4:Y:S02]  /*406f0*/  LDL.LU R19, [R1+0x103c] ;  /* 0x00103c0001137983 */ /* 0x000f240000300800 */
[----:B----4-:R-:W-:Y:S02]  /*40700*/  F2FP.BF16.PACK_AB R14, R19, R14 ;  /* 0x0000000e130e723e */ /* 0x010fe400000010ff */
[----:B------:R-:W2:Y:S01]  /*40710*/  LDL.LU R19, [R1+0x1038] ;  /* 0x0010380001137983 */ /* 0x000ea20000300800 */
[----:B------:R-:W-:Y:S02]  /*40720*/  F2FP.BF16.PACK_AB R15, R5, R15 ;  /* 0x0000000f050f723e */ /* 0x000fe400000010ff */
[----:B------:R-:W-:Y:S02]  /*40730*/  F2FP.BF16.PACK_AB R5, R26, R10 ;  /* 0x0000000a1a05723e */ /* 0x000fe400000010ff */
[----:B------:R-:W-:Y:S02]  /*40740*/  F2FP.BF16.PACK_AB R10, R29, R28 ;  /* 0x0000001c1d0a723e */ /* 0x000fe400000010ff */
[----:B--2---:R-:W-:-:S05]  /*40750*/  F2FP.BF16.PACK_AB R19, R4, R19 ;  /* 0x000000130413723e */ /* 0x004fca00000010ff */
[----:B------:R-:W-:Y:S04]  /*40760*/  STL.64 [R1+0x1020], R18 ;  /* 0x0010201201007387 */ /* 0x000fe80000100a00 */
[----:B------:R-:W-:Y:S04]  /*40770*/  STL.64 [R1+0x1018], R16 ;  /* 0x0010181001007387 */ /* 0x000fe80000100a00 */
[----:B------:R-:W-:Y:S04]  /*40780*/  STL.64 [R1+0x1030], R14 ;  /* 0x0010300e01007387 */ /* 0x000fe80000100a00 */
[----:B------:R-:W-:Y:S04]  /*40790*/  STL.64 [R1+0x1028], R12 ;  /* 0x0010280c01007387 */ /* 0x000fe80000100a00 */
[----:B------:R-:W2:Y:S01]  /*407a0*/  LDL.LU R29, [R1+0x40c] ;  /* 0x00040c00011d7983 */ /* 0x000ea20000300800 */
[----:B-----5:R-:W-:-:S02]  /*407b0*/  F2FP.BF16.PACK_AB R8, R6, R8 ;  /* 0x000000080608723e */ /* 0x020fc400000010ff */
[----:B------:R-:W-:Y:S01]  /*407c0*/  F2FP.BF16.PACK_AB R4, R7, R24 ;  /* 0x000000180704723e */ /* 0x000fe200000010ff */
[----:B------:R-:W0:Y:S04]  /*407d0*/  LDS.128 R12, [R2] ;  /* 0x00000000020c7984 */ /* 0x000e280000000c00 */
[----:B--2---:R-:W-:Y:S04]  /*407e0*/  STL [R1+0x1000], R29 ;  /* 0x0010001d01007387 */ /* 0x004fe80000100800 */
[----:B------:R-:W2:Y:S01]  /*407f0*/  LDL.LU R28, [R1+0x408] ;  /* 0x00040800011c7983 */ /* 0x000ea20000300800 */
[----:B------:R-:W-:-:S03]  /*40800*/  F2FP.BF16.PACK_AB R6, R27, R20 ;  /* 0x000000141b06723e */ /* 0x000fc600000010ff */
[----:B--2---:R-:W-:Y:S04]  /*40810*/  STL [R1+0x1004], R28 ;  /* 0x0010041c01007387 */ /* 0x004fe80000100800 */
[----:B------:R-:W2:Y:S04]  /*40820*/  LDL.LU R20, [R1+0x120] ;  /* 0x0001200001147983 */ /* 0x000ea80000300800 */
[----:B------:R-:W3:Y:S01]  /*40830*/  LDL.LU R24, [R1+0x204] ;  /* 0x0002040001187983 */ /* 0x000ee20000300800 */
[----:B------:R-:W-:-:S03]  /*40840*/  F2FP.BF16.PACK_AB R11, R21, R11 ;  /* 0x0000000b150b723e */ /* 0x000fc600000010ff */
[----:B0-----:R-:W-:Y:S04]  /*40850*/  STL.64 [R1+0x30], R12 ;  /* 0x0000300c01007387 */ /* 0x001fe80000100a00 */
[----:B------:R-:W-:Y:S01]  /*40860*/  STL.64 [R1+0x38], R14 ;  /* 0x0000380e01007387 */ /* 0x000fe20000100a00 */
[----:B------:R-:W-:-:S03]  /*40870*/  F2FP.BF16.PACK_AB R9, R25, R9 ;  /* 0x000000091909723e */ /* 0x000fc600000010ff */
[----:B------:R-:W0:Y:S04]  /*40880*/  LDS.128 R12, [R3] ;  /* 0x00000000030c7984 */ /* 0x000e280000000c00 */
[----:B---3--:R1:W-:Y:S04]  /*40890*/  STL [R1+0x1014], R24 ;  /* 0x0010141801007387 */ /* 0x0083e80000100800 */
[----:B-1----:R-:W2:Y:S04]  /*408a0*/  LDL.LU R24, [R1+0x124] ;  /* 0x0001240001187983 */ /* 0x002ea80000300800 */
[----:B------:R-:W3:Y:S04]  /*408b0*/  LDL.LU R21, [R1+0x128] ;  /* 0x0001280001157983 */ /* 0x000ee80000300800 */
[----:B---3--:R1:W-:Y:S04]  /*408c0*/  STL [R1+0x1010], R21 ;  /* 0x0010101501007387 */ /* 0x0083e80000100800 */
[----:B-1----:R-:W3:Y:S04]  /*408d0*/  LDL.LU R21, [R1+0x208] ;  /* 0x0002080001157983 */ /* 0x002ee80000300800 */
[----:B------:R-:W4:Y:S04]  /*408e0*/  LDL.LU R25, [R1+0x20c] ;  /* 0x00020c0001197983 */ /* 0x000f280000300800 */
[----:B----4-:R1:W-:Y:S04]  /*408f0*/  STL [R1+0x100c], R25 ;  /* 0x00100c1901007387 */ /* 0x0103e80000100800 */
[----:B-1----:R-:W4:Y:S04]  /*40900*/  LDL.LU R25, [R1+0x12c] ;  /* 0x00012c0001197983 */ /* 0x002f280000300800 */
[----:B------:R-:W5:Y:S01]  /*40910*/  LDL.LU R28, [R1+0x134] ;  /* 0x00013400011c7983 */ /* 0x000f620000300800 */
[----:B------:R-:W-:-:S02]  /*40920*/  F2FP.BF16.PACK_AB R7, R22, R23 ;  /* 0x000000171607723e */ /* 0x000fc400000010ff */
[C---:B------:R-:W-:Y:S02]  /*40930*/  LOP3.LUT R18, R2.reuse, 0x40, RZ, 0x3c, !PT ;  /* 0x0000004002127812 */ /* 0x040fe400078e3cff */
[----:B------:R-:W-:Y:S01]  /*40940*/  LOP3.LUT R19, R2, 0x60, RZ, 0x3c, !PT ;  /* 0x0000006002137812 */ /* 0x000fe200078e3cff */
[----:B-----5:R1:W-:Y:S04]  /*40950*/  STL [R1+0x1008], R28 ;  /* 0x0010081c01007387 */ /* 0x0203e80000100800 */
[----:B-1----:R-:W5:Y:S04]  /*40960*/  LDL.LU R28, [R1+0x210] ;  /* 0x00021000011c7983 */ /* 0x002f680000300800 */
[----:B------:R-:W3:Y:S04]  /*40970*/  LDL.LU R22, [R1+0x130] ;  /* 0x0001300001167983 */ /* 0x000ee80000300800 */
[----:B------:R-:W3:Y:S04]  /*40980*/  LDL.LU R29, [R1+0x218] ;  /* 0x00021800011d7983 */ /* 0x000ee80000300800 */
[----:B------:R-:W3:Y:S04]  /*40990*/  LDL.LU R26, [R1+0x214] ;  /* 0x00021400011a7983 */ /* 0x000ee80000300800 */
[----:B------:R-:W3:Y:S04]  /*409a0*/  LDL.LU R23, [R1+0x138] ;  /* 0x0001380001177983 */ /* 0x000ee80000300800 */
[----:B------:R-:W3:Y:S04]  /*409b0*/  LDL.LU R27, [R1+0x21c] ;  /* 0x00021c00011b7983 */ /* 0x000ee80000300800 */
[----:B0-----:R-:W-:Y:S04]  /*409c0*/  STL.64 [R1+0x20], R12 ;  /* 0x0000200c01007387 */ /* 0x001fe80000100a00 */
[----:B------:R-:W-:Y:S04]  /*409d0*/  STL.64 [R1+0x28], R14 ;  /* 0x0000280e01007387 */ /* 0x000fe80000100a00 */
[----:B------:R-:W0:Y:S04]  /*409e0*/  LDS.128 R12, [R18] ;  /* 0x00000000120c7984 */ /* 0x000e280000000c00 */
[----:B------:R-:W1:Y:S04]  /*409f0*/  LDS.128 R16, [R19] ;  /* 0x0000000013107984 */ /* 0x000e680000000c00 */
[----:B------:R-:W-:Y:S06]  /*40a00*/  BAR.SYNC.DEFER_BLOCKING 0x0 ;  /* 0x0000000000007b1d */ /* 0x000fec0000010000 */
[----:B0-----:R-:W-:Y:S04]  /*40a10*/  STL.64 [R1+0x10], R12 ;  /* 0x0000100c01007387 */ /* 0x001fe80000100a00 */
[----:B------:R0:W-:Y:S04]  /*40a20*/  STL.64 [R1+0x18], R14 ;  /* 0x0000180e01007387 */ /* 0x0001e80000100a00 */
[----:B0-----:R-:W3:Y:S04]  /*40a30*/  LDL.LU.64 R14, [R1+0x1030] ;  /* 0x00103000010e7983 */ /* 0x001ee80000300a00 */
[----:B------:R-:W3:Y:S04]  /*40a40*/  LDL.LU.64 R12, [R1+0x1028] ;  /* 0x00102800010c7983 */ /* 0x000ee80000300a00 */
[----:B-1----:R-:W-:Y:S04]  /*40a50*/  STL.64 [R1], R16 ;  /* 0x0000001001007387 */ /* 0x002fe80000100a00 */
        /* <DEDUP_REMOVED lines=9> */
[----:B------:R-:W2:Y:S04]  /*40af0*/  LDL.LU R17, [R1+0x3f8] ;  /* 0x0003f80001117983 */ /* 0x000ea80000300800 */
[----:B------:R-:W3:Y:S04]  /*40b00*/  LDL.LU R18, [R1+0x328] ;  /* 0x0003280001127983 */ /* 0x000ee80000300800 */
[----:B------:R-:W3:Y:S04]  /*40b10*/  LDL.LU R19, [R1+0x324] ;  /* 0x0003240001137983 */ /* 0x000ee80000300800 */
        /* <DEDUP_REMOVED lines=16> */
[----:B------:R-:W2:Y:S02]  /*40c20*/  LDL.LU R21, [R1+0x1010] ;  /* 0x0010100001157983 */ /* 0x000ea40000300800 */
[----:B--2---:R-:W-:Y:S02]  /*40c30*/  F2FP.BF16.PACK_AB R21, R25, R21 ;  /* 0x000000151915723e */ /* 0x004fe400000010ff */
[----:B------:R-:W5:Y:S01]  /*40c40*/  LDL.LU R25, [R1+0x100c] ;  /* 0x00100c0001197983 */ /* 0x000f620000300800 */
[----:B------:R-:W-:Y:S02]  /*40c50*/  F2FP.BF16.PACK_AB R23, R4, R23 ;  /* 0x000000170417723e */ /* 0x000fe400000010ff */
[----:B------:R-:W-:Y:S02]  /*40c60*/  F2FP.BF16.PACK_AB R27, R5, R27 ;  /* 0x0000001b051b723e */ /* 0x000fe400000010ff */
[----:B------:R-:W-:Y:S02]  /*40c70*/  F2FP.BF16.PACK_AB R4, R6, R7 ;  /* 0x000000070604723e */ /* 0x000fe400000010ff */
[----:B------:R-:W-:-:S02]  /*40c80*/  F2FP.BF16.PACK_AB R5, R10, R11 ;  /* 0x0000000b0a05723e */ /* 0x000fc400000010ff */
[----:B------:R-:W-:Y:S02]  /*40c90*/  F2FP.BF16.PACK_AB R10, R16, R17 ;  /* 0x00000011100a723e */ /* 0x000fe400000010ff */
[----:B---3--:R-:W-:Y:S02]  /*40ca0*/  F2FP.BF16.PACK_AB R7, R18, R19 ;  /* 0x000000131207723e */ /* 0x008fe400000010ff */
[----:B------:R-:W0:Y:S01]  /*40cb0*/  LDS.128 R16, [R2] ;  /* 0x0000000002107984 */ /* 0x000e220000000c00 */
[----:B-----5:R-:W-:-:S03]  /*40cc0*/  F2FP.BF16.PACK_AB R25, R28, R25 ;  /* 0x000000191c19723e */ /* 0x020fc600000010ff */
[----:B------:R-:W2:Y:S01]  /*40cd0*/  LDL.LU R28, [R1+0x1008] ;  /* 0x00100800011c7983 */ /* 0x000ea20000300800 */
[----:B------:R-:W-:Y:S02]  /*40ce0*/  F2FP.BF16.PACK_AB R8, R8, R9 ;  /* 0x000000090808723e */ /* 0x000fe400000010ff */
[----:B----4-:R-:W-:Y:S02]  /*40cf0*/  F2FP.BF16.PACK_AB R9, R12, R13 ;  /* 0x0000000d0c09723e */ /* 0x010fe400000010ff */
[----:B--2---:R-:W-:Y:S02]  /*40d00*/  F2FP.BF16.PACK_AB R22, R28, R22 ;  /* 0x000000161c16723e */ /* 0x004fe400000010ff */
[----:B------:R-:W2:Y:S04]  /*40d10*/  LDL.LU R28, [R1+0x1004] ;  /* 0x00100400011c7983 */ /* 0x000ea80000300800 */
[----:B------:R-:W2:Y:S04]  /*40d20*/  LDL.LU R29, [R1+0x1000] ;  /* 0x00100000011d7983 */ /* 0x000ea80000300800 */
[----:B------:R-:W-:Y:S04]  /*40d30*/  STL.64 [R1+0xff8], R22 ;  /* 0x000ff81601007387 */ /* 0x000fe80000100a00 */
[----:B------:R-:W-:Y:S04]  /*40d40*/  STL.64 [R1+0xff0], R20 ;  /* 0x000ff01401007387 */ /* 0x000fe80000100a00 */
[----:B------:R-:W3:Y:S04]  /*40d50*/  LDL.LU R12, [R1+0x144] ;  /* 0x00014400010c7983 */ /* 0x000ee80000300800 */
[----:B0-----:R0:W-:Y:S04]  /*40d60*/  STL.64 [R1+0x370], R16 ;  /* 0x0003701001007387 */ /* 0x0011e80000100a00 */
[----:B------:R-:W-:Y:S04]  /*40d70*/  STL.64 [R1+0x378], R18 ;  /* 0x0003781201007387 */ /* 0x000fe80000100a00 */
[----:B------:R-:W1:Y:S04]  /*40d80*/  LDS.128 R20, [R3] ;  /* 0x0000000003147984 */ /* 0x000e680000000c00 */
[----:B0-----:R-:W4:Y:S04]  /*40d90*/  LDL.LU R16, [R1+0x244] ;  /* 0x0002440001107983 */ /* 0x001f280000300800 */
[----:B-1----:R-:W-:Y:S04]  /*40da0*/  STL.64 [R1+0x360], R20 ;  /* 0x0003601401007387 */ /* 0x002fe80000100a00 */
[----:B------:R-:W-:Y:S04]  /*40db0*/  STL.64 [R1+0x368], R22 ;  /* 0x0003681601007387 */ /* 0x000fe80000100a00 */
[----:B----4-:R0:W-:Y:S04]  /*40dc0*/  STL [R1+0xfe8], R16 ;  /* 0x000fe81001007387 */ /* 0x0101e80000100800 */
[----:B0-----:R-:W3:Y:S04]  /*40dd0*/  LDL.LU R16, [R1+0x148] ;  /* 0x0001480001107983 */ /* 0x001ee80000300800 */
[----:B------:R-:W4:Y:S01]  /*40de0*/  LDL.LU R13, [R1+0x14c] ;  /* 0x00014c00010d7983 */ /* 0x000f220000300800 */
[----:B--2---:R-:W-:-:S02]  /*40df0*/  F2FP.BF16.PACK_AB R11, R29, R28 ;  /* 0x0000001c1d0b723e */ /* 0x004fc400000010ff */
[----:B------:R-:W-:-:S06]  /*40e00*/  LOP3.LUT R23, R2, 0x40, RZ, 0x3c, !PT ;  /* 0x0000004002177812 */ /* 0x000fcc00078e3cff */
[----:B------:R-:W0:Y:S04]  /*40e10*/  LDS.128 R20, [R23] ;  /* 0x0000000017147984 */ /* 0x000e280000000c00 */
[----:B----4-:R1:W-:Y:S04]  /*40e20*/  STL [R1+0xfe4], R13 ;  /* 0x000fe40d01007387 */ /* 0x0103e80000100800 */
[----:B-1----:R-:W2:Y:S04]  /*40e30*/  LDL.LU R13, [R1+0x248] ;  /* 0x00024800010d7983 */ /* 0x002ea80000300800 */
[----:B------:R-:W4:Y:S01]  /*40e40*/  LDL.LU R29, [R1+0x250] ;  /* 0x00025000011d7983 */ /* 0x000f220000300800 */
[----:B------:R-:W-:-:S02]  /*40e50*/  F2FP.BF16.PACK_AB R6, R14, R15 ;  /* 0x0000000f0e06723e */ /* 0x000fc400000010ff */
[----:B------:R-:W-:Y:S01]  /*40e60*/  LOP3.LUT R19, R2, 0x60, RZ, 0x3c, !PT ;  /* 0x0000006002137812 */ /* 0x000fe200078e3cff */
[----:B----4-:R1:W-:Y:S04]  /*40e70*/  STL [R1+0xfe0], R29 ;  /* 0x000fe01d01007387 */ /* 0x0103e80000100800 */
[----:B-1----:R-:W4:Y:S04]  /*40e80*/  LDL.LU R29, [R1+0x150] ;  /* 0x00015000011d7983 */ /* 0x002f280000300800 */
[----:B------:R-:W5:Y:S04]  /*40e90*/  LDL.LU R17, [R1+0x24c] ;  /* 0x00024c0001117983 */ /* 0x000f680000300800 */
[----:B------:R-:W2:Y:S04]  /*40ea0*/  LDL.LU R28, [R1+0x158] ;  /* 0x00015800011c7983 */ /* 0x000ea80000300800 */
[----:B------:R-:W2:Y:S04]  /*40eb0*/  LDL.LU R14, [R1+0x154] ;  /* 0x00015400010e7983 */ /* 0x000ea80000300800 */
[----:B------:R-:W2:Y:S04]  /*40ec0*/  LDL.LU R3, [R1+0x258] ;  /* 0x0002580001037983 */ /* 0x000ea80000300800 */
[----:B------:R-:W2:Y:S04]  /*40ed0*/  LDL.LU R18, [R1+0x254] ;  /* 0x0002540001127983 */ /* 0x000ea80000300800 */
[----:B------:R-:W2:Y:S04]  /*40ee0*/  LDL.LU R15, [R1+0x168] ;  /* 0x00016800010f7983 */ /* 0x000ea80000300800 */
[----:B0-----:R-:W-:Y:S04]  /*40ef0*/  STL.64 [R1+0x350], R20 ;  /* 0x0003501401007387 */ /* 0x001fe80000100a00 */
[----:B------:R-:W-:Y:S04]  /*40f00*/  STL.64 [R1+0x358], R22 ;  /* 0x0003581601007387 */ /* 0x000fe80000100a00 */
[----:B------:R-:W0:Y:S04]  /*40f10*/  LDS.128 R20, [R19] ;  /* 0x0000000013147984 */ /* 0x000e280000000c00 */
[----:B------:R-:W-:Y:S06]  /*40f20*/  BAR.SYNC.DEFER_BLOCKING 0x0 ;  /* 0x0000000000007b1d */ /* 0x000fec0000010000 */
[----:B0-----:R-:W-:Y:S04]  /*40f30*/  STL.64 [R1+0x2c0], R20 ;  /* 0x0002c01401007387 */ /* 0x001fe80000100a00 */
[----:B------:R0:W-:Y:S04]  /*40f40*/  STL.64 [R1+0x2c8], R22 ;  /* 0x0002c81601007387 */ /* 0x0001e80000100a00 */
[----:B0-----:R-:W2:Y:S04]  /*40f50*/  LDL.LU.64 R22, [R1+0xff8] ;  /* 0x000ff80001167983 */ /* 0x001ea80000300a00 */
[----:B------:R-:W2:Y:S04]  /*40f60*/  LDL.LU.64 R20, [R1+0xff0] ;  /* 0x000ff00001147983 */ /* 0x000ea80000300a00 */
[----:B------:R-:W4:Y:S04]  /*40f70*/  LDL.LU R19, [R1+0x25c] ;  /* 0x00025c0001137983 */ /* 0x000f280000300800 */
[----:B------:R-:W-:Y:S04]  /*40f80*/  STS.128 [R0+0x80], R24 ;  /* 0x0000801800007388 */ /* 0x000fe80000000c00 */
[----:B------:R-:W-:Y:S04]  /*40f90*/  STS.128 [R0+0x800], R4 ;  /* 0x0008000400007388 */ /* 0x000fe80000000c00 */
[----:B------:R-:W-:Y:S01]  /*40fa0*/  STS.128 [R0+0x880], R8 ;  /* 0x0008800800007388 */ /* 0x000fe20000000c00 */
[----:B---3--:R-:W-:-:S03]  /*40fb0*/  F2FP.BF16.PACK_AB R12, R16, R12 ;  /* 0x0000000c100c723e */ /* 0x008fc600000010ff */
[----:B--2---:R0:W-:Y:S04]  /*40fc0*/  STS.128 [R0], R20 ;  /* 0x0000001400007388 */ /* 0x0041e80000000c00 */
        /* <DEDUP_REMOVED lines=17> */
[----:B------:R-:W-:-:S02]  /*410e0*/  F2FP.BF16.PACK_AB R14, R28, R14 ;  /* 0x0000000e1c0e723e */ /* 0x000fc400000010ff */
[----:B------:R-:W-:Y:S01]  /*410f0*/  F2FP.BF16.PACK_AB R18, R3, R18 ;  /* 0x000000120312723e */ /* 0x000fe200000010ff */
[----:B------:R-:W-:Y:S01]  /*41100*/  BAR.SYNC.DEFER_BLOCKING 0x0 ;  /* 0x0000000000007b1d */ /* 0x000fe20000010000 */
[----:B--2---:R-:W-:-:S05]  /*41110*/  F2FP.BF16.PACK_AB R16, R13, R16 ;  /* 0x000000100d10723e */ /* 0x004fca00000010ff */
[----:B------:R-:W4:Y:S02]  /*41120*/  LDL.LU R13, [R1+0xfe4] ;  /* 0x000fe400010d7983 */ /* 0x000f240000300800 */
[----:B----4-:R-:W-:Y:S02]  /*41130*/  F2FP.BF16.PACK_AB R13, R29, R13 ;  /* 0x0000000d1d0d723e */ /* 0x010fe400000010ff */
[----:B------:R-:W5:Y:S02]  /*41140*/  LDL.LU R29, [R1+0xfe0] ;  /* 0x000fe000011d7983 */ /* 0x000f640000300800 */
[----:B-----5:R-:W-:Y:S02]  /*41150*/  F2FP.BF16.PACK_AB R17, R29, R17 ;  /* 0x000000111d11723e */ /* 0x020fe400000010ff */
[----:B------:R-:W2:Y:S04]  /*41160*/  LDL.LU R29, [R1+0xfdc] ;  /* 0x000fdc00011d7983 */ /* 0x000ea80000300800 */
[----:B------:R-:W4:Y:S04]  /*41170*/  LDL.LU R28, [R1+0xfd8] ;  /* 0x000fd800011c7983 */ /* 0x000f280000300800 */
[----:B------:R-:W5:Y:S02]  /*41180*/  LDL.LU R3, [R1+0xfd4] ;  /* 0x000fd40001037983 */ /* 0x000f640000300800 */
[----:B-----5:R-:W-:-:S02]  /*41190*/  F2FP.BF16.PACK_AB R15, R15, R3 ;  /* 0x000000030f0f723e */ /* 0x020fc400000010ff */
[----:B------:R-:W5:Y:S04]  /*411a0*/  LDL.LU R3, [R1+0xfd0] ;  /* 0x000fd00001037983 */ /* 0x000f680000300800 */
[----:B------:R0:W-:Y:S04]  /*411b0*/  STL.64 [R1+0xfb8], R14 ;  /* 0x000fb80e01007387 */ /* 0x0001e80000100a00 */
[----:B0-----:R-:W2:Y:S04]  /*411c0*/  LDL.LU R15, [R1+0x260] ;  /* 0x00026000010f7983 */ /* 0x001ea80000300800 */
[----:B------:R-:W-:Y:S01]  /*411d0*/  STL.64 [R1+0xfb0], R12 ;  /* 0x000fb00c01007387 */ /* 0x000fe20000100a00 */
[----:B------:R-:W-:-:S02]  /*411e0*/  F2FP.BF16.PACK_AB R4, R8, R4 ;  /* 0x000000040804723e */ /* 0x000fc400000010ff */
[----:B------:R-:W-:Y:S02]  /*411f0*/  F2FP.BF16.PACK_AB R8, R9, R10 ;  /* 0x0000000a0908723e */ /* 0x000fe400000010ff */
[----:B------:R-:W-:Y:S02]  /*41200*/  F2FP.BF16.PACK_AB R9, R6, R7 ;  /* 0x000000070609723e */ /* 0x000fe400000010ff */
[----:B------:R-:W-:Y:S02]  /*41210*/  F2FP.BF16.PACK_AB R7, R20, R21 ;  /* 0x000000151407723e */ /* 0x000fe400000010ff */
[----:B------:R-:W-:Y:S02]  /*41220*/  F2FP.BF16.PACK_AB R6, R24, R25 ;  /* 0x000000191806723e */ /* 0x000fe400000010ff */
[----:B------:R-:W-:Y:S02]  /*41230*/  F2FP.BF16.PACK_AB R10, R26, R27 ;  /* 0x0000001b1a0a723e */ /* 0x000fe400000010ff */
[----:B------:R-:W-:-:S02]  /*41240*/  F2FP.BF16.PACK_AB R5, R11, R5 ;  /* 0x000000050b05723e */ /* 0x000fc400000010ff */
[----:B---3--:R-:W-:Y:S02]  /*41250*/  F2FP.BF16.PACK_AB R11, R22, R23 ;  /* 0x00000017160b723e */ /* 0x008fe400000010ff */
[----:B--2---:R-:W-:Y:S02]  /*41260*/  F2FP.BF16.PACK_AB R19, R15, R19 ;  /* 0x000000130f13723e */ /* 0x004fe400000010ff */
[----:B------:R-:W0:Y:S04]  /*41270*/  LDS.128 R12, [R2] ;  /* 0x00000000020c7984 */ /* 0x000e280000000c00 */
[----:B------:R-:W-:Y:S04]  /*41280*/  STL.64 [R1+0xfc8], R18 ;  /* 0x000fc81201007387 */ /* 0x000fe80000100a00 */
[----:B------:R-:W-:Y:S04]  /*41290*/  STL.64 [R1+0xfc0], R16 ;  /* 0x000fc01001007387 */ /* 0x000fe80000100a00 */
[----:B------:R-:W5:Y:S04]  /*412a0*/  LDL.LU R20, [R1+0x184] ;  /* 0x0001840001147983 */ /* 0x000f680000300800 */
[----:B------:R-:W2:Y:S04]  /*412b0*/  LDL.LU R24, [R1+0x284] ;  /* 0x0002840001187983 */ /* 0x000ea80000300800 */
[----:B0-----:R-:W-:Y:S04]  /*412c0*/  STL.64 [R1+0x340], R12 ;  /* 0x0003400c01007387 */ /* 0x001fe80000100a00 */
[----:B------:R0:W-:Y:S04]  /*412d0*/  STL.64 [R1+0x348], R14 ;  /* 0x0003480e01007387 */ /* 0x0001e80000100a00 */
[----:B------:R-:W3:Y:S04]  /*412e0*/  LDL.LU R21, [R1+0x190] ;  /* 0x0001900001157983 */ /* 0x000ee80000300800 */
[----:B------:R-:W2:Y:S04]  /*412f0*/  LDL.LU R2, [R1+0x298] ;  /* 0x0002980001027983 */ /* 0x000ea80000300800 */
[----:B0-----:R-:W0:Y:S04]  /*41300*/  S2R R14, SR_TID.X ;  /* 0x00000000000e7919 */ /* 0x001e280000002100 */
[----:B------:R-:W2:Y:S04]  /*41310*/  LDL.LU R25, [R1+0x290] ;  /* 0x0002900001197983 */ /* 0x000ea80000300800 */
[----:B------:R-:W2:Y:S04]  /*41320*/  LDL.LU R22, [R1+0x1a0] ;  /* 0x0001a00001167983 */ /* 0x000ea80000300800 */
[----:B------:R-:W2:Y:S04]  /*41330*/  LDL.LU R26, [R1+0x2a8] ;  /* 0x0002a800011a7983 */ /* 0x000ea80000300800 */
[----:B------:R-:W2:Y:S01]  /*41340*/  LDL.LU R23, [R1+0x2a0] ;  /* 0x0002a00001177983 */ /* 0x000ea20000300800 */
[----:B0-----:R-:W-:-:S02]  /*41350*/  SHF.L.U32 R15, R14, 0xb, RZ ;  /* 0x0000000b0e0f7819 */ /* 0x001fc400000006ff */
[C---:B------:R-:W-:Y:S02]  /*41360*/  LOP3.LUT R12, R14.reuse, 0xff, RZ, 0xc0, !PT ;  /* 0x000000ff0e0c7812 */ /* 0x040fe400078ec0ff */
[C---:B------:R-:W-:Y:S02]  /*41370*/  SHF.L.U32 R27, R14.reuse, 0xb, RZ ;  /* 0x0000000b0e1b7819 */ /* 0x040fe400000006ff */
[----:B------:R-:W-:-:S04]  /*41380*/  SHF.L.U32 R14, R14, 0xb, RZ ;  /* 0x0000000b0e0e7819 */ /* 0x000fc800000006ff */
[----:B------:R-:W-:-:S04]  /*41390*/  LOP3.LUT R14, R14, 0x3000, RZ, 0xc0, !PT ;  /* 0x000030000e0e7812 */ /* 0x000fc800078ec0ff */
[----:B------:R-:W-:-:S04]  /*413a0*/  LEA R14, R12, R14, 0x4 ;  /* 0x0000000e0c0e7211 */ /* 0x000fc800078e20ff */
[----:B------:R-:W-:-:S05]  /*413b0*/  LOP3.LUT R14, R14, 0x20, RZ, 0x3c, !PT ;  /* 0x000000200e0e7812 */ /* 0x000fca00078e3cff */
[----:B------:R-:W0:Y:S01]  /*413c0*/  LDS.128 R16, [R14] ;  /* 0x000000000e107984 */ /* 0x000e220000000c00 */
[----:B------:R-:W-:Y:S02]  /*413d0*/  LOP3.LUT R27, R27, 0x3000, RZ, 0xc0, !PT ;  /* 0x000030001b1b7812 */ /* 0x000fe400078ec0ff */
[----:B------:R-:W-:-:S03]  /*413e0*/  LOP3.LUT R15, R15, 0x3000, RZ, 0xc0, !PT ;  /* 0x000030000f0f7812 */ /* 0x000fc600078ec0ff */
[C---:B------:R-:W-:Y:S02]  /*413f0*/  IMAD R27, R12.reuse, 0x10, R27 ;  /* 0x000000100c1b7824 */ /* 0x040fe400078e021b */
[----:B------:R-:W-:-:S03]  /*41400*/  IMAD R15, R12, 0x10, R15 ;  /* 0x000000100c0f7824 */ /* 0x000fc600078e020f */
[----:B------:R-:W-:Y:S02]  /*41410*/  LOP3.LUT R27, R27, 0x40, RZ, 0x3c, !PT ;  /* 0x000000401b1b7812 */ /* 0x000fe400078e3cff */
[----:B------:R-:W-:-:S06]  /*41420*/  LOP3.LUT R15, R15, 0x60, RZ, 0x3c, !PT ;  /* 0x000000600f0f7812 */ /* 0x000fcc00078e3cff */
[----:B------:R-:W-:Y:S04]  /*41430*/  LDS.128 R12, [R15] ;  /* 0x000000000f0c7984 */ /* 0x000fe80000000c00 */
        /* <DEDUP_REMOVED lines=8> */
[----:B------:R-:W3:Y:S04]  /*414c0*/  LDL.LU R27, [R1+0x2b0] ;  /* 0x0002b000011b7983 */ /* 0x000ee80000300800 */
[----:B------:R-:W-:Y:S04]  /*414d0*/  STL.64 [R1+0x310], R12 ;  /* 0x0003100c01007387 */ /* 0x000fe80000100a00 */
        /* <DEDUP_REMOVED lines=25> */
[----:B------:R-:W-:-:S02]  /*41670*/  F2FP.BF16.PACK_AB R25, R2, R25 ;  /* 0x000000190219723e */ /* 0x000fc400000010ff */
[----:B------:R-:W-:Y:S01]  /*41680*/  F2FP.BF16.PACK_AB R26, R26, R23 ;  /* 0x000000171a1a723e */ /* 0x000fe200000010ff */
[----:B------:R-:W-:Y:S01]  /*41690*/  BAR.SYNC.DEFER_BLOCKING 0x0 ;  /* 0x0000000000007b1d */ /* 0x000fe20000010000 */
[----:B--2---:R-:W-:-:S05]  /*416a0*/  F2FP.BF16.PACK_AB R24, R15, R24 ;  /* 0x000000180f18723e */ /* 0x004fca00000010ff */
[----:B------:R-:W2:Y:S01]  /*416b0*/  LDL.LU R15, [R1+0x50] ;  /* 0x00005000010f7983 */ /* 0x000ea20000300800 */
[----:B---3--:R-:W-:-:S03]  /*416c0*/  F2FP.BF16.PACK_AB R21, R3, R21 ;  /* 0x000000150315723e */ /* 0x008fc600000010ff */
[----:B------:R-:W3:Y:S04]  /*416d0*/  LDL.LU R3, [R1+0xfa8] ;  /* 0x000fa80001037983 */ /* 0x000ee80000300800 */
[----:B------:R-:W2:Y:S01]  /*416e0*/  LDL.LU R2, [R1+0xfa4] ;  /* 0x000fa40001027983 */ /* 0x000ea20000300800 */
[----:B---3--:R-:W-:-:S03]  /*416f0*/  F2FP.BF16.PACK_AB R22, R3, R22 ;  /* 0x000000160316723e */ /* 0x008fc600000010ff */
[----:B------:R-:W2:Y:S01]  /*41700*/  LDL.LU R3, [R1+0xfa0] ;  /* 0x000fa00001037983 */ /* 0x000ea20000300800 */
[----:B------:R-:W-:Y:S02]  /*41710*/  F2FP.BF16.PACK_AB R4, R9, R4 ;  /* 0x000000040904723e */ /* 0x000fe400000010ff */
[----:B------:R-:W-:Y:S02]  /*41720*/  F2FP.BF16.PACK_AB R9, R7, R14 ;  /* 0x0000000e0709723e */ /* 0x000fe400000010ff */
[----:B------:R-:W0:Y:S01]  /*41730*/  S2R R14, SR_TID.X ;  /* 0x00000000000e7919 */ /* 0x000e220000002100 */
[----:B-----5:R-:W-:Y:S02]  /*41740*/  F2FP.BF16.PACK_AB R7, R12, R13 ;  /* 0x0000000d0c07723e */ /* 0x020fe400000010ff */
[C---:B0-----:R-:W-:Y:S02]  /*41750*/  LOP3.LUT R12, R14.reuse, 0xff, RZ, 0xc0, !PT ;  /* 0x000000ff0e0c7812 */ /* 0x041fe400078ec0ff */
[----:B------:R-:W-:-:S04]  /*41760*/  SHF.L.U32 R14, R14, 0xb, RZ ;  /* 0x0000000b0e0e7819 */ /* 0x000fc800000006ff */
[----:B------:R-:W-:-:S04]  /*41770*/  LOP3.LUT R14, R14, 0x3000, RZ, 0xc0, !PT ;  /* 0x000030000e0e7812 */ /* 0x000fc800078ec0ff */
[----:B------:R-:W-:Y:S02]  /*41780*/  LEA R14, R12, R14, 0x4 ;  /* 0x0000000e0c0e7211 */ /* 0x000fe400078e20ff */
[----:B--2---:R-:W-:Y:S02]  /*41790*/  F2FP.BF16.PACK_AB R23, R3, R2 ;  /* 0x000000020317723e */ /* 0x004fe400000010ff */
[----:B------:R-:W2:Y:S04]  /*417a0*/  LDL.LU R3, [R1+0xf9c] ;  /* 0x000f9c0001037983 */ /* 0x000ea80000300800 */
[----:B------:R-:W2:Y:S04]  /*417b0*/  LDL.LU R2, [R1+0xf98] ;  /* 0x000f980001027983 */ /* 0x000ea80000300800 */
[----:B------:R-:W-:Y:S04]  /*417c0*/  STL.64 [R1+0xf88], R22 ;  /* 0x000f881601007387 */ /* 0x000fe80000100a00 */
[----:B------:R-:W-:Y:S04]  /*417d0*/  STL.64 [R1+0xf80], R20 ;  /* 0x000f801401007387 */ /* 0x000fe80000100a00 */
[----:B------:R0:W1:Y:S01]  /*417e0*/  LDS.128 R20, [R14] ;  /* 0x000000000e147984 */ /* 0x0000620000000c00 */
[----:B------:R-:W-:-:S02]  /*417f0*/  F2FP.BF16.PACK_AB R27, R8, R27 ;  /* 0x0000001b081b723e */ /* 0x000fc400000010ff */
[----:B------:R-:W-:Y:S02]  /*41800*/  F2FP.BF16.PACK_AB R8, R10, R11 ;  /* 0x0000000b0a08723e */ /* 0x000fe400000010ff */
[----:B------:R-:W-:Y:S02]  /*41810*/  F2FP.BF16.PACK_AB R10, R18, R19 ;  /* 0x00000013120a723e */ /* 0x000fe400000010ff */
[----:B------:R-:W0:Y:S01]  /*41820*/  S2R R19, SR_TID.X ;  /* 0x0000000000137919 */ /* 0x000e220000002100 */
[----:B------:R-:W-:Y:S02]  /*41830*/  F2FP.BF16.PACK_AB R5, R5, R6 ;  /* 0x000000060505723e */ /* 0x000fe400000010ff */
[----:B------:R-:W-:Y:S01]  /*41840*/  F2FP.BF16.PACK_AB R6, R16, R17 ;  /* 0x000000111006723e */ /* 0x000fe200000010ff */
[C---:B0-----:R-:W-:Y:S01]  /*41850*/  IMAD.SHL.U32 R14, R19.reuse, 0x800, RZ ;  /* 0x00000800130e7824 */ /* 0x041fe200078e00ff */
[C---:B------:R-:W-:Y:S02]  /*41860*/  LOP3.LUT R16, R19.reuse, 0xff, RZ, 0xc0, !PT ;  /* 0x000000ff13107812 */ /* 0x040fe400078ec0ff */
[C---:B------:R-:W-:Y:S01]  /*41870*/  SHF.L.U32 R12, R19.reuse, 0xb, RZ ;  /* 0x0000000b130c7819 */ /* 0x040fe200000006ff */
[----:B------:R-:W-:-:S05]  /*41880*/  IMAD.SHL.U32 R19, R19, 0x800, RZ ;  /* 0x0000080013137824 */ /* 0x000fca00078e00ff */
[----:B------:R-:W-:-:S04]  /*41890*/  LOP3.LUT R19, R19, 0x3000, RZ, 0xc0, !PT ;  /* 0x0000300013137812 */ /* 0x000fc800078ec0ff */
[----:B------:R-:W-:Y:S02]  /*418a0*/  LEA R19, R16, R19, 0x4 ;  /* 0x0000001310137211 */ /* 0x000fe400078e20ff */
[----:B------:R-:W-:Y:S02]  /*418b0*/  LOP3.LUT R14, R14, 0x3000, RZ, 0xc0, !PT ;  /* 0x000030000e0e7812 */ /* 0x000fe400078ec0ff */
[----:B------:R-:W-:Y:S02]  /*418c0*/  LOP3.LUT R19, R19, 0x20, RZ, 0x3c, !PT ;  /* 0x0000002013137812 */ /* 0x000fe400078e3cff */
[----:B------:R-:W-:Y:S02]  /*418d0*/  LOP3.LUT R12, R12, 0x3000, RZ, 0xc0, !PT ;  /* 0x000030000c0c7812 */ /* 0x000fe400078ec0ff */
[C---:B------:R-:W-:Y:S02]  /*418e0*/  LEA R14, R16.reuse, R14, 0x4 ;  /* 0x0000000e100e7211 */ /* 0x040fe400078e20ff */
[----:B------:R-:W-:-:S02]  /*418f0*/  LEA R12, R16, R12, 0x4 ;  /* 0x0000000c100c7211 */ /* 0x000fc400078e20ff */
[----:B------:R-:W0:Y:S01]  /*41900*/  LDS.128 R16, [R19] ;  /* 0x0000000013107984 */ /* 0x000e220000000c00 */
[----:B--2---:R-:W-:-:S03]  /*41910*/  F2FP.BF16.PACK_AB R11, R2, R3 ;  /* 0x00000003020b723e */ /* 0x004fc600000010ff */
[----:B------:R-:W2:Y:S04]  /*41920*/  LDL.LU R2, [R1+0xf94] ;  /* 0x000f940001027983 */ /* 0x000ea80000300800 */
[----:B------:R-:W2:Y:S04]  /*41930*/  LDL.LU R3, [R1+0xf90] ;  /* 0x000f900001037983 */ /* 0x000ea80000300800 */
[----:B------:R-:W3:Y:S04]  /*41940*/  LDL.LU R13, [R1+0x70] ;  /* 0x00007000010d7983 */ /* 0x000ee80000300800 */
[----:B-1----:R-:W-:Y:S04]  /*41950*/  STL.64 [R1+0x300], R20 ;  /* 0x0003001401007387 */ /* 0x002fe80000100a00 */
[----:B------:R1:W-:Y:S04]  /*41960*/  STL.64 [R1+0x308], R22 ;  /* 0x0003081601007387 */ /* 0x0003e80000100a00 */
[----:B-1----:R-:W5:Y:S04]  /*41970*/  LDL.LU.64 R22, [R1+0xf88] ;  /* 0x000f880001167983 */ /* 0x002f680000300a00 */
[----:B------:R-:W5:Y:S01]  /*41980*/  LDL.LU.64 R20, [R1+0xf80] ;  /* 0x000f800001147983 */ /* 0x000f620000300a00 */
[----:B------:R-:W-:-:S03]  /*41990*/  LOP3.LUT R12, R12, 0x40, RZ, 0x3c, !PT ;  /* 0x000000400c0c7812 */ /* 0x000fc600078e3cff */
[----:B0-----:R-:W-:Y:S04]  /*419a0*/  STL.64 [R1+0x2f0], R16 ;  /* 0x0002f01001007387 */ /* 0x001fe80000100a00 */
[----:B------:R-:W-:Y:S04]  /*419b0*/  STL.64 [R1+0x2f8], R18 ;  /* 0x0002f81201007387 */ /* 0x000fe80000100a00 */
[----:B------:R0:W1:Y:S01]  /*419c0*/  LDS.128 R16, [R12] ;  /* 0x000000000c107984 */ /* 0x0000620000000c00 */
[----:B------:R-:W-:-:S03]  /*419d0*/  LOP3.LUT R14, R14, 0x60, RZ, 0x3c, !PT ;  /* 0x000000600e0e7812 */ /* 0x000fc600078e3cff */
[----:B0-----:R-:W2:Y:S04]  /*419e0*/  LDL.LU R12, [R1+0x60] ;  /* 0x00006000010c7983 */ /* 0x001ea80000300800 */
[----:B-1----:R-:W-:Y:S04]  /*419f0*/  STL.64 [R1+0x2e0], R16 ;  /* 0x0002e01001007387 */ /* 0x002fe80000100a00 */
[----:B------:R-:W-:Y:S04]  /*41a00*/  STL.64 [R1+0x2e8], R18 ;  /* 0x0002e81201007387 */ /* 0x000fe80000100a00 */
[----:B------:R-:W0:Y:S04]  /*41a10*/  LDS.128 R16, [R14] ;  /* 0x000000000e107984 */ /* 0x000e280000000c00 */
[----:B------:R-:W-:Y:S06]  /*41a20*/  BAR.SYNC.DEFER_BLOCKING 0x0 ;  /* 0x0000000000007b1d */ /* 0x000fec0000010000 */
[----:B------:R-:W-:Y:S04]  /*41a30*/  STS.128 [R0+0x80], R24 ;  /* 0x0000801800007388 */ /* 0x000fe80000000c00 */
[----:B------:R-:W-:Y:S04]  /*41a40*/  STS.128 [R0+0x800], R4 ;  /* 0x0008000400007388 */ /* 0x000fe80000000c00 */
[----:B------:R-:W-:Y:S04]  /*41a50*/  STS.128 [R0+0x880], R8 ;  /* 0x0008800800007388 */ /* 0x000fe80000000c00 */
[----:B0-----:R-:W-:Y:S04]  /*41a60*/  STL.64 [R1+0x2d0], R16 ;  /* 0x0002d01001007387 */ /* 0x001fe80000100a00 */
[----:B------:R-:W-:Y:S04]  /*41a70*/  STL.64 [R1+0x2d8], R18 ;  /* 0x0002d81201007387 */ /* 0x000fe80000100a00 */
[----:B-----5:R0:W-:Y:S04]  /*41a80*/  STS.128 [R0], R20 ;  /* 0x0000001400007388 */ /* 0x0201e80000000c00 */
[----:B------:R-:W-:Y:S01]  /*41a90*/  BAR.SYNC.DEFER_BLOCKING 0x0 ;  /* 0x0000000000007b1d */ /* 0x000fe20000010000 */
[----:B0-----:R-:W-:-:S05]  /*41aa0*/  PRMT R0, R15, 0x7632, R0 ;  /* 0x000076320f007816 */ /* 0x001fca0000000000 */
[----:B--2---:R0:W-:Y:S04]  /*41ab0*/  STG.E.U16 [R2.64], R15 ;  /* 0x0000000f02007986 */ /* 0x0041e8000c101506 */
[----:B0-----:R-:W2:Y:S04]  /*41ac0*/  LDL.LU R15, [R1+0x40] ;  /* 0x00004000010f7983 */ /* 0x001ea80000300800 */
[----:B------:R-:W5:Y:S04]  /*41ad0*/  LDL.LU R19, [R1+0x54] ;  /* 0x0000540001137983 */ /* 0x000f680000300800 */
[----:B------:R-:W4:Y:S04]  /*41ae0*/  LDL.LU R21, [R1+0x74] ;  /* 0x0000740001157983 */ /* 0x000f280000300800 */
[----:B------:R-:W4:Y:S01]  /*41af0*/  LDL.LU R23, [R1+0x64] ;  /* 0x0000640001177983 */ /* 0x000f220000300800 */
[----:B------:R-:W-:-:S05]  /*41b00*/  IMAD.MOV.U32 R24, RZ, RZ, c[0x0][0x1c8] ;  /* 0x00007200ff187624 */ /* 0x000fca00078e00ff */
[C---:B------:R-:W-:Y:S01]  /*41b10*/  SHF.L.U32 R7, R24.reuse, 0x1, RZ ;  /* 0x0000000118077819 */ /* 0x040fe200000006ff */
[C---:B------:R-:W-:Y:S01]  /*41b20*/  IMAD R14, R24.reuse, 0x6, RZ ;  /* 0x00000006180e7824 */ /* 0x040fe200078e02ff */
[CC--:B------:R-:W-:Y:S02]  /*41b30*/  LEA R6, P4, R24.reuse, R2.reuse, 0x2 ;  /* 0x0000000218067211 */ /* 0x0c0fe400078810ff */
[CC--:B------:R-:W-:Y:S01]  /*41b40*/  IADD3 R4, P5, R7.reuse, R2.reuse, RZ ;  /* 0x0000000207047210 */ /* 0x0c0fe20007fbe0ff */
[C---:B------:R-:W-:Y:S01]  /*41b50*/  IMAD R9, R24.reuse, 0x3, RZ ;  /* 0x0000000318097824 */ /* 0x040fe200078e02ff */
[-C--:B------:R-:W-:Y:S02]  /*41b60*/  LEA.HI.X.SX32 R7, R7, R3.reuse, 0x1, P4 ;  /* 0x0000000307077211 */ /* 0x080fe400020f0eff */
[----:B------:R-:W-:Y:S02]  /*41b70*/  LEA.HI.X.SX32 R5, R24, R3, 0x1, P5 ;  /* 0x0000000318057211 */ /* 0x000fe400028f0eff */
[----:B------:R-:W-:-:S02]  /*41b80*/  IADD3 R8, P5, R14, R2, RZ ;  /* 0x000000020e087210 */ /* 0x000fc40007fbe0ff */
[C---:B------:R-:W-:Y:S02]  /*41b90*/  SHF.L.U32 R11, R24.reuse, 0x2, RZ ;  /* 0x00000002180b7819 */ /* 0x040fe400000006ff */
[C---:B------:R-:W-:Y:S01]  /*41ba0*/  LEA R10, P6, R24.reuse, R2, 0x3 ;  /* 0x00000002180a7211 */ /* 0x040fe200078c18ff */
[----:B------:R0:W-:Y:S01]  /*41bb0*/  STG.E.U16 [R4.64], R0 ;  /* 0x0000000004007986 */ /* 0x0001e2000c101506 */
[-C--:B------:R-:W-:Y:S02]  /*41bc0*/  LEA.HI.X.SX32 R9, R9, R3.reuse, 0x1, P5 ;  /* 0x0000000309097211 */ /* 0x080fe400028f0eff */
[----:B------:R-:W-:Y:S01]  /*41bd0*/  LEA.HI.X.SX32 R11, R11, R3, 0x1, P6 ;  /* 0x000000030b0b7211 */ /* 0x000fe200030f0eff */
[----:B---3--:R1:W-:Y:S01]  /*41be0*/  STG.E.U16 [R6.64], R13 ;  /* 0x0000000d06007986 */ /* 0x0083e2000c101506 */
[----:B0-----:R-:W-:Y:S01]  /*41bf0*/  PRMT R0, R13, 0x7632, R0 ;  /* 0x000076320d007816 */ /* 0x001fe20000000000 */
[----:B-1----:R-:W-:-:S04]  /*41c00*/  IMAD R13, R24, 0xa, RZ ;  /* 0x0000000a180d7824 */ /* 0x002fc800078e02ff */
[----:B------:R0:W-:Y:S01]  /*41c10*/  STG.E.U16 [R8.64], R0 ;  /* 0x0000000008007986 */ /* 0x0001e2000c101506 */
[----:B------:R-:W-:-:S03]  /*41c20*/  IMAD R5, R24, 0x5, RZ ;  /* 0x0000000518057824 */ /* 0x000fc600078e02ff */
[----:B------:R1:W-:Y:S01]  /*41c30*/  STG.E.U16 [R10.64], R12 ;  /* 0x0000000c0a007986 */ /* 0x0003e2000c101506 */
[-C--:B------:R-:W-:Y:S01]  /*41c40*/  IADD3 R4, P5, R13, R2.reuse, RZ ;  /* 0x000000020d047210 */ /* 0x080fe20007fbe0ff */
[----:B------:R-:W-:Y:S01]  /*41c50*/  IMAD R16, R24, 0xe, RZ ;  /* 0x0000000e18107824 */ /* 0x000fe200078e02ff */
[----:B0-----:R-:W-:Y:S01]  /*41c60*/  PRMT R0, R12, 0x7632, R0 ;  /* 0x000076320c007816 */ /* 0x001fe20000000000 */
[C---:B-1----:R-:W-:Y:S01]  /*41c70*/  IMAD R12, R24.reuse, 0xc, RZ ;  /* 0x0000000c180c7824 */ /* 0x042fe200078e02ff */
[-C--:B------:R-:W-:Y:S01]  /*41c80*/  LEA.HI.X.SX32 R5, R5, R3.reuse, 0x1, P5 ;  /* 0x0000000305057211 */ /* 0x080fe200028f0eff */
[----:B------:R-:W-:Y:S01]  /*41c90*/  IMAD R9, R24, 0x7, RZ ;  /* 0x0000000718097824 */ /* 0x000fe200078e02ff */
[-C--:B------:R-:W-:Y:S01]  /*41ca0*/  IADD3 R8, P5, R16, R2.reuse, RZ ;  /* 0x0000000210087210 */ /* 0x080fe20007fbe0ff */
[----:B------:R-:W-:Y:S01]  /*41cb0*/  IMAD.SHL.U32 R11, R24, 0x8, RZ ;  /* 0x00000008180b7824 */ /* 0x000fe200078e00ff */
[-C--:B------:R-:W-:Y:S02]  /*41cc0*/  IADD3 R6, P4, R12, R2.reuse, RZ ;  /* 0x000000020c067210 */ /* 0x080fe40007f9e0ff */
[----:B------:R-:W-:Y:S01]  /*41cd0*/  LEA R10, P6, R24, R2, 0x4 ;  /* 0x00000002180a7211 */ /* 0x000fe200078c20ff */
[----:B------:R0:W-:Y:S01]  /*41ce0*/  STG.E.U16 [R4.64], R0 ;  /* 0x0000000004007986 */ /* 0x0001e2000c101506 */
[----:B------:R-:W-:-:S02]  /*41cf0*/  LEA.HI.X.SX32 R7, R14, R3, 0x1, P4 ;  /* 0x000000030e077211 */ /* 0x000fc400020f0eff */
[-C--:B------:R-:W-:Y:S02]  /*41d00*/  LEA.HI.X.SX32 R9, R9, R3.reuse, 0x1, P5 ;  /* 0x0000000309097211 */ /* 0x080fe400028f0eff */
[----:B------:R-:W-:Y:S01]  /*41d10*/  LEA.HI.X.SX32 R11, R11, R3, 0x1, P6 ;  /* 0x000000030b0b7211 */ /* 0x000fe200030f0eff */
[C---:B------:R-:W-:Y:S02]  /*41d20*/  IMAD R14, R24.reuse, 0x14, RZ ;  /* 0x00000014180e7824 */ /* 0x040fe400078e02ff */
[C---:B------:R-:W-:Y:S02]  /*41d30*/  IMAD R17, R24.reuse, 0x16, RZ ;  /* 0x0000001618117824 */ /* 0x040fe400078e02ff */
[C---:B0-----:R-:W-:Y:S02]  /*41d40*/  IMAD R5, R24.reuse, 0x9, RZ ;  /* 0x0000000918057824 */ /* 0x041fe400078e02ff */
[----:B------:R-:W-:Y:S01]  /*41d50*/  IMAD R18, R24, 0x18, RZ ;  /* 0x0000001818127824 */ /* 0x000fe200078e02ff */
[----:B--2---:R-:W-:Y:S01]  /*41d60*/  PRMT R0, R15, 0x7632, R0 ;  /* 0x000076320f007816 */ /* 0x004fe20000000000 */
[----:B------:R-:W-:Y:S04]  /*41d70*/  STG.E.U16 [R6.64], R15 ;  /* 0x0000000f06007986 */ /* 0x000fe8000c101506 */
[----:B------:R0:W-:Y:S04]  /*41d80*/  STG.E.U16 [R8.64], R0 ;  /* 0x0000000008007986 */ /* 0x0001e8000c101506 */
[----:B-----5:R1:W-:Y:S01]  /*41d90*/  STG.E.U16 [R10.64], R19 ;  /* 0x000000130a007986 */ /* 0x0203e2000c101506 */
[----:B0-----:R-:W-:-:S03]  /*41da0*/  PRMT R0, R19, 0x7632, R0 ;  /* 0x0000763213007816 */ /* 0x001fc60000000000 */
[----:B-1----:R-:W2:Y:S01]  /*41db0*/  LDL.LU R19, [R1+0x44] ;  /* 0x0000440001137983 */ /* 0x002ea20000300800 */
[----:B------:R-:W-:-:S03]  /*41dc0*/  IMAD R15, R24, 0x12, RZ ;  /* 0x00000012180f7824 */ /* 0x000fc600078e02ff */
[----:B------:R-:W3:Y:S02]  /*41dd0*/  LDL.LU R22, [R1+0x58] ;  /* 0x0000580001167983 */ /* 0x000ee40000300800 */
[-C--:B------:R-:W-:Y:S02]  /*41de0*/  IADD3 R4, P5, R15, R2.reuse, RZ ;  /* 0x000000020f047210 */ /* 0x080fe40007fbe0ff */
[----:B------:R-:W5:Y:S01]  /*41df0*/  LDL.LU R27, [R1+0x78] ;  /* 0x00007800011b7983 */ /* 0x000f620000300800 */
[-C--:B------:R-:W-:Y:S01]  /*41e00*/  IADD3 R6, P4, R14, R2.reuse, RZ ;  /* 0x000000020e067210 */ /* 0x080fe20007f9e0ff */
[----:B------:R-:W-:Y:S01]  /*41e10*/  IMAD R9, R24, 0xb, RZ ;  /* 0x0000000b18097824 */ /* 0x000fe200078e02ff */
[-C--:B------:R-:W-:Y:S02]  /*41e20*/  LEA.HI.X.SX32 R5, R5, R3.reuse, 0x1, P5 ;  /* 0x0000000305057211 */ /* 0x080fe400028f0eff */
[-C--:B------:R-:W-:Y:S02]  /*41e30*/  IADD3 R8, P5, R17, R2.reuse, RZ ;  /* 0x0000000211087210 */ /* 0x080fe40007fbe0ff */
[----:B------:R-:W-:Y:S01]  /*41e40*/  IADD3 R10, P6, R18, R2, RZ ;  /* 0x00000002120a7210 */ /* 0x000fe20007fde0ff */
[----:B------:R0:W-:Y:S01]  /*41e50*/  STG.E.U16 [R4.64], R0 ;  /* 0x0000000004007986 */ /* 0x0001e2000c101506 */
[----:B------:R-:W-:-:S02]  /*41e60*/  LEA.HI.X.SX32 R7, R13, R3, 0x1, P4 ;  /* 0x000000030d077211 */ /* 0x000fc400020f0eff */
[-C--:B------:R-:W-:Y:S02]  /*41e70*/  LEA.HI.X.SX32 R9, R9, R3.reuse, 0x1, P5 ;  /* 0x0000000309097211 */ /* 0x080fe400028f0eff */
[----:B------:R-:W-:Y:S01]  /*41e80*/  LEA.HI.X.SX32 R11, R12, R3, 0x1, P6 ;  /* 0x000000030c0b7211 */ /* 0x000fe200030f0eff */
[----:B----4-:R-:W-:Y:S01]  /*41e90*/  STG.E.U16 [R6.64], R21 ;  /* 0x0000001506007986 */ /* 0x010fe2000c101506 */
[----:B0-----:R-:W-:-:S05]  /*41ea0*/  PRMT R0, R21, 0x7632, R0 ;  /* 0x0000763215007816 */ /* 0x001fca0000000000 */
[----:B------:R0:W-:Y:S04]  /*41eb0*/  STG.E.U16 [R8.64], R0 ;  /* 0x0000000008007986 */ /* 0x0001e8000c101506 */
[----:B------:R1:W-:Y:S01]  /*41ec0*/  STG.E.U16 [R10.64], R23 ;  /* 0x000000170a007986 */ /* 0x0003e2000c101506 */
[----:B0-----:R-:W-:-:S03]  /*41ed0*/  PRMT R0, R23, 0x7632, R0 ;  /* 0x0000763217007816 */ /* 0x001fc60000000000 */
[----:B-1----:R-:W4:Y:S04]  /*41ee0*/  LDL.LU R23, [R1+0x68] ;  /* 0x0000680001177983 */ /* 0x002f280000300800 */
[----:B------:R-:W4:Y:S04]  /*41ef0*/  LDL.LU R25, [R1+0x48] ;  /* 0x0000480001197983 */ /* 0x000f280000300800 */
[----:B------:R-:W4:Y:S01]  /*41f00*/  LDL.LU R26, [R1+0x5c] ;  /* 0x00005c00011a7983 */ /* 0x000f220000300800 */
[C---:B------:R-:W-:Y:S02]  /*41f10*/  IMAD R13, R24.reuse, 0x1a, RZ ;  /* 0x0000001a180d7824 */ /* 0x040fe400078e02ff */
[----:B------:R-:W-:-:S02]  /*41f20*/  IMAD R12, R24, 0x1c, RZ ;  /* 0x0000001c180c7824 */ /* 0x000fc400078e02ff */
[----:B------:R-:W-:Y:S01]  /*41f30*/  IMAD R5, R24, 0xd, RZ ;  /* 0x0000000d18057824 */ /* 0x000fe200078e02ff */
[-C--:B------:R-:W-:Y:S02]  /*41f40*/  IADD3 R4, P5, R13, R2.reuse, RZ ;  /* 0x000000020d047210 */ /* 0x080fe40007fbe0ff */
[-C--:B------:R-:W-:Y:S01]  /*41f50*/  IADD3 R6, P4, R12, R2.reuse, RZ ;  /* 0x000000020c067210 */ /* 0x080fe20007f9e0ff */
[----:B------:R-:W-:Y:S01]  /*41f60*/  IMAD R20, R24, 0x1e, RZ ;  /* 0x0000001e18147824 */ /* 0x000fe200078e02ff */
[-C--:B------:R-:W-:Y:S02]  /*41f70*/  LEA.HI.X.SX32 R5, R5, R3.reuse, 0x1, P5 ;  /* 0x0000000305057211 */ /* 0x080fe400028f0eff */
[----:B------:R-:W-:Y:S01]  /*41f80*/  LEA.HI.X.SX32 R7, R16, R3, 0x1, P4 ;  /* 0x0000000310077211 */ /* 0x000fe200020f0eff */
[----:B------:R-:W-:Y:S01]  /*41f90*/  IMAD R9, R24, 0xf, RZ ;  /* 0x0000000f18097824 */ /* 0x000fe200078e02ff */
[----:B------:R-:W-:Y:S01]  /*41fa0*/  IADD3 R8, P5, R20, R2, RZ ;  /* 0x0000000214087210 */ /* 0x000fe20007fbe0ff */
[----:B------:R0:W-:Y:S01]  /*41fb0*/  STG.E.U16 [R4.64], R0 ;  /* 0x0000000004007986 */ /* 0x0001e2000c101506 */
[----:B------:R-:W-:-:S02]  /*41fc0*/  SHF.L.U32 R11, R24, 0x4, RZ ;  /* 0x00000004180b7819 */ /* 0x000fc400000006ff */
[-C--:B------:R-:W-:Y:S01]  /*41fd0*/  LEA.HI.X.SX32 R9, R9, R3.reuse, 0x1, P5 ;  /* 0x0000000309097211 */ /* 0x080fe200028f0eff */
[C---:B------:R-:W-:Y:S01]  /*41fe0*/  IMAD R16, R24.reuse, 0x24, RZ ;  /* 0x0000002418107824 */ /* 0x040fe200078e02ff */
[C---:B------:R-:W-:Y:S01]  /*41ff0*/  LEA R10, P6, R24.reuse, R2, 0x5 ;  /* 0x00000002180a7211 */ /* 0x040fe200078c28ff */
[C---:B------:R-:W-:Y:S02]  /*42000*/  IMAD R21, R24.reuse, 0x26, RZ ;  /* 0x0000002618157824 */ /* 0x040fe400078e02ff */
[C---:B0-----:R-:W-:Y:S01]  /*42010*/  IMAD R5, R24.reuse, 0x11, RZ ;  /* 0x0000001118057824 */ /* 0x041fe200078e02ff */
[----:B------:R-:W-:Y:S02]  /*42020*/  LEA.HI.X.SX32 R11, R11, R3, 0x1, P6 ;  /* 0x000000030b0b7211 */ /* 0x000fe400030f0eff */
[----:B--2---:R-:W-:Y:S01]  /*42030*/  PRMT R0, R19, 0x7632, R0 ;  /* 0x0000763213007816 */ /* 0x004fe20000000000 */
[----:B------:R0:W-:Y:S04]  /*42040*/  STG.E.U16 [R6.64], R19 ;  /* 0x0000001306007986 */ /* 0x0001e8000c101506 */
[----:B------:R1:W-:Y:S01]  /*42050*/  STG.E.U16 [R8.64], R0 ;  /* 0x0000000008007986 */ /* 0x0003e2000c101506 */
[----:B0-----:R-:W-:-:S05]  /*42060*/  IMAD R19, R24, 0x22, RZ ;  /* 0x0000002218137824 */ /* 0x001fca00078e02ff */
[-C--:B------:R-:W-:Y:S01]  /*42070*/  IADD3 R4, P5, R19, R2.reuse, RZ ;  /* 0x0000000213047210 */ /* 0x080fe20007fbe0ff */
[----:B-1----:R-:W-:Y:S01]  /*42080*/  IMAD R9, R24, 0x13, RZ ;  /* 0x0000001318097824 */ /* 0x002fe200078e02ff */
[----:B---3--:R-:W-:Y:S02]  /*42090*/  PRMT R0, R22, 0x7632, R0 ;  /* 0x0000763216007816 */ /* 0x008fe40000000000 */
[-C--:B------:R-:W-:Y:S02]  /*420a0*/  LEA.HI.X.SX32 R5, R5, R3.reuse, 0x1, P5 ;  /* 0x0000000305057211 */ /* 0x080fe400028f0eff */
[-C--:B------:R-:W-:Y:S02]  /*420b0*/  IADD3 R6, P4, R16, R2.reuse, RZ ;  /* 0x0000000210067210 */ /* 0x080fe40007f9e0ff */
[----:B------:R-:W-:Y:S01]  /*420c0*/  IADD3 R8, P5, R21, R2, RZ ;  /* 0x0000000215087210 */ /* 0x000fe20007fbe0ff */
[----:B------:R0:W-:Y:S01]  /*420d0*/  STG.E.U16 [R10.64], R22 ;  /* 0x000000160a007986 */ /* 0x0001e2000c101506 */
[----:B------:R-:W-:-:S02]  /*420e0*/  LEA.HI.X.SX32 R7, R15, R3, 0x1, P4 ;  /* 0x000000030f077211 */ /* 0x000fc400020f0eff */
[----:B------:R-:W-:Y:S01]  /*420f0*/  LEA.HI.X.SX32 R9, R9, R3, 0x1, P5 ;  /* 0x0000000309097211 */ /* 0x000fe200028f0eff */
[----:B------:R1:W-:Y:S04]  /*42100*/  STG.E.U16 [R4.64], R0 ;  /* 0x0000000004007986 */ /* 0x0003e8000c101506 */
[----:B-----5:R2:W-:Y:S01]  /*42110*/  STG.E.U16 [R6.64], R27 ;  /* 0x0000001b06007986 */ /* 0x0205e2000c101506 */
[----:B0-----:R-:W-:Y:S01]  /*42120*/  IMAD R22, R24, 0x28, RZ ;  /* 0x0000002818167824 */ /* 0x001fe200078e02ff */
[----:B-1----:R-:W-:-:S04]  /*42130*/  PRMT R0, R27, 0x7632, R0 ;  /* 0x000076321b007816 */ /* 0x002fc80000000000 */
[----:B------:R-:W-:Y:S01]  /*42140*/  IADD3 R10, P6, R22, R2, RZ ;  /* 0x00000002160a7210 */ /* 0x000fe20007fde0ff */
[----:B--2---:R-:W2:Y:S04]  /*42150*/  LDL.LU R27, [R1+0x6c] ;  /* 0x00006c00011b7983 */ /* 0x004ea80000300800 */
[----:B------:R0:W-:Y:S01]  /*42160*/  STG.E.U16 [R8.64], R0 ;  /* 0x0000000008007986 */ /* 0x0001e2000c101506 */
[----:B------:R-:W-:Y:S02]  /*42170*/  LEA.HI.X.SX32 R11, R14, R3, 0x1, P6 ;  /* 0x000000030e0b7211 */ /* 0x000fe400030f0eff */
[----:B0-----:R-:W-:-:S05]  /*42180*/  MOV R9, c[0x0][0x1c8] ;  /* 0x0000720000097a02 */ /* 0x001fca0000000f00 */
[C---:B------:R-:W-:Y:S01]  /*42190*/  IMAD R15, R9.reuse, 0x2a, RZ ;  /* 0x0000002a090f7824 */ /* 0x040fe200078e02ff */
[----:B----4-:R0:W-:Y:S01]  /*421a0*/  STG.E.U16 [R10.64], R23 ;  /* 0x000000170a007986 */ /* 0x0101e2000c101506 */
[----:B------:R-:W-:Y:S01]  /*421b0*/  IMAD R5, R9, 0x15, RZ ;  /* 0x0000001509057824 */ /* 0x000fe200078e02ff */
[----:B------:R-:W-:Y:S01]  /*421c0*/  PRMT R0, R23, 0x7632, R0 ;  /* 0x0000763217007816 */ /* 0x000fe20000000000 */
[----:B------:R-:W-:Y:S01]  /*421d0*/  IMAD R14, R9, 0x2c, RZ ;  /* 0x0000002c090e7824 */ /* 0x000fe200078e02ff */
[----:B------:R-:W-:Y:S01]  /*421e0*/  IADD3 R4, P5, R15, R2, RZ ;  /* 0x000000020f047210 */ /* 0x000fe20007fbe0ff */
[----:B------:R-:W-:-:S03]  /*421f0*/  IMAD R24, R9, 0x30, RZ ;  /* 0x0000003009187824 */ /* 0x000fc600078e02ff */
[----:B------:R-:W-:Y:S01]  /*42200*/  LEA.HI.X.SX32 R5, R5, R3, 0x1, P5 ;  /* 0x0000000305057211 */ /* 0x000fe200028f0eff */
[C---:B0-----:R-:W-:Y:S01]  /*42210*/  IMAD R23, R9.reuse, 0x2e, RZ ;  /* 0x0000002e09177824 */ /* 0x041fe200078e02ff */
[----:B------:R-:W-:Y:S01]  /*42220*/  IADD3 R6, P4, R14, R2, RZ ;  /* 0x000000020e067210 */ /* 0x000fe20007f9e0ff */
[----:B------:R-:W-:-:S03]  /*42230*/  IMAD R9, R9, 0x17, RZ ;  /* 0x0000001709097824 */ /* 0x000fc600078e02ff */
[-C--:B------:R-:W-:Y:S01]  /*42240*/  IADD3 R8, P5, R23, R2.reuse, RZ ;  /* 0x0000000217087210 */ /* 0x080fe20007fbe0ff */
[----:B------:R0:W-:Y:S01]  /*42250*/  STG.E.U16 [R4.64], R0 ;  /* 0x0000000004007986 */ /* 0x0001e2000c101506 */
[-C--:B------:R-:W-:Y:S02]  /*42260*/  LEA.HI.X.SX32 R7, R17, R3.reuse, 0x1, P4 ;  /* 0x0000000311077211 */ /* 0x080fe400020f0eff */
[----:B------:R-:W-:Y:S02]  /*42270*/  LEA.HI.X.SX32 R9, R9, R3, 0x1, P5 ;  /* 0x0000000309097211 */ /* 0x000fe400028f0eff */
[----:B------:R-:W-:Y:S01]  /*42280*/  IADD3 R10, P6, R24, R2, RZ ;  /* 0x00000002180a7210 */ /* 0x000fe20007fde0ff */
[----:B------:R-:W-:Y:S01]  /*42290*/  STG.E.U16 [R6.64], R25 ;  /* 0x0000001906007986 */ /* 0x000fe2000c101506 */
[----:B0-----:R-:W-:-:S05]  /*422a0*/  PRMT R0, R25, 0x7632, R0 ;  /* 0x0000763219007816 */ /* 0x001fca0000000000 */
[----:B------:R0:W-:Y:S01]  /*422b0*/  STG.E.U16 [R8.64], R0 ;  /* 0x0000000008007986 */ /* 0x0001e2000c101506 */
[----:B------:R-:W-:Y:S01]  /*422c0*/  LEA.HI.X.SX32 R11, R18, R3, 0x1, P6 ;  /* 0x00000003120b7211 */ /* 0x000fe200030f0eff */
[----:B0-----:R-:W-:-:S04]  /*422d0*/  IMAD.MOV.U32 R9, RZ, RZ, c[0x0][0x1c8] ;  /* 0x00007200ff097624 */ /* 0x001fc800078e00ff */
[C---:B------:R-:W-:Y:S02]  /*422e0*/  IMAD R18, R9.reuse, 0x32, RZ ;  /* 0x0000003209127824 */ /* 0x040fe400078e02ff */
[----:B------:R-:W-:-:S03]  /*422f0*/  IMAD R5, R9, 0x19, RZ ;  /* 0x0000001909057824 */ /* 0x000fc600078e02ff */
[----:B------:R-:W-:Y:S02]  /*42300*/  IADD3 R4, P5, R18, R2, RZ ;  /* 0x0000000212047210 */ /* 0x000fe40007fbe0ff */
[----:B------:R-:W-:Y:S02]  /*42310*/  PRMT R0, R26, 0x7632, R0 ;  /* 0x000076321a007816 */ /* 0x000fe40000000000 */
[----:B------:R-:W-:Y:S01]  /*42320*/  LEA.HI.X.SX32 R5, R5, R3, 0x1, P5 ;  /* 0x0000000305057211 */ /* 0x000fe200028f0eff */
[----:B------:R-:W-:Y:S04]  /*42330*/  STG.E.U16 [R10.64], R26 ;  /* 0x0000001a0a007986 */ /* 0x000fe8000c101506 */
[----:B------:R0:W-:Y:S04]  /*42340*/  STG.E.U16 [R4.64], R0 ;  /* 0x0000000004007986 */ /* 0x0001e8000c101506 */
[----:B0-----:R-:W3:Y:S01]  /*42350*/  LDL.LU R5, [R1+0x7c] ;  /* 0x00007c0001057983 */ /* 0x001ee20000300800 */
[----:B------:R-:W-:-:S02]  /*42360*/  IMAD R17, R9, 0x34, RZ ;  /* 0x0000003409117824 */ /* 0x000fc400078e02ff */
[C---:B------:R-:W-:Y:S02]  /*42370*/  IMAD R25, R9.reuse, 0x36, RZ ;  /* 0x0000003609197824 */ /* 0x040fe400078e02ff */
[----:B------:R-:W-:Y:S01]  /*42380*/  IMAD R26, R9, 0x38, RZ ;  /* 0x00000038091a7824 */ /* 0x000fe200078e02ff */
[-C--:B------:R-:W-:Y:S01]  /*42390*/  IADD3 R6, P4, R17, R2.reuse, RZ ;  /* 0x0000000211067210 */ /* 0x080fe20007f9e0ff */
[----:B------:R-:W-:Y:S01]  /*423a0*/  IMAD R9, R9, 0x1b, RZ ;  /* 0x0000001b09097824 */ /* 0x000fe200078e02ff */
[-C--:B------:R-:W-:Y:S02]  /*423b0*/  IADD3 R8, P5, R25, R2.reuse, RZ ;  /* 0x0000000219087210 */ /* 0x080fe40007fbe0ff */
[----:B------:R-:W-:Y:S02]  /*423c0*/  IADD3 R10, P6, R26, R2, RZ ;  /* 0x000000021a0a7210 */ /* 0x000fe40007fde0ff */
[-C--:B------:R-:W-:Y:S02]  /*423d0*/  LEA.HI.X.SX32 R7, R13, R3.reuse, 0x1, P4 ;  /* 0x000000030d077211 */ /* 0x080fe400020f0eff */
[----:B------:R-:W-:-:S02]  /*423e0*/  LEA.HI.X.SX32 R9, R9, R3, 0x1, P5 ;  /* 0x0000000309097211 */ /* 0x000fc400028f0eff */
[----:B------:R-:W-:Y:S02]  /*423f0*/  LEA.HI.X.SX32 R11, R12, R3, 0x1, P6 ;  /* 0x000000030c0b7211 */ /* 0x000fe400030f0eff */
[----:B------:R-:W-:-:S05]  /*42400*/  MOV R13, c[0x0][0x1c8] ;  /* 0x00007200000d7a02 */ /* 0x000fca0000000f00 */
[----:B------:R-:W-:-:S05]  /*42410*/  IMAD R13, R13, 0x3a, RZ ;  /* 0x0000003a0d0d7824 */ /* 0x000fca00078e02ff */
[----:B------:R-:W-:Y:S02]  /*42420*/  IADD3 R4, P5, R13, R2, RZ ;  /* 0x000000020d047210 */ /* 0x000fe40007fbe0ff */
[----:B---3--:R-:W-:Y:S01]  /*42430*/  PRMT R0, R5, 0x7632, R0 ;  /* 0x0000763205007816 */ /* 0x008fe20000000000 */
[----:B------:R-:W-:Y:S04]  /*42440*/  STG.E.U16 [R6.64], R5 ;  /* 0x0000000506007986 */ /* 0x000fe8000c101506 */
[----:B------:R-:W-:Y:S04]  /*42450*/  STG.E.U16 [R8.64], R0 ;  /* 0x0000000008007986 */ /* 0x000fe8000c101506 */
[----:B--2---:R0:W-:Y:S02]  /*42460*/  STG.E.U16 [R10.64], R27 ;  /* 0x0000001b0a007986 */ /* 0x0041e4000c101506 */
[----:B0-----:R-:W-:-:S02]  /*42470*/  MOV R10, c[0x0][0x1c8] ;  /* 0x00007200000a7a02 */ /* 0x001fc40000000f00 */
[----:B------:R-:W-:-:S03]  /*42480*/  PRMT R0, R27, 0x7632, R0 ;  /* 0x000076321b007816 */ /* 0x000fc60000000000 */
[C---:B------:R-:W-:Y:S02]  /*42490*/  IMAD R5, R10.reuse, 0x1d, RZ ;  /* 0x0000001d0a057824 */ /* 0x040fe400078e02ff */
[C---:B------:R-:W-:Y:S02]  /*424a0*/  IMAD R12, R10.reuse, 0x3c, RZ ;  /* 0x0000003c0a0c7824 */ /* 0x040fe400078e02ff */
[C---:B------:R-:W-:Y:S01]  /*424b0*/  IMAD R27, R10.reuse, 0x3e, RZ ;  /* 0x0000003e0a1b7824 */ /* 0x040fe200078e02ff */
[-C--:B------:R-:W-:Y:S01]  /*424c0*/  LEA.HI.X.SX32 R5, R5, R3.reuse, 0x1, P5 ;  /* 0x0000000305057211 */ /* 0x080fe200028f0eff */
[----:B------:R-:W-:Y:S01]  /*424d0*/  IMAD R9, R10, 0x1f, RZ ;  /* 0x0000001f0a097824 */ /* 0x000fe200078e02ff */
[-C--:B------:R-:W-:Y:S02]  /*424e0*/  IADD3 R6, P4, R12, R2.reuse, RZ ;  /* 0x000000020c067210 */ /* 0x080fe40007f9e0ff */
[----:B------:R-:W-:Y:S01]  /*424f0*/  IADD3 R8, P5, R27, R2, RZ ;  /* 0x000000021b087210 */ /* 0x000fe20007fbe0ff */
[----:B------:R0:W-:Y:S01]  /*42500*/  STG.E.U16 [R4.64], R0 ;  /* 0x0000000004007986 */ /* 0x0001e2000c101506 */
[----:B------:R-:W-:-:S02]  /*42510*/  LEA.HI.X.SX32 R7, R20, R3, 0x1, P4 ;  /* 0x0000000314077211 */ /* 0x000fc400020f0eff */
[----:B------:R-:W-:-:S03]  /*42520*/  LEA.HI.X.SX32 R9, R9, R3, 0x1, P5 ;  /* 0x0000000309097211 */ /* 0x000fc600028f0eff */
[----:B------:R-:W-:Y:S01]  /*42530*/  STG.E.U16 [R6.64], R28 ;  /* 0x0000001c06007986 */ /* 0x000fe2000c101506 */
[----:B0-----:R-:W-:-:S05]  /*42540*/  PRMT R0, R28, 0x7632, R0 ;  /* 0x000076321c007816 */ /* 0x001fca0000000000 */
[----:B------:R0:W-:Y:S02]  /*42550*/  STG.E.U16 [R8.64], R0 ;  /* 0x0000000008007986 */ /* 0x0001e4000c101506 */
[----:B0-----:R-:W-:-:S05]  /*42560*/  MOV R9, c[0x0][0x1c8] ;  /* 0x0000720000097a02 */ /* 0x001fca0000000f00 */
[----:B------:R-:W-:-:S05]  /*42570*/  IMAD R20, R9, 0x44, RZ ;  /* 0x0000004409147824 */ /* 0x000fca00078e02ff */
[----:B------:R-:W-:Y:S01]  /*42580*/  IADD3 R6, P4, R20, R2, RZ ;  /* 0x0000000214067210 */ /* 0x000fe20007f9e0ff */
[----:B------:R-:W-:-:S03]  /*42590*/  IMAD R28, R9, 0x42, RZ ;  /* 0x00000042091c7824 */ /* 0x000fc600078e02ff */
[-C--:B------:R-:W-:Y:S02]  /*425a0*/  LEA.HI.X.SX32 R7, R19, R3.reuse, 0x1, P4 ;  /* 0x0000000313077211 */ /* 0x080fe400020f0eff */
[----:B------:R-:W2:Y:S01]  /*425b0*/  LDL.LU R19, [R1+0xb0] ;  /* 0x0000b00001137983 */ /* 0x000ea20000300800 */
[C---:B------:R-:W-:Y:S01]  /*425c0*/  IMAD.SHL.U32 R11, R10.reuse, 0x20, RZ ;  /* 0x000000200a0b7824 */ /* 0x040fe200078e00ff */
[-C--:B------:R-:W-:Y:S01]  /*425d0*/  LEA R10, P6, R10, R2.reuse, 0x6 ;  /* 0x000000020a0a7211 */ /* 0x080fe200078c30ff */
[----:B------:R-:W-:Y:S01]  /*425e0*/  IMAD R5, R9, 0x21, RZ ;  /* 0x0000002109057824 */ /* 0x000fe200078e02ff */
[----:B------:R-:W-:Y:S02]  /*425f0*/  IADD3 R4, P5, R28, R2, RZ ;  /* 0x000000021c047210 */ /* 0x000fe40007fbe0ff */
[----:B------:R-:W-:Y:S02]  /*42600*/  LEA.HI.X.SX32 R11, R11, R3, 0x1, P6 ;  /* 0x000000030b0b7211 */ /* 0x000fe400030f0eff */
[----:B------:R-:W-:-:S02]  /*42610*/  PRMT R0, R29, 0x7632, R0 ;  /* 0x000076321d007816 */ /* 0x000fc40000000000 */
[----:B------:R-:W-:Y:S01]  /*42620*/  LEA.HI.X.SX32 R5, R5, R3, 0x1, P5 ;  /* 0x0000000305057211 */ /* 0x000fe200028f0eff */
[----:B------:R-:W-:Y:S04]  /*42630*/  STG.E.U16 [R10.64], R29 ;  /* 0x0000001d0a007986 */ /* 0x000fe8000c101506 */
[----:B------:R0:W-:Y:S04]  /*42640*/  STG.E.U16 [R4.64], R0 ;  /* 0x0000000004007986 */ /* 0x0001e8000c101506 */
[----:B0-----:R-:W3:Y:S01]  /*42650*/  LDL.LU R5, [R1+0xa0] ;  /* 0x0000a00001057983 */ /* 0x001ee20000300800 */
[----:B------:R-:W-:-:S02]  /*42660*/  IMAD R29, R9, 0x46, RZ ;  /* 0x00000046091d7824 */ /* 0x000fc400078e02ff */
[C---:B------:R-:W-:Y:S02]  /*42670*/  IMAD R10, R9.reuse, 0x48, RZ ;  /* 0x00000048090a7824 */ /* 0x040fe400078e02ff */
[----:B------:R-:W-:Y:S01]  /*42680*/  IMAD R9, R9, 0x23, RZ ;  /* 0x0000002309097824 */ /* 0x000fe200078e02ff */
[----:B------:R-:W-:-:S04]  /*42690*/  IADD3 R8, P5, R29, R2, RZ ;  /* 0x000000021d087210 */ /* 0x000fc80007fbe0ff */
[----:B------:R-:W-:Y:S02]  /*426a0*/  LEA.HI.X.SX32 R9, R9, R3, 0x1, P5 ;  /* 0x0000000309097211 */ /* 0x000fe400028f0eff */
[----:B------:R-:W-:-:S04]  /*426b0*/  IADD3 R10, P6, R10, R2, RZ ;  /* 0x000000020a0a7210 */ /* 0x000fc80007fde0ff */
[----:B------:R-:W-:Y:S02]  /*426c0*/  LEA.HI.X.SX32 R11, R16, R3, 0x1, P6 ;  /* 0x00000003100b7211 */ /* 0x000fe400030f0eff */
[----:B--2---:R-:W-:Y:S01]  /*426d0*/  PRMT R0, R19, 0x7632, R0 ;  /* 0x0000763213007816 */ /* 0x004fe20000000000 */
[----:B------:R-:W-:Y:S04]  /*426e0*/  STG.E.U16 [R6.64], R19 ;  /* 0x0000001306007986 */ /* 0x000fe8000c101506 */
[----:B------:R0:W-:Y:S02]  /*426f0*/  STG.E.U16 [R8.64], R0 ;  /* 0x0000000008007986 */ /* 0x0001e4000c101506 */
[----:B0-----:R-:W-:-:S05]  /*42700*/  MOV R9, c[0x0][0x1c8] ;  /* 0x0000720000097a02 */ /* 0x001fca0000000f00 */
[C---:B------:R-:W-:Y:S02]  /*42710*/  IMAD R19, R9.reuse, 0x4a, RZ ;  /* 0x0000004a09137824 */ /* 0x040fe400078e02ff */
[----:B------:R-:W-:Y:S01]  /*42720*/  IMAD R16, R9, 0x4c, RZ ;  /* 0x0000004c09107824 */ /* 0x000fe200078e02ff */
[----:B---3--:R0:W-:Y:S01]  /*42730*/  STG.E.U16 [R10.64], R5 ;  /* 0x000000050a007986 */ /* 0x0081e2000c101506 */
[----:B------:R-:W-:Y:S02]  /*42740*/  PRMT R0, R5, 0x7632, R0 ;  /* 0x0000763205007816 */ /* 0x000fe40000000000 */
[-C--:B------:R-:W-:Y:S02]  /*42750*/  IADD3 R4, P5, R19, R2.reuse, RZ ;  /* 0x0000000213047210 */ /* 0x080fe40007fbe0ff */
[----:B------:R-:W-:Y:S01]  /*42760*/  IADD3 R6, P4, R16, R2, RZ ;  /* 0x0000000210067210 */ /* 0x000fe20007f9e0ff */
[----:B0-----:R-:W-:-:S03]  /*42770*/  IMAD R5, R9, 0x25, RZ ;  /* 0x0000002509057824 */ /* 0x001fc600078e02ff */
[-C--:B------:R-:W-:Y:S02]  /*42780*/  LEA.HI.X.SX32 R7, R21, R3.reuse, 0x1, P4 ;  /* 0x0000000315077211 */ /* 0x080fe400020f0eff */
[----:B------:R-:W2:Y:S01]  /*42790*/  LDL.LU R21, [R1+0x94] ;  /* 0x0000940001157983 */ /* 0x000ea20000300800 */
[----:B------:R-:W-:-:S05]  /*427a0*/  LEA.HI.X.SX32 R5, R5, R3, 0x1, P5 ;  /* 0x0000000305057211 */ /* 0x000fca00028f0eff */
[----:B------:R0:W-:Y:S04]  /*427b0*/  STG.E.U16 [R4.64], R0 ;  /* 0x0000000004007986 */ /* 0x0001e8000c101506 */
[----:B0-----:R-:W3:Y:S01]  /*427c0*/  LDL.LU R5, [R1+0x80] ;  /* 0x0000800001057983 */ /* 0x001ee20000300800 */
[C---:B------:R-:W-:Y:S02]  /*427d0*/  IMAD R8, R9.reuse, 0x4e, RZ ;  /* 0x0000004e09087824 */ /* 0x040fe400078e02ff */
[C---:B------:R-:W-:Y:S02]  /*427e0*/  IMAD R10, R9.reuse, 0x50, RZ ;  /* 0x00000050090a7824 */ /* 0x040fe400078e02ff */
[----:B------:R-:W-:Y:S01]  /*427f0*/  IMAD R9, R9, 0x27, RZ ;  /* 0x0000002709097824 */ /* 0x000fe200078e02ff */
[----:B------:R-:W-:-:S02]  /*42800*/  IADD3 R8, P5, R8, R2, RZ ;  /* 0x0000000208087210 */ /* 0x000fc40007fbe0ff */
[----:B------:R-:W-:Y:S02]  /*42810*/  IADD3 R10, P6, R10, R2, RZ ;  /* 0x000000020a0a7210 */ /* 0x000fe40007fde0ff */
[-C--:B------:R-:W-:Y:S02]  /*42820*/  LEA.HI.X.SX32 R9, R9, R3.reuse, 0x1, P5 ;  /* 0x0000000309097211 */ /* 0x080fe400028f0eff */
[----:B------:R-:W-:Y:S02]  /*42830*/  LEA.HI.X.SX32 R11, R22, R3, 0x1, P6 ;  /* 0x00000003160b7211 */ /* 0x000fe400030f0eff */
[----:B---3--:R-:W-:Y:S01]  /*42840*/  PRMT R0, R5, 0x7632, R0 ;  /* 0x0000763205007816 */ /* 0x008fe20000000000 */
[----:B------:R-:W-:Y:S04]  /*42850*/  STG.E.U16 [R6.64], R5 ;  /* 0x0000000506007986 */ /* 0x000fe8000c101506 */
[----:B------:R0:W-:Y:S04]  /*42860*/  STG.E.U16 [R8.64], R0 ;  /* 0x0000000008007986 */ /* 0x0001e8000c101506 */
[----:B--2---:R1:W-:Y:S01]  /*42870*/  STG.E.U16 [R10.64], R21 ;  /* 0x000000150a007986 */ /* 0x0043e2000c101506 */
[----:B0-----:R-:W-:Y:S01]  /*42880*/  IMAD.MOV.U32 R9, RZ, RZ, c[0x0][0x1c8] ;  /* 0x00007200ff097624 */ /* 0x001fe200078e00ff */
[----:B------:R-:W-:-:S03]  /*42890*/  PRMT R0, R21, 0x7632, R0 ;  /* 0x0000763215007816 */ /* 0x000fc60000000000 */
[----:B-1----:R-:W-:-:S05]  /*428a0*/  IMAD R21, R9, 0x54, RZ ;  /* 0x0000005409157824 */ /* 0x002fca00078e02ff */
[----:B------:R-:W-:Y:S01]  /*428b0*/  IADD3 R6, P4, R21, R2, RZ ;  /* 0x0000000215067210 */ /* 0x000fe20007f9e0ff */
[----:B------:R-:W-:-:S03]  /*428c0*/  IMAD R22, R9, 0x52, RZ ;  /* 0x0000005209167824 */ /* 0x000fc600078e02ff */
[----:B------:R-:W-:Y:S02]  /*428d0*/  LEA.HI.X.SX32 R7, R15, R3, 0x1, P4 ;  /* 0x000000030f077211 */ /* 0x000fe400020f0eff */
[----:B------:R-:W2:Y:S01]  /*428e0*/  LDL.LU R15, [R1+0xb4] ;  /* 0x0000b400010f7983 */ /* 0x000ea20000300800 */
[----:B------:R-:W-:Y:S01]  /*428f0*/  IMAD R5, R9, 0x29, RZ ;  /* 0x0000002909057824 */ /* 0x000fe200078e02ff */
[----:B------:R-:W-:-:S04]  /*42900*/  IADD3 R4, P5, R22, R2, RZ ;  /* 0x0000000216047210 */ /* 0x000fc80007fbe0ff */
[----:B------:R-:W-:-:S05]  /*42910*/  LEA.HI.X.SX32 R5, R5, R3, 0x1, P5 ;  /* 0x0000000305057211 */ /* 0x000fca00028f0eff */
[----:B------:R0:W-:Y:S04]  /*42920*/  STG.E.U16 [R4.64], R0 ;  /* 0x0000000004007986 */ /* 0x0001e8000c101506 */
[----:B0-----:R-:W3:Y:S01]  /*42930*/  LDL.LU R5, [R1+0xa4] ;  /* 0x0000a40001057983 */ /* 0x001ee20000300800 */
[C---:B------:R-:W-:Y:S02]  /*42940*/  IMAD R8, R9.reuse, 0x56, RZ ;  /* 0x0000005609087824 */ /* 0x040fe400078e02ff */
        /* <DEDUP_REMOVED lines=10> */
[----:B------:R-:W-:Y:S01]  /*429f0*/  IMAD R15, R9, 0x5a, RZ ;  /* 0x0000005a090f7824 */ /* 0x000fe200078e02ff */
[----:B---3--:R0:W-:Y:S01]  /*42a00*/  STG.E.U16 [R10.64], R5 ;  /* 0x000000050a007986 */ /* 0x0081e2000c101506 */
[----:B------:R-:W-:Y:S01]  /*42a10*/  PRMT R0, R5, 0x7632, R0 ;  /* 0x0000763205007816 */ /* 0x000fe20000000000 */
[----:B------:R-:W-:Y:S02]  /*42a20*/  IMAD R14, R9, 0x5c, RZ ;  /* 0x0000005c090e7824 */ /* 0x000fe400078e02ff */
[----:B------:R-:W-:-:S03]  /*42a30*/  IADD3 R4, P5, R15, R2, RZ ;  /* 0x000000020f047210 */ /* 0x000fc60007fbe0ff */
        /* <DEDUP_REMOVED lines=18> */
[----:B0-----:R-:W-:-:S02]  /*42b60*/  MOV R9, c[0x0][0x1c8] ;  /* 0x0000720000097a02 */ /* 0x001fc40000000f00 */
[----:B------:R-:W-:-:S03]  /*42b70*/  PRMT R0, R23, 0x7632, R0 ;  /* 0x0000763217007816 */ /* 0x000fc60000000000 */
[C---:B-1----:R-:W-:Y:S02]  /*42b80*/  IMAD R23, R9.reuse, 0x64, RZ ;  /* 0x0000006409177824 */ /* 0x042fe400078e02ff */
[----:B------:R-:W-:-:S03]  /*42b90*/  IMAD R24, R9, 0x62, RZ ;  /* 0x0000006209187824 */ /* 0x000fc600078e02ff */
[----:B------:R-:W-:Y:S01]  /*42ba0*/  IADD3 R6, P4, R23, R2, RZ ;  /* 0x0000000217067210 */ /* 0x000fe20007f9e0ff */
[----:B------:R-:W-:-:S03]  /*42bb0*/  IMAD R5, R9, 0x31, RZ ;  /* 0x0000003109057824 */ /* 0x000fc600078e02ff */
[----:B------:R-:W-:Y:S02]  /*42bc0*/  LEA.HI.X.SX32 R7, R18, R3, 0x1, P4 ;  /* 0x0000000312077211 */ /* 0x000fe400020f0eff */
[----:B------:R-:W2:Y:S01]  /*42bd0*/  LDL.LU R18, [R1+0xb8] ;  /* 0x0000b80001127983 */ /* 0x000ea20000300800 */
        /* <DEDUP_REMOVED lines=14> */
[----:B0-----:R-:W-:-:S04]  /*42cc0*/  IMAD.MOV.U32 R9, RZ, RZ, c[0x0][0x1c8] ;  /* 0x00007200ff097624 */ /* 0x001fc800078e00ff */
        /* <DEDUP_REMOVED lines=19> */
[----:B---3--:R-:W-:Y:S01]  /*42e00*/  PRMT R0, R5, 0x7632, R0 ;  /* 0x0000763205007816 */ /* 0x008fe20000000000 */
[----:B------:R-:W-:Y:S04]  /*42e10*/  STG.E.U16 [R6.64], R5 ;  /* 0x0000000506007986 */ /* 0x000fe8000c101506 */
[----:B------:R0:W-:Y:S02]  /*42e20*/  STG.E.U16 [R8.64], R0 ;  /* 0x0000000008007986 */ /* 0x0001e4000c101506 */
[----:B0-----:R-:W-:-:S05]  /*42e30*/  MOV R9, c[0x0][0x1c8] ;  /* 0x0000720000097a02 */ /* 0x001fca0000000f00 */
[C---:B------:R-:W-:Y:S02]  /*42e40*/  IMAD R26, R9.reuse, 0x72, RZ ;  /* 0x00000072091a7824 */ /* 0x040fe400078e02ff */
[----:B------:R-:W-:-:S03]  /*42e50*/  IMAD R5, R9, 0x39, RZ ;  /* 0x0000003909057824 */ /* 0x000fc600078e02ff */
[----:B------:R-:W-:Y:S02]  /*42e60*/  IADD3 R4, P5, R26, R2, RZ ;  /* 0x000000021a047210 */ /* 0x000fe40007fbe0ff */
[----:B--2---:R-:W-:Y:S02]  /*42e70*/  PRMT R0, R25, 0x7632, R0 ;  /* 0x0000763219007816 */ /* 0x004fe40000000000 */
[----:B------:R-:W-:Y:S01]  /*42e80*/  LEA.HI.X.SX32 R5, R5, R3, 0x1, P5 ;  /* 0x0000000305057211 */ /* 0x000fe200028f0eff */
[----:B------:R-:W-:Y:S04]  /*42e90*/  STG.E.U16 [R10.64], R25 ;  /* 0x000000190a007986 */ /* 0x000fe8000c101506 */
[----:B------:R0:W-:Y:S04]  /*42ea0*/  STG.E.U16 [R4.64], R0 ;  /* 0x0000000004007986 */ /* 0x0001e8000c101506 */
[----:B0-----:R-:W2:Y:S04]  /*42eb0*/  LDL.LU R4, [R1+0xbc] ;  /* 0x0000bc0001047983 */ /* 0x001ea80000300800 */
[----:B------:R-:W3:Y:S01]  /*42ec0*/  LDL.LU R5, [R1+0xac] ;  /* 0x0000ac0001057983 */ /* 0x000ee20000300800 */
        /* <DEDUP_REMOVED lines=11> */
[----:B------:R-:W-:Y:S01]  /*42f80*/  IMAD R13, R13, 0x7a, RZ ;  /* 0x0000007a0d0d7824 */ /* 0x000fe200078e02ff */
[----:B--2---:R-:W-:Y:S01]  /*42f90*/  PRMT R0, R4, 0x7632, R0 ;  /* 0x0000763204007816 */ /* 0x004fe20000000000 */
[----:B------:R0:W-:Y:S04]  /*42fa0*/  STG.E.U16 [R6.64], R4 ;  /* 0x0000000406007986 */ /* 0x0001e8000c101506 */
[----:B------:R1:W-:Y:S04]  /*42fb0*/  STG.E.U16 [R8.64], R0 ;  /* 0x0000000008007986 */ /* 0x0003e8000c101506 */
[----:B---3--:R2:W-:Y:S01]  /*42fc0*/  STG.E.U16 [R10.64], R5 ;  /* 0x000000050a007986 */ /* 0x0085e2000c101506 */
[----:B0-----:R-:W-:-:S02]  /*42fd0*/  IADD3 R4, P5, R13, R2, RZ ;  /* 0x000000020d047210 */ /* 0x001fc40007fbe0ff */
[----:B-1----:R-:W-:Y:S01]  /*42fe0*/  PRMT R0, R5, 0x7632, R0 ;  /* 0x0000763205007816 */ /* 0x002fe20000000000 */
[----:B--2---:R-:W-:-:S04]  /*42ff0*/  IMAD.MOV.U32 R10, RZ, RZ, c[0x0][0x1c8] ;  /* 0x00007200ff0a7624 */ /* 0x004fc800078e00ff */
[C---:B------:R-:W-:Y:S02]  /*43000*/  IMAD R12, R10.reuse, 0x7c, RZ ;  /* 0x0000007c0a0c7824 */ /* 0x040fe400078e02ff */
[----:B------:R-:W-:-:S03]  /*43010*/  IMAD R5, R10, 0x3d, RZ ;  /* 0x0000003d0a057824 */ /* 0x000fc600078e02ff */
[----:B------:R-:W-:Y:S02]  /*43020*/  IADD3 R6, P4, R12, R2, RZ ;  /* 0x000000020c067210 */ /* 0x000fe40007f9e0ff */
[-C--:B------:R-:W-:Y:S02]  /*43030*/  LEA.HI.X.SX32 R5, R5, R3.reuse, 0x1, P5 ;  /* 0x0000000305057211 */ /* 0x080fe400028f0eff */
[----:B------:R-:W-:Y:S02]  /*43040*/  LEA.HI.X.SX32 R7, R27, R3, 0x1, P4 ;  /* 0x000000031b077211 */ /* 0x000fe400020f0eff */
[----:B------:R-:W2:Y:S04]  /*43050*/  LDL.LU R27, [R1+0xc0] ;  /* 0x0000c000011b7983 */ /* 0x000ea80000300800 */
[----:B------:R0:W-:Y:S04]  /*43060*/  STG.E.U16 [R4.64], R0 ;  /* 0x0000000004007986 */ /* 0x0001e8000c101506 */
[----:B0-----:R-:W3:Y:S01]  /*43070*/  LDL.LU R5, [R1+0x8c] ;  /* 0x00008c0001057983 */ /* 0x001ee20000300800 */
[----:B------:R-:W-:-:S02]  /*43080*/  IMAD R8, R10, 0x7e, RZ ;  /* 0x0000007e0a087824 */ /* 0x000fc400078e02ff */
[----:B------:R-:W-:-:S03]  /*43090*/  IMAD R9, R10, 0x3f, RZ ;  /* 0x0000003f0a097824 */ /* 0x000fc600078e02ff */
[-C--:B------:R-:W-:Y:S02]  /*430a0*/  IADD3 R8, P5, R8, R2.reuse, RZ ;  /* 0x0000000208087210 */ /* 0x080fe40007fbe0ff */
[C---:B------:R-:W-:Y:S02]  /*430b0*/  SHF.L.U32 R11, R10.reuse, 0x6, RZ ;  /* 0x000000060a0b7819 */ /* 0x040fe400000006ff */
[----:B------:R-:W-:Y:S02]  /*430c0*/  LEA.HI.X.SX32 R9, R9, R3, 0x1, P5 ;  /* 0x0000000309097211 */ /* 0x000fe400028f0eff */
[----:B------:R-:W-:-:S04]  /*430d0*/  LEA R10, P6, R10, R2, 0x7 ;  /* 0x000000020a0a7211 */ /* 0x000fc800078c38ff */
        /* <DEDUP_REMOVED lines=45> */
[----:B------:R-:W-:Y:S02]  /*433b0*/  MOV R11, c[0x0][0x1c8] ;  /* 0x00007200000b7a02 */ /* 0x000fe40000000f00 */
[----:B------:R-:W-:-:S03]  /*433c0*/  IADD3 R10, P6, R10, R2, RZ ;  /* 0x000000020a0a7210 */ /* 0x000fc60007fde0ff */
[----:B------:R-:W-:-:S05]  /*433d0*/  IMAD R11, R11, 0x48, RZ ;  /* 0x000000480b0b7824 */ /* 0x000fca00078e02ff */
        /* <DEDUP_REMOVED lines=21> */
[-C--:B------:R-:W-:Y:S01]  /*43530*/  LEA.HI.X.SX32 R7, R19, R3.reuse, 0x1, P4 ;  /* 0x0000000313077211 */ /* 0x080fe200020f0eff */
[----:B------:R-:W-:Y:S01]  /*43540*/  IMAD.MOV.U32 R19, RZ, RZ, c[0x0][0x1c8] ;  /* 0x00007200ff137624 */ /* 0x000fe200078e00ff */
[----:B------:R-:W-:-:S02]  /*43550*/  LEA.HI.X.SX32 R9, R9, R3, 0x1, P5 ;  /* 0x0000000309097211 */ /* 0x000fc400028f0eff */
[----:B------:R-:W-:Y:S02]  /*43560*/  LEA.HI.X.SX32 R11, R16, R3, 0x1, P6 ;  /* 0x00000003100b7211 */ /* 0x000fe400030f0eff */
[----:B------:R-:W4:Y:S01]  /*43570*/  LDL.LU R16, [R1+0xc8] ;  /* 0x0000c80001107983 */ /* 0x000f220000300800 */
[----:B--2---:R-:W-:-:S03]  /*43580*/  PRMT R0, R4, 0x7632, R0 ;  /* 0x0000763204007816 */ /* 0x004fc60000000000 */
[----:B------:R0:W-:Y:S04]  /*43590*/  STG.E.U16 [R6.64], R4 ;  /* 0x0000000406007986 */ /* 0x0001e8000c101506 */
[----:B------:R1:W-:Y:S04]  /*435a0*/  STG.E.U16 [R8.64], R0 ;  /* 0x0000000008007986 */ /* 0x0003e8000c101506 */
[----:B---3--:R2:W-:Y:S01]  /*435b0*/  STG.E.U16 [R10.64], R5 ;  /* 0x000000050a007986 */ /* 0x0085e2000c101506 */
[----:B0-----:R-:W-:Y:S01]  /*435c0*/  IMAD R4, R19, 0x9a, RZ ;  /* 0x0000009a13047824 */ /* 0x001fe200078e02ff */
[----:B-1----:R-:W-:-:S04]  /*435d0*/  PRMT R0, R5, 0x7632, R0 ;  /* 0x0000763205007816 */ /* 0x002fc80000000000 */
[----:B------:R-:W-:Y:S01]  /*435e0*/  IADD3 R4, P5, R4, R2, RZ ;  /* 0x0000000204047210 */ /* 0x000fe20007fbe0ff */
[----:B--2---:R-:W-:-:S05]  /*435f0*/  IMAD R5, R19, 0x4d, RZ ;  /* 0x0000004d13057824 */ /* 0x004fca00078e02ff */
[----:B------:R-:W-:-:S05]  /*43600*/  LEA.HI.X.SX32 R5, R5, R3, 0x1, P5 ;  /* 0x0000000305057211 */ /* 0x000fca00028f0eff */
[----:B------:R0:W-:Y:S04]  /*43610*/  STG.E.U16 [R4.64], R0 ;  /* 0x0000000004007986 */ /* 0x0001e8000c101506 */
[----:B0-----:R-:W2:Y:S01]  /*43620*/  LDL.LU R5, [R1+0xf4] ;  /* 0x0000f40001057983 */ /* 0x001ea20000300800 */
[----:B------:R-:W-:Y:S01]  /*43630*/  MOV R11, c[0x0][0x1c8] ;  /* 0x00007200000b7a02 */ /* 0x000fe20000000f00 */
[----:B------:R-:W-:-:S04]  /*43640*/  IMAD R6, R19, 0x9c, RZ ;  /* 0x0000009c13067824 */ /* 0x000fc800078e02ff */
[----:B------:R-:W-:Y:S01]  /*43650*/  IMAD R7, R11, 0x4e, RZ ;  /* 0x0000004e0b077824 */ /* 0x000fe200078e02ff */
[-C--:B------:R-:W-:Y:S01]  /*43660*/  IADD3 R6, P4, R6, R2.reuse, RZ ;  /* 0x0000000206067210 */ /* 0x080fe20007f9e0ff */
[C---:B------:R-:W-:Y:S02]  /*43670*/  IMAD R8, R19.reuse, 0x9e, RZ ;  /* 0x0000009e13087824 */ /* 0x040fe400078e02ff */
[----:B------:R-:W-:Y:S01]  /*43680*/  IMAD R10, R19, 0xa0, RZ ;  /* 0x000000a0130a7824 */ /* 0x000fe200078e02ff */
[-C--:B------:R-:W-:Y:S01]  /*43690*/  LEA.HI.X.SX32 R7, R7, R3.reuse, 0x1, P4 ;  /* 0x0000000307077211 */ /* 0x080fe200020f0eff */
[----:B------:R-:W-:Y:S01]  /*436a0*/  IMAD R9, R19, 0x4f, RZ ;  /* 0x0000004f13097824 */ /* 0x000fe200078e02ff */
[-C--:B------:R-:W-:Y:S01]  /*436b0*/  IADD3 R8, P5, R8, R2.reuse, RZ ;  /* 0x0000000208087210 */ /* 0x080fe20007fbe0ff */
[----:B------:R-:W-:Y:S01]  /*436c0*/  IMAD R11, R11, 0x50, RZ ;  /* 0x000000500b0b7824 */ /* 0x000fe200078e02ff */
[----:B------:R-:W-:Y:S02]  /*436d0*/  IADD3 R10, P6, R10, R2, RZ ;  /* 0x000000020a0a7210 */ /* 0x000fe40007fde0ff */
[-C--:B------:R-:W-:Y:S01]  /*436e0*/  LEA.HI.X.SX32 R9, R9, R3.reuse, 0x1, P5 ;  /* 0x0000000309097211 */ /* 0x080fe200028f0eff */
[----:B------:R-:W-:Y:S01]  /*436f0*/  IMAD R4, R19, 0xa2, RZ ;  /* 0x000000a213047824 */ /* 0x000fe200078e02ff */
[----:B------:R-:W-:-:S04]  /*43700*/  LEA.HI.X.SX32 R11, R11, R3, 0x1, P6 ;  /* 0x000000030b0b7211 */ /* 0x000fc800030f0eff */
[----:B------:R-:W-:Y:S01]  /*43710*/  IADD3 R4, P5, R4, R2, RZ ;  /* 0x0000000204047210 */ /* 0x000fe20007fbe0ff */
[----:B--2---:R0:W-:Y:S01]  /*43720*/  STG.E.U16 [R6.64], R5 ;  /* 0x0000000506007986 */ /* 0x0041e2000c101506 */
[----:B------:R-:W-:-:S05]  /*43730*/  PRMT R0, R5, 0x7632, R0 ;  /* 0x0000763205007816 */ /* 0x000fca0000000000 */
[----:B------:R1:W-:Y:S01]  /*43740*/  STG.E.U16 [R8.64], R0 ;  /* 0x0000000008007986 */ /* 0x0003e2000c101506 */
[----:B0-----:R-:W-:-:S03]  /*43750*/  IMAD R6, R19, 0xa4, RZ ;  /* 0x000000a413067824 */ /* 0x001fc600078e02ff */
[----:B----4-:R0:W-:Y:S01]  /*43760*/  STG.E.U16 [R10.64], R16 ;  /* 0x000000100a007986 */ /* 0x0101e2000c101506 */
[C---:B------:R-:W-:Y:S01]  /*43770*/  IMAD R5, R19.reuse, 0x51, RZ ;  /* 0x0000005113057824 */ /* 0x040fe200078e02ff */
[----:B------:R-:W-:Y:S01]  /*43780*/  IADD3 R6, P4, R6, R2, RZ ;  /* 0x0000000206067210 */ /* 0x000fe20007f9e0ff */
[C---:B-1----:R-:W-:Y:S01]  /*43790*/  IMAD R8, R19.reuse, 0xa6, RZ ;  /* 0x000000a613087824 */ /* 0x042fe200078e02ff */
[----:B------:R-:W-:Y:S01]  /*437a0*/  PRMT R0, R16, 0x7632, R0 ;  /* 0x0000763210007816 */ /* 0x000fe20000000000 */
[C---:B------:R-:W-:Y:S01]  /*437b0*/  IMAD R9, R19.reuse, 0x53, RZ ;  /* 0x0000005313097824 */ /* 0x040fe200078e02ff */
[-C--:B------:R-:W-:Y:S01]  /*437c0*/  LEA.HI.X.SX32 R7, R22, R3.reuse, 0x1, P4 ;  /* 0x0000000316077211 */ /* 0x080fe200020f0eff */
[----:B0-----:R-:W-:Y:S01]  /*437d0*/  IMAD R10, R19, 0xa8, RZ ;  /* 0x000000a8130a7824 */ /* 0x001fe200078e02ff */
[----:B------:R-:W2:Y:S01]  /*437e0*/  LDL.LU R16, [R1+0xf8] ;  /* 0x0000f80001107983 */ /* 0x000ea20000300800 */
[----:B------:R-:W-:-:S03]  /*437f0*/  LEA.HI.X.SX32 R5, R5, R3, 0x1, P5 ;  /* 0x0000000305057211 */ /* 0x000fc600028f0eff */
[----:B------:R-:W3:Y:S04]  /*43800*/  LDL.LU R19, [R1+0xcc] ;  /* 0x0000cc0001137983 */ /* 0x000ee80000300800 */
[----:B------:R-:W4:Y:S04]  /*43810*/  LDL.LU R22, [R1+0xe8] ;  /* 0x0000e80001167983 */ /* 0x000f280000300800 */
[----:B------:R0:W-:Y:S04]  /*43820*/  STG.E.U16 [R4.64], R0 ;  /* 0x0000000004007986 */ /* 0x0001e8000c101506 */
[----:B0-----:R-:W5:Y:S01]  /*43830*/  LDL.LU R5, [R1+0xd8] ;  /* 0x0000d80001057983 */ /* 0x001f620000300800 */
[----:B------:R-:W-:-:S04]  /*43840*/  IADD3 R10, P6, R10, R2, RZ ;  /* 0x000000020a0a7210 */ /* 0x000fc80007fde0ff */
[----:B------:R-:W-:Y:S02]  /*43850*/  LEA.HI.X.SX32 R11, R21, R3, 0x1, P6 ;  /* 0x00000003150b7211 */ /* 0x000fe400030f0eff */
[----:B------:R-:W-:Y:S02]  /*43860*/  MOV R21, c[0x0][0x1c8] ;  /* 0x0000720000157a02 */ /* 0x000fe40000000f00 */
[----:B------:R-:W-:-:S04]  /*43870*/  IADD3 R8, P5, R8, R2, RZ ;  /* 0x0000000208087210 */ /* 0x000fc80007fbe0ff */
[----:B------:R-:W-:Y:S01]  /*43880*/  LEA.HI.X.SX32 R9, R9, R3, 0x1, P5 ;  /* 0x0000000309097211 */ /* 0x000fe200028f0eff */
[C---:B------:R-:W-:Y:S01]  /*43890*/  IMAD R4, R21.reuse, 0x55, RZ ;  /* 0x0000005515047824 */ /* 0x040fe200078e02ff */
[----:B----4-:R-:W-:Y:S01]  /*438a0*/  PRMT R0, R22, 0x7632, R0 ;  /* 0x0000763216007816 */ /* 0x010fe20000000000 */
[----:B------:R0:W-:Y:S04]  /*438b0*/  STG.E.U16 [R6.64], R22 ;  /* 0x0000001606007986 */ /* 0x0001e8000c101506 */
[----:B------:R1:W-:Y:S01]  /*438c0*/  STG.E.U16 [R8.64], R0 ;  /* 0x0000000008007986 */ /* 0x0003e2000c101506 */
[----:B0-----:R-:W-:-:S03]  /*438d0*/  IMAD R22, R21, 0xaa, RZ ;  /* 0x000000aa15167824 */ /* 0x001fc600078e02ff */
[----:B-----5:R0:W-:Y:S02]  /*438e0*/  STG.E.U16 [R10.64], R5 ;  /* 0x000000050a007986 */ /* 0x0201e4000c101506 */
[-C--:B------:R-:W-:Y:S02]  /*438f0*/  IADD3 R6, P5, R22, R2.reuse, RZ ;  /* 0x0000000216067210 */ /* 0x080fe40007fbe0ff */
[----:B-1----:R-:W-:Y:S01]  /*43900*/  PRMT R0, R5, 0x7632, R0 ;  /* 0x0000763205007816 */ /* 0x002fe20000000000 */
[----:B------:R-:W-:Y:S01]  /*43910*/  IMAD.MOV.U32 R9, RZ, RZ, c[0x0][0x1c8] ;  /* 0x00007200ff097624 */ /* 0x000fe200078e00ff */
[----:B------:R-:W-:Y:S01]  /*43920*/  LEA.HI.X.SX32 R7, R4, R3, 0x1, P5 ;  /* 0x0000000304077211 */ /* 0x000fe200028f0eff */
[C---:B------:R-:W-:Y:S02]  /*43930*/  IMAD R22, R21.reuse, 0xb0, RZ ;  /* 0x000000b015167824 */ /* 0x040fe400078e02ff */
[C---:B0-----:R-:W-:Y:S01]  /*43940*/  IMAD R5, R21.reuse, 0xac, RZ ;  /* 0x000000ac15057824 */ /* 0x041fe200078e02ff */
[----:B------:R-:W-:Y:S01]  /*43950*/  MOV R11, c[0x0][0x1c8] ;  /* 0x00007200000b7a02 */ /* 0x000fe20000000f00 */
[----:B------:R-:W-:Y:S01]  /*43960*/  IMAD R10, R21, 0xae, RZ ;  /* 0x000000ae150a7824 */ /* 0x000fe200078e02ff */
[----:B------:R0:W-:Y:S01]  /*43970*/  STG.E.U16 [R6.64], R0 ;  /* 0x0000000006007986 */ /* 0x0001e2000c101506 */
[----:B------:R-:W-:Y:S01]  /*43980*/  IMAD R9, R9, 0x56, RZ ;  /* 0x0000005609097824 */ /* 0x000fe200078e02ff */
[-C--:B------:R-:W-:Y:S01]  /*43990*/  IADD3 R8, P4, R5, R2.reuse, RZ ;  /* 0x0000000205087210 */ /* 0x080fe20007f9e0ff */
[----:B------:R-:W-:Y:S01]  /*439a0*/  IMAD R5, R21, 0x57, RZ ;  /* 0x0000005715057824 */ /* 0x000fe200078e02ff */
[----:B------:R-:W-:-:S02]  /*439b0*/  IADD3 R10, P5, R10, R2, RZ ;  /* 0x000000020a0a7210 */ /* 0x000fc40007fbe0ff */
[-C--:B------:R-:W-:Y:S02]  /*439c0*/  IADD3 R4, P6, R22, R2.reuse, RZ ;  /* 0x0000000216047210 */ /* 0x080fe40007fde0ff */
[-C--:B------:R-:W-:Y:S01]  /*439d0*/  LEA.HI.X.SX32 R9, R9, R3.reuse, 0x1, P4 ;  /* 0x0000000309097211 */ /* 0x080fe200020f0eff */
[----:B------:R-:W4:Y:S01]  /*439e0*/  LDL.LU R22, [R1+0xdc] ;  /* 0x0000dc0001167983 */ /* 0x000f220000300800 */
[----:B0-----:R-:W-:Y:S01]  /*439f0*/  IMAD R7, R11, 0x58, RZ ;  /* 0x000000580b077824 */ /* 0x001fe200078e02ff */
[-C--:B------:R-:W-:Y:S01]  /*43a00*/  LEA.HI.X.SX32 R11, R5, R3.reuse, 0x1, P5 ;  /* 0x00000003050b7211 */ /* 0x080fe200028f0eff */
[----:B------:R-:W-:Y:S01]  /*43a10*/  IMAD R6, R21, 0xb4, RZ ;  /* 0x000000b415067824 */ /* 0x000fe200078e02ff */
[----:B--2---:R-:W-:Y:S02]  /*43a20*/  PRMT R0, R16, 0x7632, R0 ;  /* 0x0000763210007816 */ /* 0x004fe40000000000 */
[----:B------:R-:W-:Y:S01]  /*43a30*/  LEA.HI.X.SX32 R5, R7, R3, 0x1, P6 ;  /* 0x0000000307057211 */ /* 0x000fe200030f0eff */
[----:B------:R-:W-:Y:S01]  /*43a40*/  IMAD R7, R21, 0xb2, RZ ;  /* 0x000000b215077824 */ /* 0x000fe200078e02ff */
[----:B------:R0:W-:Y:S01]  /*43a50*/  STG.E.U16 [R8.64], R16 ;  /* 0x0000001008007986 */ /* 0x0001e2000c101506 */
[----:B------:R-:W-:-:S03]  /*43a60*/  IADD3 R6, P4, R6, R2, RZ ;  /* 0x0000000206067210 */ /* 0x000fc60007f9e0ff */
[----:B------:R1:W-:Y:S04]  /*43a70*/  STG.E.U16 [R10.64], R0 ;  /* 0x000000000a007986 */ /* 0x0003e8000c101506 */
[----:B---3--:R2:W-:Y:S04]  /*43a80*/  STG.E.U16 [R4.64], R19 ;  /* 0x0000001304007986 */ /* 0x0085e8000c101506 */
[----:B0-----:R-:W3:Y:S01]  /*43a90*/  LDL.LU R16, [R1+0xfc] ;  /* 0x0000fc0001107983 */ /* 0x001ee20000300800 */
[----:B-1----:R-:W-:Y:S02]  /*43aa0*/  PRMT R0, R19, 0x7632, R0 ;  /* 0x0000763213007816 */ /* 0x002fe40000000000 */
[----:B--2---:R-:W-:Y:S01]  /*43ab0*/  IADD3 R4, P5, R7, R2, RZ ;  /* 0x0000000207047210 */ /* 0x004fe20007fbe0ff */
[----:B------:R-:W2:Y:S01]  /*43ac0*/  LDL.LU R19, [R1+0x30] ;  /* 0x0000300001137983 */ /* 0x000ea20000300800 */
[----:B------:R-:W-:-:S03]  /*43ad0*/  LEA.HI.X.SX32 R7, R15, R3, 0x1, P4 ;  /* 0x000000030f077211 */ /* 0x000fc600020f0eff */
[----:B------:R-:W5:Y:S01]  /*43ae0*/  LDL.LU R15, [R1+0xec] ;  /* 0x0000ec00010f7983 */ /* 0x000f620000300800 */
[C---:B------:R-:W-:Y:S02]  /*43af0*/  IMAD R5, R21.reuse, 0x59, RZ ;  /* 0x0000005915057824 */ /* 0x040fe400078e02ff */
[C---:B------:R-:W-:Y:S02]  /*43b00*/  IMAD R8, R21.reuse, 0xb6, RZ ;  /* 0x000000b615087824 */ /* 0x040fe400078e02ff */
[----:B------:R-:W-:Y:S01]  /*43b10*/  IMAD R10, R21, 0xb8, RZ ;  /* 0x000000b8150a7824 */ /* 0x000fe200078e02ff */
[-C--:B------:R-:W-:Y:S01]  /*43b20*/  LEA.HI.X.SX32 R5, R5, R3.reuse, 0x1, P5 ;  /* 0x0000000305057211 */ /* 0x080fe200028f0eff */
[----:B------:R-:W-:Y:S01]  /*43b30*/  IMAD R9, R21, 0x5b, RZ ;  /* 0x0000005b15097824 */ /* 0x000fe200078e02ff */
[-C--:B------:R-:W-:Y:S02]  /*43b40*/  IADD3 R8, P5, R8, R2.reuse, RZ ;  /* 0x0000000208087210 */ /* 0x080fe40007fbe0ff */
[----:B------:R-:W-:Y:S01]  /*43b50*/  IADD3 R10, P6, R10, R2, RZ ;  /* 0x000000020a0a7210 */ /* 0x000fe20007fde0ff */
[----:B------:R0:W-:Y:S01]  /*43b60*/  STG.E.U16 [R4.64], R0 ;  /* 0x0000000004007986 */ /* 0x0001e2000c101506 */
[----:B------:R-:W-:-:S02]  /*43b70*/  LEA.HI.X.SX32 R9, R9, R3, 0x1, P5 ;  /* 0x0000000309097211 */ /* 0x000fc400028f0eff */
[----:B------:R-:W-:Y:S01]  /*43b80*/  LEA.HI.X.SX32 R11, R14, R3, 0x1, P6 ;  /* 0x000000030e0b7211 */ /* 0x000fe200030f0eff */
[C---:B0-----:R-:W-:Y:S02]  /*43b90*/  IMAD R4, R21.reuse, 0xba, RZ ;  /* 0x000000ba15047824 */ /* 0x041fe400078e02ff */
[----:B------:R-:W-:-:S03]  /*43ba0*/  IMAD R5, R21, 0x5d, RZ ;  /* 0x0000005d15057824 */ /* 0x000fc600078e02ff */
[----:B------:R-:W-:Y:S01]  /*43bb0*/  IADD3 R4, P5, R4, R2, RZ ;  /* 0x0000000204047210 */ /* 0x000fe20007fbe0ff */
[----:B------:R-:W-:-:S03]  /*43bc0*/  IMAD.MOV.U32 R14, RZ, RZ, c[0x0][0x1c8] ;  /* 0x00007200ff0e7624 */ /* 0x000fc600078e00ff */
[----:B------:R-:W-:Y:S01]  /*43bd0*/  LEA.HI.X.SX32 R5, R5, R3, 0x1, P5 ;  /* 0x0000000305057211 */ /* 0x000fe200028f0eff */
[----:B------:R-:W-:Y:S01]  /*43be0*/  IMAD R14, R14, 0x60, RZ ;  /* 0x000000600e0e7824 */ /* 0x000fe200078e02ff */
[----:B-----5:R-:W-:Y:S01]  /*43bf0*/  PRMT R0, R15, 0x7632, R0 ;  /* 0x000076320f007816 */ /* 0x020fe20000000000 */
[----:B------:R0:W-:Y:S04]  /*43c00*/  STG.E.U16 [R6.64], R15 ;  /* 0x0000000f06007986 */ /* 0x0001e8000c101506 */
[----:B------:R1:W-:Y:S04]  /*43c10*/  STG.E.U16 [R8.64], R0 ;  /* 0x0000000008007986 */ /* 0x0003e8000c101506 */
[----:B----4-:R4:W-:Y:S04]  /*43c20*/  STG.E.U16 [R10.64], R22 ;  /* 0x000000160a007986 */ /* 0x0109e8000c101506 */
[----:B0-----:R-:W5:Y:S01]  /*43c30*/  LDL.LU R15, [R1+0x20] ;  /* 0x00002000010f7983 */ /* 0x001f620000300800 */
[----:B-1----:R-:W-:-:S02]  /*43c40*/  PRMT R0, R22, 0x7632, R0 ;  /* 0x0000763216007816 */ /* 0x002fc40000000000 */
[----:B----4-:R-:W-:-:S05]  /*43c50*/  MOV R22, c[0x0][0x1c8] ;  /* 0x0000720000167a02 */ /* 0x010fca0000000f00 */
[----:B------:R-:W-:Y:S02]  /*43c60*/  IMAD R7, R22, 0x5e, RZ ;  /* 0x0000005e16077824 */ /* 0x000fe400078e02ff */
[----:B------:R-:W4:Y:S01]  /*43c70*/  LDL.LU R22, [R1+0x10] ;  /* 0x0000100001167983 */ /* 0x000f220000300800 */
[C---:B------:R-:W-:Y:S02]  /*43c80*/  IMAD R6, R21.reuse, 0xbc, RZ ;  /* 0x000000bc15067824 */ /* 0x040fe400078e02ff */
[----:B------:R-:W-:-:S03]  /*43c90*/  IMAD R8, R21, 0xbe, RZ ;  /* 0x000000be15087824 */ /* 0x000fc600078e02ff */
[----:B------:R-:W-:Y:S01]  /*43ca0*/  IADD3 R6, P4, R6, R2, RZ ;  /* 0x0000000206067210 */ /* 0x000fe20007f9e0ff */
[----:B------:R-:W-:-:S03]  /*43cb0*/  IMAD R10, R21, 0xc0, RZ ;  /* 0x000000c0150a7824 */ /* 0x000fc600078e02ff */
[----:B------:R-:W-:Y:S01]  /*43cc0*/  LEA.HI.X.SX32 R7, R7, R3, 0x1, P4 ;  /* 0x0000000307077211 */ /* 0x000fe200020f0eff */
[----:B------:R-:W-:Y:S01]  /*43cd0*/  IMAD R9, R21, 0x5f, RZ ;  /* 0x0000005f15097824 */ /* 0x000fe200078e02ff */
[-C--:B------:R-:W-:Y:S01]  /*43ce0*/  IADD3 R8, P5, R8, R2.reuse, RZ ;  /* 0x0000000208087210 */ /* 0x080fe20007fbe0ff */
[----:B------:R0:W-:Y:S01]  /*43cf0*/  STG.E.U16 [R4.64], R0 ;  /* 0x0000000004007986 */ /* 0x0001e2000c101506 */
[----:B------:R-:W-:-:S03]  /*43d00*/  IADD3 R10, P6, R10, R2, RZ ;  /* 0x000000020a0a7210 */ /* 0x000fc60007fde0ff */
[----:B---3--:R1:W-:Y:S01]  /*43d10*/  STG.E.U16 [R6.64], R16 ;  /* 0x0000001006007986 */ /* 0x0083e2000c101506 */
[-C--:B------:R-:W-:Y:S02]  /*43d20*/  LEA.HI.X.SX32 R9, R9, R3.reuse, 0x1, P5 ;  /* 0x0000000309097211 */ /* 0x080fe400028f0eff */
[----:B------:R-:W-:Y:S02]  /*43d30*/  LEA.HI.X.SX32 R11, R14, R3, 0x1, P6 ;  /* 0x000000030e0b7211 */ /* 0x000fe400030f0eff */
[----:B0-----:R-:W-:Y:S02]  /*43d40*/  PRMT R0, R16, 0x7632, R0 ;  /* 0x0000763210007816 */ /* 0x001fe40000000000 */
[----:B-1----:R-:W3:Y:S04]  /*43d50*/  LDL.LU R16, [R1] ;  /* 0x0000000001107983 */ /* 0x002ee80000300800 */
[----:B------:R0:W-:Y:S04]  /*43d60*/  STG.E.U16 [R8.64], R0 ;  /* 0x0000000008007986 */ /* 0x0001e8000c101506 */
[----:B--2---:R1:W-:Y:S01]  /*43d70*/  STG.E.U16 [R10.64], R19 ;  /* 0x000000130a007986 */ /* 0x0043e2000c101506 */
[----:B0-----:R-:W-:-:S03]  /*43d80*/  PRMT R0, R19, 0x7632, R0 ;  /* 0x0000763213007816 */ /* 0x001fc60000000000 */
[----:B-1----:R-:W2:Y:S01]  /*43d90*/  LDL.LU R19, [R1+0x34] ;  /* 0x0000340001137983 */ /* 0x002ea20000300800 */
[C---:B------:R-:W-:Y:S02]  /*43da0*/  IMAD R4, R21.reuse, 0xc2, RZ ;  /* 0x000000c215047824 */ /* 0x040fe400078e02ff */
[C---:B------:R-:W-:Y:S02]  /*43db0*/  IMAD R5, R21.reuse, 0x61, RZ ;  /* 0x0000006115057824 */ /* 0x040fe400078e02ff */
[C---:B------:R-:W-:Y:S01]  /*43dc0*/  IMAD R6, R21.reuse, 0xc4, RZ ;  /* 0x000000c415067824 */ /* 0x040fe200078e02ff */
[-C--:B------:R-:W-:Y:S01]  /*43dd0*/  IADD3 R4, P5, R4, R2.reuse, RZ ;  /* 0x0000000204047210 */ /* 0x080fe20007fbe0ff */
[C---:B------:R-:W-:Y:S02]  /*43de0*/  IMAD R8, R21.reuse, 0xc6, RZ ;  /* 0x000000c615087824 */ /* 0x040fe400078e02ff */
[----:B------:R-:W-:Y:S01]  /*43df0*/  IMAD R10, R21, 0xc8, RZ ;  /* 0x000000c8150a7824 */ /* 0x000fe200078e02ff */
[----:B------:R-:W-:Y:S01]  /*43e00*/  LEA.HI.X.SX32 R5, R5, R3, 0x1, P5 ;  /* 0x0000000305057211 */ /* 0x000fe200028f0eff */
[----:B------:R-:W-:Y:S01]  /*43e10*/  IMAD R9, R21, 0x63, RZ ;  /* 0x0000006315097824 */ /* 0x000fe200078e02ff */
[----:B------:R-:W-:-:S02]  /*43e20*/  IADD3 R6, P4, R6, R2, RZ ;  /* 0x0000000206067210 */ /* 0x000fc40007f9e0ff */
[-C--:B------:R-:W-:Y:S02]  /*43e30*/  IADD3 R8, P5, R8, R2.reuse, RZ ;  /* 0x0000000208087210 */ /* 0x080fe40007fbe0ff */
[----:B------:R-:W-:Y:S01]  /*43e40*/  IADD3 R10, P6, R10, R2, RZ ;  /* 0x000000020a0a7210 */ /* 0x000fe20007fde0ff */
[----:B------:R0:W-:Y:S01]  /*43e50*/  STG.E.U16 [R4.64], R0 ;  /* 0x0000000004007986 */ /* 0x0001e2000c101506 */
[-C--:B------:R-:W-:Y:S02]  /*43e60*/  LEA.HI.X.SX32 R7, R24, R3.reuse, 0x1, P4 ;  /* 0x0000000318077211 */ /* 0x080fe400020f0eff */
[-C--:B------:R-:W-:Y:S02]  /*43e70*/  LEA.HI.X.SX32 R9, R9, R3.reuse, 0x1, P5 ;  /* 0x0000000309097211 */ /* 0x080fe400028f0eff */
[----:B------:R-:W-:Y:S01]  /*43e80*/  LEA.HI.X.SX32 R11, R23, R3, 0x1, P6 ;  /* 0x00000003170b7211 */ /* 0x000fe200030f0eff */
[C---:B0-----:R-:W-:Y:S02]  /*43e90*/  IMAD R4, R21.reuse, 0xca, RZ ;  /* 0x000000ca15047824 */ /* 0x041fe400078e02ff */
[----:B------:R-:W-:-:S03]  /*43ea0*/  IMAD R5, R21, 0x65, RZ ;  /* 0x0000006515057824 */ /* 0x000fc600078e02ff */
[----:B------:R-:W-:Y:S02]  /*43eb0*/  IADD3 R4, P5, R4, R2, RZ ;  /* 0x0000000204047210 */ /* 0x000fe40007fbe0ff */
[----:B------:R-:W-:Y:S02]  /*43ec0*/  MOV R14, c[0x0][0x1c8] ;  /* 0x00007200000e7a02 */ /* 0x000fe40000000f00 */
[----:B------:R-:W-:-:S03]  /*43ed0*/  LEA.HI.X.SX32 R5, R5, R3, 0x1, P5 ;  /* 0x0000000305057211 */ /* 0x000fc600028f0eff */
[----:B------:R-:W-:Y:S01]  /*43ee0*/  IMAD R14, R14, 0x68, RZ ;  /* 0x000000680e0e7824 */ /* 0x000fe200078e02ff */
[----:B-----5:R-:W-:Y:S01]  /*43ef0*/  PRMT R0, R15, 0x7632, R0 ;  /* 0x000076320f007816 */ /* 0x020fe20000000000 */
[----:B------:R0:W-:Y:S04]  /*43f00*/  STG.E.U16 [R6.64], R15 ;  /* 0x0000000f06007986 */ /* 0x0001e8000c101506 */
[----:B------:R1:W-:Y:S04]  /*43f10*/  STG.E.U16 [R8.64], R0 ;  /* 0x0000000008007986 */ /* 0x0003e8000c101506 */
[----:B0-----:R-:W5:Y:S04]  /*43f20*/  LDL.LU R15, [R1+0x24] ;  /* 0x00002400010f7983 */ /* 0x001f680000300800 */
[----:B----4-:R0:W-:Y:S01]  /*43f30*/  STG.E.U16 [R10.64], R22 ;  /* 0x000000160a007986 */ /* 0x0101e2000c101506 */
[----:B-1----:R-:W-:-:S02]  /*43f40*/  PRMT R0, R22, 0x7632, R0 ;  /* 0x0000763216007816 */ /* 0x002fc40000000000 */
[----:B0-----:R-:W-:-:S05]  /*43f50*/  MOV R22, c[0x0][0x1c8] ;  /* 0x0000720000167a02 */ /* 0x001fca0000000f00 */
        /* <DEDUP_REMOVED lines=15> */
[----:B-1----:R-:W3:Y:S04]  /*44050*/  LDL.LU R16, [R1+0x4] ;  /* 0x0000040001107983 */ /* 0x002ee80000300800 */
        /* <DEDUP_REMOVED lines=30> */
[----:B-1----:R-:W-:Y:S01]  /*44240*/  PRMT R0, R22, 0x7632, R0 ;  /* 0x0000763216007816 */ /* 0x002fe20000000000 */
[----:B0-----:R-:W-:-:S04]  /*44250*/  IMAD.MOV.U32 R22, RZ, RZ, c[0x0][0x1c8] ;  /* 0x00007200ff167624 */ /* 0x001fc800078e00ff */
        /* <DEDUP_REMOVED lines=35> */
[C---:B------:R-:W-:Y:S02]  /*44490*/  IMAD R14, R21.reuse, 0xea, RZ ;  /* 0x000000ea150e7824 */ /* 0x040fe400078e02ff */
[----:B0-----:R-:W-:-:S02]  /*444a0*/  IMAD R5, R21, 0xec, RZ ;  /* 0x000000ec15057824 */ /* 0x001fc400078e02ff */
[C---:B------:R-:W-:Y:S02]  /*444b0*/  IMAD R4, R21.reuse, 0x75, RZ ;  /* 0x0000007515047824 */ /* 0x040fe400078e02ff */
[----:B------:R-:W-:Y:S01]  /*444c0*/  IMAD R17, R21, 0xf0, RZ ;  /* 0x000000f015117824 */ /* 0x000fe200078e02ff */
[----:B-----5:R-:W-:Y:S01]  /*444d0*/  PRMT R0, R15, 0x7632, R0 ;  /* 0x000076320f007816 */ /* 0x020fe20000000000 */
[----:B------:R0:W-:Y:S04]  /*444e0*/  STG.E.U16 [R6.64], R15 ;  /* 0x0000000f06007986 */ /* 0x0001e8000c101506 */
[----:B------:R1:W-:Y:S04]  /*444f0*/  STG.E.U16 [R8.64], R0 ;  /* 0x0000000008007986 */ /* 0x0003e8000c101506 */
[----:B0-----:R-:W5:Y:S01]  /*44500*/  LDL.LU R15, [R1+0x2c] ;  /* 0x00002c00010f7983 */ /* 0x001f620000300800 */
[----:B------:R-:W-:-:S03]  /*44510*/  IADD3 R6, P5, R14, R2, RZ ;  /* 0x000000020e067210 */ /* 0x000fc60007fbe0ff */
[----:B----4-:R0:W-:Y:S01]  /*44520*/  STG.E.U16 [R10.64], R22 ;  /* 0x000000160a007986 */ /* 0x0101e2000c101506 */
[----:B-1----:R-:W-:Y:S02]  /*44530*/  PRMT R0, R22, 0x7632, R0 ;  /* 0x0000763216007816 */ /* 0x002fe40000000000 */
[----:B0-----:R-:W-:-:S05]  /*44540*/  MOV R22, c[0x0][0x1c8] ;  /* 0x0000720000167a02 */ /* 0x001fca0000000f00 */
[----:B------:R-:W-:Y:S02]  /*44550*/  IMAD R24, R22, 0x76, RZ ;  /* 0x0000007616187824 */ /* 0x000fe400078e02ff */
[----:B------:R-:W4:Y:S01]  /*44560*/  LDL.LU R22, [R1+0x1c] ;  /* 0x00001c0001167983 */ /* 0x000f220000300800 */
[-C--:B------:R-:W-:Y:S01]  /*44570*/  IADD3 R8, P4, R5, R2.reuse, RZ ;  /* 0x0000000205087210 */ /* 0x080fe20007f9e0ff */
[C---:B------:R-:W-:Y:S01]  /*44580*/  IMAD R10, R21.reuse, 0xee, RZ ;  /* 0x000000ee150a7824 */ /* 0x040fe200078e02ff */
[-C--:B------:R-:W-:Y:S01]  /*44590*/  LEA.HI.X.SX32 R7, R4, R3.reuse, 0x1, P5 ;  /* 0x0000000304077211 */ /* 0x080fe200028f0eff */
[----:B------:R-:W-:Y:S01]  /*445a0*/  IMAD.MOV.U32 R14, RZ, RZ, c[0x0][0x1c8] ;  /* 0x00007200ff0e7624 */ /* 0x000fe200078e00ff */
[-C--:B------:R-:W-:Y:S01]  /*445b0*/  LEA.HI.X.SX32 R9, R24, R3.reuse, 0x1, P4 ;  /* 0x0000000318097211 */ /* 0x080fe200020f0eff */
[----:B------:R-:W-:Y:S01]  /*445c0*/  IMAD R5, R21, 0x77, RZ ;  /* 0x0000007715057824 */ /* 0x000fe200078e02ff */
[-C--:B------:R-:W-:Y:S01]  /*445d0*/  IADD3 R10, P5, R10, R2.reuse, RZ ;  /* 0x000000020a0a7210 */ /* 0x080fe20007fbe0ff */
[----:B------:R-:W-:Y:S01]  /*445e0*/  IMAD R14, R14, 0x78, RZ ;  /* 0x000000780e0e7824 */ /* 0x000fe200078e02ff */
[----:B------:R-:W-:Y:S01]  /*445f0*/  IADD3 R4, P6, R17, R2, RZ ;  /* 0x0000000211047210 */ /* 0x000fe20007fde0ff */
[----:B------:R0:W-:Y:S01]  /*44600*/  STG.E.U16 [R6.64], R0 ;  /* 0x0000000006007986 */ /* 0x0001e2000c101506 */
[----:B------:R-:W-:-:S03]  /*44610*/  LEA.HI.X.SX32 R11, R5, R3, 0x1, P5 ;  /* 0x00000003050b7211 */ /* 0x000fc600028f0eff */
[----:B---3--:R1:W-:Y:S01]  /*44620*/  STG.E.U16 [R8.64], R16 ;  /* 0x0000001008007986 */ /* 0x0083e2000c101506 */
        /* <DEDUP_REMOVED lines=9> */
[----:B------:R-:W-:Y:S01]  /*446c0*/  IMAD R6, R21, 0xf4, RZ ;  /* 0x000000f415067824 */ /* 0x000fe200078e02ff */
        /* <DEDUP_REMOVED lines=14> */
[----:B------:R-:W-:-:S04]  /*447b0*/  IADD3 R4, P5, R4, R2, RZ ;  /* 0x0000000204047210 */ /* 0x000fc80007fbe0ff */
[----:B------:R-:W-:Y:S02]  /*447c0*/  LEA.HI.X.SX32 R5, R5, R3, 0x1, P5 ;  /* 0x0000000305057211 */ /* 0x000fe400028f0eff */
[----:B-----5:R-:W-:Y:S01]  /*447d0*/  PRMT R0, R15, 0x7632, R0 ;  /* 0x000076320f007816 */ /* 0x020fe20000000000 */
[----:B------:R0:W-:Y:S04]  /*447e0*/  STG.E.U16 [R6.64], R15 ;  /* 0x0000000f06007986 */ /* 0x0001e8000c101506 */
[----:B------:R1:W-:Y:S04]  /*447f0*/  STG.E.U16 [R8.64], R0 ;  /* 0x0000000008007986 */ /* 0x0003e8000c101506 */
[----:B0-----:R-:W5:Y:S01]  /*44800*/  LDL.LU R15, [R1+0x360] ;  /* 0x00036000010f7983 */ /* 0x001f620000300800 */
[----:B------:R-:W-:-:S02]  /*44810*/  IMAD R6, R21, 0xfc, RZ ;  /* 0x000000fc15067824 */ /* 0x000fc400078e02ff */
[----:B-1----:R-:W-:-:S03]  /*44820*/  IMAD R8, R21, 0xfe, RZ ;  /* 0x000000fe15087824 */ /* 0x002fc600078e02ff */
[----:B------:R-:W-:Y:S02]  /*44830*/  IADD3 R6, P4, R6, R2, RZ ;  /* 0x0000000206067210 */ /* 0x000fe40007f9e0ff */
[----:B----4-:R-:W-:Y:S01]  /*44840*/  PRMT R0, R22, 0x7632, R0 ;  /* 0x0000763216007816 */ /* 0x010fe20000000000 */
[----:B------:R0:W-:Y:S02]  /*44850*/  STG.E.U16 [R10.64], R22 ;  /* 0x000000160a007986 */ /* 0x0001e4000c101506 */
[----:B0-----:R-:W-:-:S05]  /*44860*/  MOV R22, c[0x0][0x1c8] ;  /* 0x0000720000167a02 */ /* 0x001fca0000000f00 */
[----:B------:R-:W-:Y:S02]  /*44870*/  IMAD R14, R22, 0x7e, RZ ;  /* 0x0000007e160e7824 */ /* 0x000fe400078e02ff */
[----:B------:R-:W4:Y:S01]  /*44880*/  LDL.LU R22, [R1+0x350] ;  /* 0x0003500001167983 */ /* 0x000f220000300800 */
[C---:B------:R-:W-:Y:S02]  /*44890*/  IMAD R9, R21.reuse, 0x7f, RZ ;  /* 0x0000007f15097824 */ /* 0x040fe400078e02ff */
[----:B------:R-:W-:Y:S01]  /*448a0*/  LEA.HI.X.SX32 R7, R14, R3, 0x1, P4 ;  /* 0x000000030e077211 */ /* 0x000fe200020f0eff */
[----:B------:R0:W-:Y:S01]  /*448b0*/  STG.E.U16 [R4.64], R0 ;  /* 0x0000000004007986 */ /* 0x0001e2000c101506 */
[-C--:B------:R-:W-:Y:S02]  /*448c0*/  IADD3 R8, P5, R8, R2.reuse, RZ ;  /* 0x0000000208087210 */ /* 0x080fe40007fbe0ff */
[C---:B------:R-:W-:Y:S01]  /*448d0*/  SHF.L.U32 R11, R21.reuse, 0x7, RZ ;  /* 0x00000007150b7819 */ /* 0x040fe200000006ff */
[----:B---3--:R1:W-:Y:S01]  /*448e0*/  STG.E.U16 [R6.64], R16 ;  /* 0x0000001006007986 */ /* 0x0083e2000c101506 */
[----:B------:R-:W-:-:S02]  /*448f0*/  LEA R10, P6, R21, R2, 0x8 ;  /* 0x00000002150a7211 */ /* 0x000fc400078c40ff */
        /* <DEDUP_REMOVED lines=10> */
[----:B------:R-:W-:Y:S01]  /*449a0*/  IMAD.MOV.U32 R14, RZ, RZ, c[0x0][0x1c8] ;  /* 0x00007200ff0e7624 */ /* 0x000fe200078e00ff */
[-C--:B------:R-:W-:Y:S01]  /*449b0*/  IADD3 R4, P5, R4, R2.reuse, RZ ;  /* 0x0000000204047210 */ /* 0x080fe20007fbe0ff */
[C---:B------:R-:W-:Y:S01]  /*449c0*/  IMAD R5, R21.reuse, 0x81, RZ ;  /* 0x0000008115057824 */ /* 0x040fe200078e02ff */
[----:B------:R-:W-:Y:S01]  /*449d0*/  IADD3 R6, P4, R6, R2, RZ ;  /* 0x0000000206067210 */ /* 0x000fe20007f9e0ff */
[----:B------:R-:W-:Y:S02]  /*449e0*/  IMAD R14, R14, 0x82, RZ ;  /* 0x000000820e0e7824 */ /* 0x000fe400078e02ff */
[----:B------:R-:W-:-:S02]  /*449f0*/  IMAD R8, R21, 0x106, RZ ;  /* 0x0000010615087824 */ /* 0x000fc400078e02ff */
[----:B------:R-:W-:Y:S01]  /*44a00*/  IMAD R10, R21, 0x108, RZ ;  /* 0x00000108150a7824 */ /* 0x000fe200078e02ff */
[-C--:B------:R-:W-:Y:S01]  /*44a10*/  LEA.HI.X.SX32 R5, R5, R3.reuse, 0x1, P5 ;  /* 0x0000000305057211 */ /* 0x080fe200028f0eff */
[----:B------:R-:W-:Y:S01]  /*44a20*/  IMAD R9, R21, 0x83, RZ ;  /* 0x0000008315097824 */ /* 0x000fe200078e02ff */
[-C--:B------:R-:W-:Y:S02]  /*44a30*/  LEA.HI.X.SX32 R7, R14, R3.reuse, 0x1, P4 ;  /* 0x000000030e077211 */ /* 0x080fe400020f0eff */
[-C--:B------:R-:W-:Y:S02]  /*44a40*/  IADD3 R8, P5, R8, R2.reuse, RZ ;  /* 0x0000000208087210 */ /* 0x080fe40007fbe0ff */
[----:B------:R-:W-:Y:S01]  /*44a50*/  IADD3 R10, P6, R10, R2, RZ ;  /* 0x000000020a0a7210 */ /* 0x000fe20007fde0ff */
[----:B------:R0:W-:Y:S01]  /*44a60*/  STG.E.U16 [R4.64], R0 ;  /* 0x0000000004007986 */ /* 0x0001e2000c101506 */
[-C--:B------:R-:W-:Y:S02]  /*44a70*/  LEA.HI.X.SX32 R9, R9, R3.reuse, 0x1, P5 ;  /* 0x0000000309097211 */ /* 0x080fe400028f0eff */
[----:B------:R-:W-:-:S02]  /*44a80*/  LEA.HI.X.SX32 R11, R27, R3, 0x1, P6 ;  /* 0x000000031b0b7211 */ /* 0x000fc400030f0eff */
[----:B------:R-:W-:Y:S01]  /*44a90*/  MOV R14, c[0x0][0x1c8] ;  /* 0x00007200000e7a02 */ /* 0x000fe20000000f00 */
[C---:B0-----:R-:W-:Y:S02]  /*44aa0*/  IMAD R4, R21.reuse, 0x10a, RZ ;  /* 0x0000010a15047824 */ /* 0x041fe400078e02ff */
[----:B------:R-:W-:Y:S02]  /*44ab0*/  IMAD R5, R21, 0x85, RZ ;  /* 0x0000008515057824 */ /* 0x000fe400078e02ff */
[----:B------:R-:W-:Y:S01]  /*44ac0*/  IMAD R24, R14, 0x86, RZ ;  /* 0x000000860e187824 */ /* 0x000fe200078e02ff */
[----:B------:R-:W-:-:S04]  /*44ad0*/  IADD3 R4, P5, R4, R2, RZ ;  /* 0x0000000204047210 */ /* 0x000fc80007fbe0ff */
[----:B------:R-:W-:Y:S01]  /*44ae0*/  LEA.HI.X.SX32 R5, R5, R3, 0x1, P5 ;  /* 0x0000000305057211 */ /* 0x000fe200028f0eff */
[----:B------:R-:W-:Y:S01]  /*44af0*/  IMAD R14, R14, 0x88, RZ ;  /* 0x000000880e0e7824 */ /* 0x000fe200078e02ff */
[----:B-----5:R-:W-:Y:S01]  /*44b00*/  PRMT R0, R15, 0x7632, R0 ;  /* 0x000076320f007816 */ /* 0x020fe20000000000 */
[----:B------:R0:W-:Y:S04]  /*44b10*/  STG.E.U16 [R6.64], R15 ;  /* 0x0000000f06007986 */ /* 0x0001e8000c101506 */
[----:B------:R1:W-:Y:S04]  /*44b20*/  STG.E.U16 [R8.64], R0 ;  /* 0x0000000008007986 */ /* 0x0003e8000c101506 */
[----:B0-----:R-:W5:Y:S01]  /*44b30*/  LDL.LU R15, [R1+0x364] ;  /* 0x00036400010f7983 */ /* 0x001f620000300800 */
[----:B------:R-:W-:-:S02]  /*44b40*/  IMAD R6, R21, 0x10c, RZ ;  /* 0x0000010c15067824 */ /* 0x000fc400078e02ff */
[----:B-1----:R-:W-:-:S03]  /*44b50*/  IMAD R8, R21, 0x10e, RZ ;  /* 0x0000010e15087824 */ /* 0x002fc600078e02ff */
[----:B------:R-:W-:Y:S01]  /*44b60*/  IADD3 R6, P4, R6, R2, RZ ;  /* 0x0000000206067210 */ /* 0x000fe20007f9e0ff */
[----:B------:R-:W-:-:S03]  /*44b70*/  IMAD R9, R21, 0x87, RZ ;  /* 0x0000008715097824 */ /* 0x000fc600078e02ff */
[----:B------:R-:W-:Y:S02]  /*44b80*/  LEA.HI.X.SX32 R7, R24, R3, 0x1, P4 ;  /* 0x0000000318077211 */ /* 0x000fe400020f0eff */
[----:B------:R-:W-:Y:S01]  /*44b90*/  IADD3 R8, P5, R8, R2, RZ ;  /* 0x0000000208087210 */ /* 0x000fe20007fbe0ff */
[----:B----4-:R0:W-:Y:S01]  /*44ba0*/  STG.E.U16 [R10.64], R22 ;  /* 0x000000160a007986 */ /* 0x0101e2000c101506 */
[----:B------:R-:W-:-:S03]  /*44bb0*/  PRMT R0, R22, 0x7632, R0 ;  /* 0x0000763216007816 */ /* 0x000fc60000000000 */
[----:B0-----:R-:W4:Y:S01]  /*44bc0*/  LDL.LU R22, [R1+0x354] ;  /* 0x0003540001167983 */ /* 0x001f220000300800 */
[----:B------:R-:W-:-:S03]  /*44bd0*/  IMAD R10, R21, 0x110, RZ ;  /* 0x00000110150a7824 */ /* 0x000fc600078e02ff */
[----:B------:R0:W-:Y:S02]  /*44be0*/  STG.E.U16 [R4.64], R0 ;  /* 0x0000000004007986 */ /* 0x0001e4000c101506 */
[----:B------:R-:W-:Y:S02]  /*44bf0*/  IADD3 R10, P6, R10, R2, RZ ;  /* 0x000000020a0a7210 */ /* 0x000fe40007fde0ff */
        /* <DEDUP_REMOVED lines=13> */
[C---:B------:R-:W-:Y:S01]  /*44cd0*/  IMAD R8, R21.reuse, 0x116, RZ ;  /* 0x0000011615087824 */ /* 0x040fe200078e02ff */
[----:B------:R-:W-:Y:S01]  /*44ce0*/  IADD3 R6, P4, R6, R2, RZ ;  /* 0x0000000206067210 */ /* 0x000fe20007f9e0ff */
[----:B------:R-:W-:Y:S01]  /*44cf0*/  IMAD R10, R21, 0x118, RZ ;  /* 0x00000118150a7824 */ /* 0x000fe200078e02ff */
[-C--:B------:R-:W-:Y:S01]  /*44d00*/  LEA.HI.X.SX32 R5, R5, R3.reuse, 0x1, P5 ;  /* 0x0000000305057211 */ /* 0x080fe200028f0eff */
[----:B------:R-:W-:Y:S01]  /*44d10*/  IMAD R9, R21, 0x8b, RZ ;  /* 0x0000008b15097824 */ /* 0x000fe200078e02ff */
[----:B------:R-:W-:-:S02]  /*44d20*/  LEA.HI.X.SX32 R7, R28, R3, 0x1, P4 ;  /* 0x000000031c077211 */ /* 0x000fc400020f0eff */
[-C--:B------:R-:W-:Y:S02]  /*44d30*/  IADD3 R8, P5, R8, R2.reuse, RZ ;  /* 0x0000000208087210 */ /* 0x080fe40007fbe0ff */
[----:B------:R-:W-:Y:S01]  /*44d40*/  IADD3 R10, P6, R10, R2, RZ ;  /* 0x000000020a0a7210 */ /* 0x000fe20007fde0ff */
[----:B------:R0:W-:Y:S01]  /*44d50*/  STG.E.U16 [R4.64], R0 ;  /* 0x0000000004007986 */ /* 0x0001e2000c101506 */
[-C--:B------:R-:W-:Y:S02]  /*44d60*/  LEA.HI.X.SX32 R9, R9, R3.reuse, 0x1, P5 ;  /* 0x0000000309097211 */ /* 0x080fe400028f0eff */
[----:B------:R-:W-:Y:S02]  /*44d70*/  LEA.HI.X.SX32 R11, R20, R3, 0x1, P6 ;  /* 0x00000003140b7211 */ /* 0x000fe400030f0eff */
[----:B------:R-:W-:Y:S01]  /*44d80*/  MOV R14, c[0x0][0x1c8] ;  /* 0x00007200000e7a02 */ /* 0x000fe20000000f00 */
[C---:B0-----:R-:W-:Y:S02]  /*44d90*/  IMAD R4, R21.reuse, 0x11a, RZ ;  /* 0x0000011a15047824 */ /* 0x041fe400078e02ff */
[----:B------:R-:W-:-:S02]  /*44da0*/  IMAD R5, R21, 0x8d, RZ ;  /* 0x0000008d15057824 */ /* 0x000fc400078e02ff */
        /* <DEDUP_REMOVED lines=28> */
[----:B-1----:R-:W2:Y:S01]  /*44f70*/  LDL R19, [R1+0x37c] ;  /* 0x00037c0001137983 */ /* 0x002ea20000100800 */
[C---:B------:R-:W-:Y:S02]  /*44f80*/  IMAD R4, R21.reuse, 0x122, RZ ;  /* 0x0000012215047824 */ /* 0x040fe400078e02ff */
[C---:B------:R-:W-:Y:S02]  /*44f90*/  IMAD R5, R21.reuse, 0x91, RZ ;  /* 0x0000009115057824 */ /* 0x040fe400078e02ff */
[C---:B------:R-:W-:Y:S01]  /*44fa0*/  IMAD R6, R21.reuse, 0x124, RZ ;  /* 0x0000012415067824 */ /* 0x040fe200078e02ff */
[-C--:B------:R-:W-:Y:S01]  /*44fb0*/  IADD3 R4, P5, R4, R2.reuse, RZ ;  /* 0x0000000204047210 */ /* 0x080fe20007fbe0ff */
[----:B------:R-:W-:Y:S02]  /*44fc0*/  IMAD.MOV.U32 R14, RZ, RZ, c[0x0][0x1c8] ;  /* 0x00007200ff0e7624 */ /* 0x000fe400078e00ff */
[C---:B------:R-:W-:Y:S02]  /*44fd0*/  IMAD R8, R21.reuse, 0x126, RZ ;  /* 0x0000012615087824 */ /* 0x040fe400078e02ff */
[----:B------:R-:W-:Y:S01]  /*44fe0*/  IMAD R10, R21, 0x128, RZ ;  /* 0x00000128150a7824 */ /* 0x000fe200078e02ff */
[----:B------:R-:W-:Y:S01]  /*44ff0*/  LEA.HI.X.SX32 R5, R5, R3, 0x1, P5 ;  /* 0x0000000305057211 */ /* 0x000fe200028f0eff */
[----:B------:R-:W-:Y:S01]  /*45000*/  IMAD R14, R14, 0x92, RZ ;  /* 0x000000920e0e7824 */ /* 0x000fe200078e02ff */
[-C--:B------:R-:W-:Y:S01]  /*45010*/  IADD3 R6, P4, R6, R2.reuse, RZ ;  /* 0x0000000206067210 */ /* 0x080fe20007f9e0ff */
[----:B------:R-:W-:Y:S01]  /*45020*/  IMAD R9, R21, 0x93, RZ ;  /* 0x0000009315097824 */ /* 0x000fe200078e02ff */
[----:B------:R-:W-:-:S02]  /*45030*/  IADD3 R8, P5, R8, R2, RZ ;  /* 0x0000000208087210 */ /* 0x000fc40007fbe0ff */
        /* <DEDUP_REMOVED lines=8> */
[----:B------:R-:W-:Y:S01]  /*450c0*/  LEA.HI.X.SX32 R5, R5, R3, 0x1, P5 ;  /* 0x0000000305057211 */ /* 0x000fe200028f0eff */
[C---:B------:R-:W-:Y:S02]  /*450d0*/  IMAD R13, R21.reuse, 0x9d, RZ ;  /* 0x0000009d150d7824 */ /* 0x040fe400078e02ff */
[C---:B------:R-:W-:Y:S02]  /*450e0*/  IMAD R12, R21.reuse, 0x140, RZ ;  /* 0x00000140150c7824 */ /* 0x040fe400078e02ff */
[C---:B------:R-:W-:Y:S02]  /*450f0*/  IMAD R14, R21.reuse, 0x142, RZ ;  /* 0x00000142150e7824 */ /* 0x040fe400078e02ff */
[C---:B------:R-:W-:Y:S02]  /*45100*/  IMAD R18, R21.reuse, 0x148, RZ ;  /* 0x0000014815127824 */ /* 0x040fe400078e02ff */
[----:B------:R-:W-:Y:S01]  /*45110*/  IMAD R17, R21, 0x146, RZ ;  /* 0x0000014615117824 */ /* 0x000fe200078e02ff */
[----:B-----5:R-:W-:Y:S01]  /*45120*/  PRMT R0, R15, 0x7632, R0 ;  /* 0x000076320f007816 */ /* 0x020fe20000000000 */
[----:B------:R0:W-:Y:S04]  /*45130*/  STG.E.U16 [R6.64], R15 ;  /* 0x0000000f06007986 */ /* 0x0001e8000c101506 */
[----:B------:R1:W-:Y:S01]  /*45140*/  STG.E.U16 [R8.64], R0 ;  /* 0x0000000008007986 */ /* 0x0003e2000c101506 */
[----:B0-----:R-:W-:-:S02]  /*45150*/  IMAD R6, R21, 0x12c, RZ ;  /* 0x0000012c15067824 */ /* 0x001fc400078e02ff */
[----:B-1----:R-:W-:-:S03]  /*45160*/  IMAD R8, R21, 0x12e, RZ ;  /* 0x0000012e15087824 */ /* 0x002fc600078e02ff */
[-C--:B------:R-:W-:Y:S01]  /*45170*/  IADD3 R6, P4, R6, R2.reuse, RZ ;  /* 0x0000000206067210 */ /* 0x080fe20007f9e0ff */
[----:B------:R-:W-:Y:S01]  /*45180*/  IMAD R9, R21, 0x97, RZ ;  /* 0x0000009715097824 */ /* 0x000fe200078e02ff */
[----:B------:R-:W-:-:S04]  /*45190*/  IADD3 R8, P5, R8, R2, RZ ;  /* 0x0000000208087210 */ /* 0x000fc80007fbe0ff */
[----:B------:R-:W-:Y:S01]  /*451a0*/  LEA.HI.X.SX32 R9, R9, R3, 0x1, P5 ;  /* 0x0000000309097211 */ /* 0x000fe200028f0eff */
[----:B----4-:R0:W-:Y:S01]  /*451b0*/  STG.E.U16 [R10.64], R22 ;  /* 0x000000160a007986 */ /* 0x0101e2000c101506 */
[----:B------:R-:W-:Y:S02]  /*451c0*/  PRMT R0, R22, 0x7632, R0 ;  /* 0x0000763216007816 */ /* 0x000fe40000000000 */
[----:B0-----:R-:W-:Y:S01]  /*451d0*/  MOV R22, c[0x0][0x1c8] ;  /* 0x0000720000167a02 */ /* 0x001fe20000000f00 */
[----:B------:R-:W-:-:S04]  /*451e0*/  IMAD R10, R21, 0x130, RZ ;  /* 0x00000130150a7824 */ /* 0x000fc800078e02ff */
[----:B------:R-:W-:Y:S01]  /*451f0*/  IMAD R15, R22, 0x96, RZ ;  /* 0x00000096160f7824 */ /* 0x000fe200078e02ff */
[----:B------:R-:W-:Y:S01]  /*45200*/  IADD3 R10, P6, R10, R2, RZ ;  /* 0x000000020a0a7210 */ /* 0x000fe20007fde0ff */
[----:B------:R-:W-:Y:S01]  /*45210*/  IMAD R22, R22, 0x98, RZ ;  /* 0x0000009816167824 */ /* 0x000fe200078e02ff */
[----:B------:R0:W-:Y:S02]  /*45220*/  STG.E.U16 [R4.64], R0 ;  /* 0x0000000004007986 */ /* 0x0001e4000c101506 */
[-C--:B------:R-:W-:Y:S02]  /*45230*/  LEA.HI.X.SX32 R7, R15, R3.reuse, 0x1, P4 ;  /* 0x000000030f077211 */ /* 0x080fe400020f0eff */
[----:B------:R-:W-:-:S03]  /*45240*/  LEA.HI.X.SX32 R11, R22, R3, 0x1, P6 ;  /* 0x00000003160b7211 */ /* 0x000fc600030f0eff */
[----:B---3--:R-:W-:Y:S01]  /*45250*/  STG.E.U16 [R6.64], R16 ;  /* 0x0000001006007986 */ /* 0x008fe2000c101506 */
[----:B0-----:R-:W-:Y:S01]  /*45260*/  PRMT R0, R16, 0x7632, R0 ;  /* 0x0000763210007816 */ /* 0x001fe20000000000 */
[----:B------:R-:W-:-:S04]  /*45270*/  IMAD R15, R21, 0x144, RZ ;  /* 0x00000144150f7824 */ /* 0x000fc800078e02ff */
[----:B------:R0:W-:Y:S04]  /*45280*/  STG.E.U16 [R8.64], R0 ;  /* 0x0000000008007986 */ /* 0x0001e8000c101506 */
[----:B--2---:R1:W-:Y:S01]  /*45290*/  STG.E.U16 [R10.64], R19 ;  /* 0x000000130a007986 */ /* 0x0043e2000c101506 */
[C---:B0-----:R-:W-:Y:S02]  /*452a0*/  IMAD R8, R21.reuse, 0x13a, RZ ;  /* 0x0000013a15087824 */ /* 0x041fe400078e02ff */
[C---:B------:R-:W-:Y:S02]  /*452b0*/  IMAD R9, R21.reuse, 0x13c, RZ ;  /* 0x0000013c15097824 */ /* 0x040fe400078e02ff */
[----:B-1----:R-:W-:-:S03]  /*452c0*/  IMAD R19, R21, 0xa1, RZ ;  /* 0x000000a115137824 */ /* 0x002fc600078e02ff */
[----:B------:R-:W-:Y:S01]  /*452d0*/  STL.64 [R1+0xf70], R8 ;  /* 0x000f700801007387 */ /* 0x000fe20000100a00 */
[----:B------:R-:W-:-:S03]  /*452e0*/  IMAD R0, R21, 0x132, RZ ;  /* 0x0000013215007824 */ /* 0x000fc600078e02ff */
[----:B------:R-:W-:Y:S04]  /*452f0*/  STL.64 [R1+0xf68], R12 ;  /* 0x000f680c01007387 */ /* 0x000fe80000100a00 */
[----:B------:R0:W-:Y:S01]  /*45300*/  STL.64 [R1+0xf78], R14 ;  /* 0x000f780e01007387 */ /* 0x0001e20000100a00 */
[----:B------:R-:W-:-:S03]  /*45310*/  IMAD R4, R21, 0x134, RZ ;  /* 0x0000013415047824 */ /* 0x000fc600078e02ff */
[----:B------:R1:W-:Y:S01]  /*45320*/  STL.64 [R1+0xf60], R18 ;  /* 0x000f601201007387 */ /* 0x0003e20000100a00 */
[C---:B------:R-:W-:Y:S02]  /*45330*/  IMAD R5, R21.reuse, 0x136, RZ ;  /* 0x0000013615057824 */ /* 0x040fe400078e02ff */
[C---:B------:R-:W-:Y:S02]  /*45340*/  IMAD R7, R21.reuse, 0x99, RZ ;  /* 0x0000009915077824 */ /* 0x040fe400078e02ff */
[C---:B------:R-:W-:Y:S02]  /*45350*/  IMAD R10, R21.reuse, 0x9b, RZ ;  /* 0x0000009b150a7824 */ /* 0x040fe400078e02ff */
[C---:B------:R-:W-:Y:S01]  /*45360*/  IMAD R6, R21.reuse, 0x138, RZ ;  /* 0x0000013815067824 */ /* 0x040fe200078e02ff */
[----:B0-----:R-:W-:Y:S02]  /*45370*/  IADD3 R14, P5, R0, R2, RZ ;  /* 0x00000002000e7210 */ /* 0x001fe40007fbe0ff */
[----:B-1----:R-:W-:Y:S01]  /*45380*/  MOV R18, c[0x0][0x1c8] ;  /* 0x0000720000127a02 */ /* 0x002fe20000000f00 */
[----:B------:R-:W-:-:S02]  /*45390*/  IMAD R16, R21, 0x9f, RZ ;  /* 0x0000009f15107824 */ /* 0x000fc400078e02ff */
[C---:B------:R-:W-:Y:S02]  /*453a0*/  IMAD R11, R21.reuse, 0x13e, RZ ;  /* 0x0000013e150b7824 */ /* 0x040fe400078e02ff */
[----:B------:R-:W-:Y:S02]  /*453b0*/  IMAD R22, R21, 0xa3, RZ ;  /* 0x000000a315167824 */ /* 0x000fe400078e02ff */
[C---:B------:R-:W-:Y:S02]  /*453c0*/  IMAD R25, R18.reuse, 0xa5, RZ ;  /* 0x000000a512197824 */ /* 0x040fe400078e02ff */
[C---:B------:R-:W-:Y:S02]  /*453d0*/  IMAD R20, R18.reuse, 0x14a, RZ ;  /* 0x0000014a12147824 */ /* 0x040fe400078e02ff */
[C---:B------:R-:W-:Y:S02]  /*453e0*/  IMAD R21, R18.reuse, 0x14c, RZ ;  /* 0x0000014c12157824 */ /* 0x040fe400078e02ff */
[----:B------:R-:W-:-:S02]  /*453f0*/  IMAD R28, R18, 0xa7, RZ ;  /* 0x000000a7121c7824 */ /* 0x000fc400078e02ff */
[C---:B------:R-:W-:Y:S02]  /*45400*/  IMAD R23, R18.reuse, 0x14e, RZ ;  /* 0x0000014e12177824 */ /* 0x040fe400078e02ff */
[C---:B------:R-:W-:Y:S02]  /*45410*/  IMAD R24, R18.reuse, 0x150, RZ ;  /* 0x0000015012187824 */ /* 0x040fe400078e02ff */
[C---:B------:R-:W-:Y:S02]  /*45420*/  IMAD R26, R18.reuse, 0x152, RZ ;  /* 0x00000152121a7824 */ /* 0x040fe400078e02ff */
[C---:B------:R-:W-:Y:S02]  /*45430*/  IMAD R27, R18.reuse, 0x154, RZ ;  /* 0x00000154121b7824 */ /* 0x040fe400078e02ff */
[C---:B------:R-:W-:Y:S02]  /*45440*/  IMAD R29, R18.reuse, 0x156, RZ ;  /* 0x00000156121d7824 */ /* 0x040fe400078e02ff */
[----:B------:R-:W-:Y:S01]  /*45450*/  IMAD R0, R18, 0x1fe, RZ ;  /* 0x000001fe12007824 */ /* 0x000fe200078e02ff */
[-C--:B------:R-:W-:Y:S01]  /*45460*/  IADD3 R8, P6, R4, R2.reuse, RZ ;  /* 0x0000000204087210 */ /* 0x080fe20007fde0ff */
[----:B------:R-:W-:Y:S01]  /*45470*/  IMAD R18, R18, 0x9a, RZ ;  /* 0x0000009a12127824 */ /* 0x000fe200078e02ff */
[----:B------:R-:W-:-:S02]  /*45480*/  IADD3 R12, P4, R5, R2, RZ ;  /* 0x00000002050c7210 */ /* 0x000fc40007f9e0ff */
[----:B------:R-:W-:Y:S02]  /*45490*/  MOV R5, R15 ;  /* 0x0000000f00057202 */ /* 0x000fe40000000f00 */
[-C--:B------:R-:W-:Y:S02]  /*454a0*/  LEA.HI.X.SX32 R5, R7, R3.reuse, 0x1, P5 ;  /* 0x0000000307057211 */ /* 0x080fe400028f0eff */
[----:B------:R-:W-:Y:S01]  /*454b0*/  LEA.HI.X.SX32 R9, R18, R3, 0x1, P6 ;  /* 0x0000000312097211 */ /* 0x000fe200030f0eff */
[----:B------:R0:W-:Y:S01]  /*454c0*/  STL [R1+0x170], R14 ;  /* 0x0001700e01007387 */ /* 0x0001e20000100800 */
[----:B------:R-:W-:-:S03]  /*454d0*/  IMAD.MOV.U32 R4, RZ, RZ, R14 ;  /* 0x000000ffff047224 */ /* 0x000fc600078e000e */
[----:B0-----:R-:W2:Y:S04]  /*454e0*/  LDL.LU.64 R14, [R1+0xf78] ;  /* 0x000f7800010e7983 */ /* 0x001ea80000300a00 */
[----:B------:R-:W-:Y:S04]  /*454f0*/  STL [R1+0x174], R5 ;  /* 0x0001740501007387 */ /* 0x000fe80000100800 */
[----:B------:R0:W-:Y:S04]  /*45500*/  STL.64 [R1+0x168], R8 ;  /* 0x0001680801007387 */ /* 0x0001e80000100a00 */
[----:B0-----:R-:W3:Y:S01]  /*45510*/  LDL.LU.64 R8, [R1+0xf70] ;  /* 0x000f700001087983 */ /* 0x001ee20000300a00 */
[----:B------:R-:W-:-:S02]  /*45520*/  MOV R4, c[0x0][0x1c8] ;  /* 0x0000720000047a02 */ /* 0x000fc40000000f00 */
[-C--:B------:R-:W-:Y:S02]  /*45530*/  LEA.HI.X.SX32 R13, R10, R3.reuse, 0x1, P4 ;  /* 0x000000030a0d7211 */ /* 0x080fe400020f0eff */
[-C--:B------:R-:W-:Y:S01]  /*45540*/  IADD3 R6, P5, R6, R2.reuse, RZ ;  /* 0x0000000206067210 */ /* 0x080fe20007fbe0ff */
[----:B------:R-:W-:Y:S02]  /*45550*/  IMAD R5, R4, 0x9c, RZ ;  /* 0x0000009c04057824 */ /* 0x000fe400078e02ff */
[----:B------:R0:W-:Y:S03]  /*45560*/  STL.64 [R1+0x160], R12 ;  /* 0x0001600c01007387 */ /* 0x0001e60000100a00 */
[----:B------:R-:W-:Y:S01]  /*45570*/  LEA.HI.X.SX32 R7, R5, R3, 0x1, P5 ;  /* 0x0000000305077211 */ /* 0x000fe200028f0eff */
[----:B0-----:R-:W4:Y:S01]  /*45580*/  LDL.LU.64 R12, [R1+0xf68] ;  /* 0x000f6800010c7983 */ /* 0x001f220000300a00 */
[----:B---3--:R-:W-:-:S05]  /*45590*/  IADD3 R18, P6, R8, R2, RZ ;  /* 0x0000000208127210 */ /* 0x008fca0007fde0ff */
[----:B------:R-:W-:Y:S01]  /*455a0*/  STL [R1+0x150], R18 ;  /* 0x0001501201007387 */ /* 0x000fe20000100800 */
[----:B------:R-:W-:-:S03]  /*455b0*/  IMAD.MOV.U32 R10, RZ, RZ, R18 ;  /* 0x000000ffff0a7224 */ /* 0x000fc600078e0012 */
[----:B------:R0:W-:Y:S02]  /*455c0*/  STL.64 [R1+0x158], R6 ;  /* 0x0001580601007387 */ /* 0x0001e40000100a00 */
[-C--:B0-----:R-:W-:Y:S02]  /*455d0*/  IADD3 R6, P5, R11, R2.reuse, RZ ;  /* 0x000000020b067210 */ /* 0x081fe40007fbe0ff */
[----:B------:R-:W-:Y:S02]  /*455e0*/  MOV R11, R19 ;  /* 0x00000013000b7202 */ /* 0x000fe40000000f00 */
[----:B------:R-:W3:Y:S01]  /*455f0*/  LDL.LU.64 R18, [R1+0xf60] ;  /* 0x000f600001127983 */ /* 0x000ee20000300a00 */
[----:B------:R-:W-:Y:S01]  /*45600*/  IMAD R5, R4, 0x9e, RZ ;  /* 0x0000009e04057824 */ /* 0x000fe200078e02ff */
[----:B------:R-:W-:Y:S02]  /*45610*/  IADD3 R8, P4, R9, R2, RZ ;  /* 0x0000000209087210 */ /* 0x000fe40007f9e0ff */
[----:B----4-:R-:W-:-:S02]  /*45620*/  LEA.HI.X.SX32 R11, R13, R3, 0x1, P6 ;  /* 0x000000030d0b7211 */ /* 0x010fc400030f0eff */
[-C--:B------:R-:W-:Y:S01]  /*45630*/  LEA.HI.X.SX32 R9, R5, R3.reuse, 0x1, P4 ;  /* 0x0000000305097211 */ /* 0x080fe200020f0eff */
[----:B------:R-:W-:Y:S01]  /*45640*/  IMAD R5, R4, 0xa0, RZ ;  /* 0x000000a004057824 */ /* 0x000fe200078e02ff */
[----:B------:R-:W-:Y:S01]  /*45650*/  IADD3 R10, P6, R12, R2, RZ ;  /* 0x000000020c0a7210 */ /* 0x000fe20007fde0ff */
[----:B------:R0:W-:Y:S01]  /*45660*/  STL [R1+0x154], R11 ;  /* 0x0001540b01007387 */ /* 0x0001e20000100800 */
[----:B------:R-:W-:-:S03]  /*45670*/  LEA.HI.X.SX32 R7, R16, R3, 0x1, P5 ;  /* 0x0000000310077211 */ /* 0x000fc600028f0eff */
[----:B------:R2:W-:Y:S01]  /*45680*/  STL.64 [R1+0x148], R8 ;  /* 0x0001480801007387 */ /* 0x0005e20000100a00 */
[----:B0-----:R-:W-:-:S03]  /*45690*/  LEA.HI.X.SX32 R11, R5, R3, 0x1, P6 ;  /* 0x00000003050b7211 */ /* 0x001fc600030f0eff */
[----:B------:R0:W-:Y:S01]  /*456a0*/  STL.64 [R1+0x140], R6 ;  /* 0x0001400601007387 */ /* 0x0001e20000100a00 */
[----:B------:R-:W-:Y:S01]  /*456b0*/  IMAD R5, R4, 0xa2, RZ ;  /* 0x000000a204057824 */ /* 0x000fe200078e02ff */
[-C--:B--2---:R-:W-:Y:S02]  /*456c0*/  IADD3 R8, P4, R14, R2.reuse, RZ ;  /* 0x000000020e087210 */ /* 0x084fe40007f9e0ff */
[----:B------:R1:W-:Y:S01]  /*456d0*/  STL.64 [R1+0x138], R10 ;  /* 0x0001380a01007387 */ /* 0x0003e20000100a00 */
[----:B0-----:R-:W-:-:S04]  /*456e0*/  IADD3 R6, P5, R15, R2, RZ ;  /* 0x000000020f067210 */ /* 0x001fc80007fbe0ff */
[----:B------:R-:W-:Y:S02]  /*456f0*/  LEA.HI.X.SX32 R7, R5, R3, 0x1, P5 ;  /* 0x0000000305077211 */ /* 0x000fe400028f0eff */
[----:B-1----:R-:W-:Y:S01]  /*45700*/  IADD3 R10, P6, R17, R2, RZ ;  /* 0x00000002110a7210 */ /* 0x002fe20007fde0ff */
[----:B------:R-:W-:-:S03]  /*45710*/  IMAD R5, R4, 0xa4, RZ ;  /* 0x000000a404057824 */ /* 0x000fc600078e02ff */
[-C--:B------:R-:W-:Y:S01]  /*45720*/  LEA.HI.X.SX32 R11, R22, R3.reuse, 0x1, P6 ;  /* 0x00000003160b7211 */ /* 0x080fe200030f0eff */
[----:B------:R-:W-:Y:S01]  /*45730*/  IMAD R14, R4, 0xc5, RZ ;  /* 0x000000c5040e7824 */ /* 0x000fe200078e02ff */
[----:B---3--:R-:W-:-:S05]  /*45740*/  LEA.HI.X.SX32 R9, R19, R3, 0x1, P4 ;  /* 0x0000000313097211 */ /* 0x008fca00020f0eff */
[----:B------:R0:W-:Y:S04]  /*45750*/  STL.64 [R1+0x130], R8 ;  /* 0x0001300801007387 */ /* 0x0001e80000100a00 */
[----:B------:R1:W-:Y:S01]  /*45760*/  STL.64 [R1+0x128], R6 ;  /* 0x0001280601007387 */ /* 0x0003e20000100a00 */
[----:B0-----:R-:W-:-:S03]  /*45770*/  IADD3 R8, P4, R18, R2, RZ ;  /* 0x0000000212087210 */ /* 0x001fc60007f9e0ff */
[----:B------:R0:W-:Y:S01]  /*45780*/  STL.64 [R1+0x120], R10 ;  /* 0x0001200a01007387 */ /* 0x0001e20000100a00 */
[----:B------:R-:W-:Y:S01]  /*45790*/  LEA.HI.X.SX32 R9, R5, R3, 0x1, P4 ;  /* 0x0000000305097211 */ /* 0x000fe200020f0eff */
[----:B------:R-:W-:Y:S01]  /*457a0*/  IMAD R5, R4, 0xa6, RZ ;  /* 0x000000a604057824 */ /* 0x000fe200078e02ff */
[----:B-1----:R-:W-:-:S04]  /*457b0*/  IADD3 R6, P5, R20, R2, RZ ;  /* 0x0000000214067210 */ /* 0x002fc80007fbe0ff */
[-C--:B------:R-:W-:Y:S02]  /*457c0*/  LEA.HI.X.SX32 R7, R25, R3.reuse, 0x1, P5 ;  /* 0x0000000319077211 */ /* 0x080fe400028f0eff */
[-C--:B0-----:R-:W-:Y:S01]  /*457d0*/  IADD3 R10, P6, R21, R2.reuse, RZ ;  /* 0x00000002150a7210 */ /* 0x081fe20007fde0ff */
[----:B------:R0:W-:Y:S03]  /*457e0*/  STL.64 [R1+0x118], R8 ;  /* 0x0001180801007387 */ /* 0x0001e60000100a00 */
[----:B------:R-:W-:Y:S01]  /*457f0*/  LEA.HI.X.SX32 R11, R5, R3, 0x1, P6 ;  /* 0x00000003050b7211 */ /* 0x000fe200030f0eff */
[----:B------:R1:W-:Y:S01]  /*45800*/  STL.64 [R1+0x110], R6 ;  /* 0x0001100601007387 */ /* 0x0003e20000100a00 */
[----:B------:R-:W-:Y:S01]  /*45810*/  IMAD R5, R4, 0xa8, RZ ;  /* 0x000000a804057824 */ /* 0x000fe200078e02ff */
[-C--:B------:R-:W-:Y:S02]  /*45820*/  IADD3 R12, P6, R26, R2.reuse, RZ ;  /* 0x000000021a0c7210 */ /* 0x080fe40007fde0ff */
[----:B------:R2:W-:Y:S01]  /*45830*/  STL.64 [R1+0x108], R10 ;  /* 0x0001080a01007387 */ /* 0x0005e20000100a00 */
[----:B0-----:R-:W-:-:S02]  /*45840*/  IADD3 R8, P4, R23, R2, RZ ;  /* 0x0000000217087210 */ /* 0x001fc40007f9e0ff */
[-C--:B-1----:R-:W-:Y:S01]  /*45850*/  IADD3 R6, P5, R24, R2.reuse, RZ ;  /* 0x0000000218067210 */ /* 0x082fe20007fbe0ff */
[----:B--2---:R-:W-:Y:S01]  /*45860*/  IMAD R11, R4, 0xa9, RZ ;  /* 0x000000a9040b7824 */ /* 0x004fe200078e02ff */
[-C--:B------:R-:W-:Y:S02]  /*45870*/  LEA.HI.X.SX32 R9, R28, R3.reuse, 0x1, P4 ;  /* 0x000000031c097211 */ /* 0x080fe400020f0eff */
[-C--:B------:R-:W-:Y:S01]  /*45880*/  LEA.HI.X.SX32 R7, R5, R3.reuse, 0x1, P5 ;  /* 0x0000000305077211 */ /* 0x080fe200028f0eff */
[C---:B------:R-:W-:Y:S01]  /*45890*/  IMAD R10, R4.reuse, 0x158, RZ ;  /* 0x00000158040a7824 */ /* 0x040fe200078e02ff */
[----:B------:R-:W-:Y:S01]  /*458a0*/  LEA.HI.X.SX32 R13, R11, R3, 0x1, P6 ;  /* 0x000000030b0d7211 */ /* 0x000fe200030f0eff */
[----:B------:R0:W-:Y:S02]  /*458b0*/  STL.64 [R1+0x100], R8 ;  /* 0x0001000801007387 */ /* 0x0001e40000100a00 */
[----:B------:R1:W-:Y:S02]  /*458c0*/  STL.64 [R1+0xf8], R6 ;  /* 0x0000f80601007387 */ /* 0x0003e40000100a00 */
[C---:B------:R-:W-:Y:S01]  /*458d0*/  IMAD R5, R4.reuse, 0xaa, RZ ;  /* 0x000000aa04057824 */ /* 0x040fe200078e02ff */
[----:B------:R2:W-:Y:S01]  /*458e0*/  STL.64 [R1+0xf0], R12 ;  /* 0x0000f00c01007387 */ /* 0x0005e20000100a00 */
[----:B------:R-:W-:Y:S01]  /*458f0*/  IMAD R11, R4, 0xac, RZ ;  /* 0x000000ac040b7824 */ /* 0x000fe200078e02ff */
[----:B0-----:R-:W-:-:S02]  /*45900*/  IADD3 R8, P4, R27, R2, RZ ;  /* 0x000000021b087210 */ /* 0x001fc40007f9e0ff */
[-C--:B-1----:R-:W-:Y:S02]  /*45910*/  IADD3 R6, P5, R29, R2.reuse, RZ ;  /* 0x000000021d067210 */ /* 0x082fe40007fbe0ff */
[----:B--2---:R-:W-:Y:S01]  /*45920*/  IADD3 R12, P6, R10, R2, RZ ;  /* 0x000000020a0c7210 */ /* 0x004fe20007fde0ff */
[C---:B------:R-:W-:Y:S01]  /*45930*/  IMAD R10, R4.reuse, 0xab, RZ ;  /* 0x000000ab040a7824 */ /* 0x040fe200078e02ff */
[----:B------:R-:W-:Y:S01]  /*45940*/  LEA.HI.X.SX32 R9, R5, R3, 0x1, P4 ;  /* 0x0000000305097211 */ /* 0x000fe200020f0eff */
[----:B------:R-:W-:-:S03]  /*45950*/  IMAD R5, R4, 0x15c, RZ ;  /* 0x0000015c04057824 */ /* 0x000fc600078e02ff */
[-C--:B------:R-:W-:Y:S01]  /*45960*/  LEA.HI.X.SX32 R7, R10, R3.reuse, 0x1, P5 ;  /* 0x000000030a077211 */ /* 0x080fe200028f0eff */
[----:B------:R0:W-:Y:S01]  /*45970*/  STL.64 [R1+0xe8], R8 ;  /* 0x0000e80801007387 */ /* 0x0001e20000100a00 */
[----:B------:R-:W-:Y:S01]  /*45980*/  LEA.HI.X.SX32 R13, R11, R3, 0x1, P6 ;  /* 0x000000030b0d7211 */ /* 0x000fe200030f0eff */
[C---:B------:R-:W-:Y:S02]  /*45990*/  IMAD R10, R4.reuse, 0x15e, RZ ;  /* 0x0000015e040a7824 */ /* 0x040fe400078e02ff */
[----:B------:R1:W-:Y:S02]  /*459a0*/  STL.64 [R1+0xe0], R6 ;  /* 0x0000e00601007387 */ /* 0x0003e40000100a00 */
[----:B------:R2:W-:Y:S02]  /*459b0*/  STL.64 [R1+0xd8], R12 ;  /* 0x0000d80c01007387 */ /* 0x0005e40000100a00 */
[C---:B0-----:R-:W-:Y:S01]  /*459c0*/  IMAD R8, R4.reuse, 0x15a, RZ ;  /* 0x0000015a04087824 */ /* 0x041fe200078e02ff */
[----:B-1----:R-:W-:Y:S01]  /*459d0*/  IADD3 R6, P5, R5, R2, RZ ;  /* 0x0000000205067210 */ /* 0x002fe20007fbe0ff */
[----:B------:R-:W-:-:S03]  /*459e0*/  IMAD R5, R4, 0xad, RZ ;  /* 0x000000ad04057824 */ /* 0x000fc600078e02ff */
[-C--:B------:R-:W-:Y:S02]  /*459f0*/  IADD3 R8, P4, R8, R2.reuse, RZ ;  /* 0x0000000208087210 */ /* 0x080fe40007f9e0ff */
[----:B--2---:R-:W-:Y:S01]  /*45a00*/  IADD3 R12, P6, R10, R2, RZ ;  /* 0x000000020a0c7210 */ /* 0x004fe20007fde0ff */
[C---:B------:R-:W-:Y:S02]  /*45a10*/  IMAD R10, R4.reuse, 0xae, RZ ;  /* 0x000000ae040a7824 */ /* 0x040fe400078e02ff */
[C---:B------:R-:W-:Y:S01]  /*45a20*/  IMAD R11, R4.reuse, 0xaf, RZ ;  /* 0x000000af040b7824 */ /* 0x040fe200078e02ff */
[-C--:B------:R-:W-:Y:S01]  /*45a30*/  LEA.HI.X.SX32 R9, R5, R3.reuse, 0x1, P4 ;  /* 0x0000000305097211 */ /* 0x080fe200020f0eff */
[----:B------:R-:W-:Y:S01]  /*45a40*/  IMAD R5, R4, 0x162, RZ ;  /* 0x0000016204057824 */ /* 0x000fe200078e02ff */
[-C--:B------:R-:W-:Y:S02]  /*45a50*/  LEA.HI.X.SX32 R7, R10, R3.reuse, 0x1, P5 ;  /* 0x000000030a077211 */ /* 0x080fe400028f0eff */
[----:B------:R-:W-:Y:S01]  /*45a60*/  LEA.HI.X.SX32 R13, R11, R3, 0x1, P6 ;  /* 0x000000030b0d7211 */ /* 0x000fe200030f0eff */
[----:B------:R0:W-:Y:S01]  /*45a70*/  STL.64 [R1+0xd0], R8 ;  /* 0x0000d00801007387 */ /* 0x0001e20000100a00 */
[----:B------:R-:W-:-:S02]  /*45a80*/  IMAD R10, R4, 0x164, RZ ;  /* 0x00000164040a7824 */ /* 0x000fc400078e02ff */
[----:B------:R1:W-:Y:S01]  /*45a90*/  STL.64 [R1+0xc8], R6 ;  /* 0x0000c80601007387 */ /* 0x0003e20000100a00 */
[----:B------:R2:W-:Y:S01]  /*45aa0*/  STL.64 [R1+0xc0], R12 ;  /* 0x0000c00c01007387 */ /* 0x0005e20000100a00 */
[C---:B0-----:R-:W-:Y:S01]  /*45ab0*/  IMAD R8, R4.reuse, 0x160, RZ ;  /* 0x0000016004087824 */ /* 0x041fe200078e02ff */
[-C--:B-1----:R-:W-:Y:S01]  /*45ac0*/  IADD3 R6, P5, R5, R2.reuse, RZ ;  /* 0x0000000205067210 */ /* 0x082fe20007fbe0ff */
[----:B------:R-:W-:Y:S01]  /*45ad0*/  IMAD R5, R4, 0xb0, RZ ;  /* 0x000000b004057824 */ /* 0x000fe200078e02ff */
[-C--:B--2---:R-:W-:Y:S02]  /*45ae0*/  IADD3 R12, P6, R10, R2.reuse, RZ ;  /* 0x000000020a0c7210 */ /* 0x084fe40007fde0ff */
[----:B------:R-:W-:Y:S01]  /*45af0*/  IADD3 R8, P4, R8, R2, RZ ;  /* 0x0000000208087210 */ /* 0x000fe20007f9e0ff */
[C---:B------:R-:W-:Y:S02]  /*45b00*/  IMAD R10, R4.reuse, 0xb1, RZ ;  /* 0x000000b1040a7824 */ /* 0x040fe400078e02ff */
[C---:B------:R-:W-:Y:S01]  /*45b10*/  IMAD R11, R4.reuse, 0xb2, RZ ;  /* 0x000000b2040b7824 */ /* 0x040fe200078e02ff */
[-C--:B------:R-:W-:Y:S01]  /*45b20*/  LEA.HI.X.SX32 R9, R5, R3.reuse, 0x1, P4 ;  /* 0x0000000305097211 */ /* 0x080fe200020f0eff */
[----:B------:R-:W-:Y:S01]  /*45b30*/  IMAD R5, R4, 0x168, RZ ;  /* 0x0000016804057824 */ /* 0x000fe200078e02ff */
[----:B------:R-:W-:-:S02]  /*45b40*/  LEA.HI.X.SX32 R7, R10, R3, 0x1, P5 ;  /* 0x000000030a077211 */ /* 0x000fc400028f0eff */
[----:B------:R-:W-:Y:S01]  /*45b50*/  LEA.HI.X.SX32 R13, R11, R3, 0x1, P6 ;  /* 0x000000030b0d7211 */ /* 0x000fe200030f0eff */
[----:B------:R0:W-:Y:S01]  /*45b60*/  STL.64 [R1+0xb8], R8 ;  /* 0x0000b80801007387 */ /* 0x0001e20000100a00 */
[C---:B------:R-:W-:Y:S02]  /*45b70*/  IMAD R10, R4.reuse, 0x16a, RZ ;  /* 0x0000016a040a7824 */ /* 0x040fe400078e02ff */
[----:B------:R1:W-:Y:S02]  /*45b80*/  STL.64 [R1+0xb0], R6 ;  /* 0x0000b00601007387 */ /* 0x0003e40000100a00 */
[----:B------:R2:W-:Y:S02]  /*45b90*/  STL.64 [R1+0xa8], R12 ;  /* 0x0000a80c01007387 */ /* 0x0005e40000100a00 */
[C---:B0-----:R-:W-:Y:S01]  /*45ba0*/  IMAD R8, R4.reuse, 0x166, RZ ;  /* 0x0000016604087824 */ /* 0x041fe200078e02ff */
[-C--:B-1----:R-:W-:Y:S01]  /*45bb0*/  IADD3 R6, P5, R5, R2.reuse, RZ ;  /* 0x0000000205067210 */ /* 0x082fe20007fbe0ff */
[----:B------:R-:W-:Y:S01]  /*45bc0*/  IMAD R5, R4, 0xb3, RZ ;  /* 0x000000b304057824 */ /* 0x000fe200078e02ff */
[----:B--2---:R-:W-:-:S02]  /*45bd0*/  IADD3 R12, P6, R10, R2, RZ ;  /* 0x000000020a0c7210 */ /* 0x004fc40007fde0ff */
[----:B------:R-:W-:Y:S01]  /*45be0*/  IADD3 R8, P4, R8, R2, RZ ;  /* 0x0000000208087210 */ /* 0x000fe20007f9e0ff */
        /* <DEDUP_REMOVED lines=8> */
[----:B------:R1:W-:Y:S02]  /*45c70*/  STL.64 [R1+0x98], R6 ;  /* 0x0000980601007387 */ /* 0x0003e40000100a00 */
[----:B------:R2:W-:Y:S02]  /*45c80*/  STL.64 [R1+0x90], R12 ;  /* 0x0000900c01007387 */ /* 0x0005e40000100a00 */
[C---:B0-----:R-:W-:Y:S01]  /*45c90*/  IMAD R8, R4.reuse, 0x16c, RZ ;  /* 0x0000016c04087824 */ /* 0x041fe200078e02ff */
[-C--:B-1----:R-:W-:Y:S01]  /*45ca0*/  IADD3 R6, P5, R5, R2.reuse, RZ ;  /* 0x0000000205067210 */ /* 0x082fe20007fbe0ff */
[----:B------:R-:W-:Y:S01]  /*45cb0*/  IMAD R5, R4, 0xb6, RZ ;  /* 0x000000b604057824 */ /* 0x000fe200078e02ff */
[-C--:B--2---:R-:W-:Y:S02]  /*45cc0*/  IADD3 R12, P6, R10, R2.reuse, RZ ;  /* 0x000000020a0c7210 */ /* 0x084fe40007fde0ff */
[----:B------:R-:W-:Y:S01]  /*45cd0*/  IADD3 R8, P4, R8, R2, RZ ;  /* 0x0000000208087210 */ /* 0x000fe20007f9e0ff */
[----:B------:R-:W-:-:S02]  /*45ce0*/  IMAD R10, R4, 0xb7, RZ ;  /* 0x000000b7040a7824 */ /* 0x000fc400078e02ff */
[C---:B------:R-:W-:Y:S01]  /*45cf0*/  IMAD R11, R4.reuse, 0xb8, RZ ;  /* 0x000000b8040b7824 */ /* 0x040fe200078e02ff */
[-C--:B------:R-:W-:Y:S01]  /*45d00*/  LEA.HI.X.SX32 R9, R5, R3.reuse, 0x1, P4 ;  /* 0x0000000305097211 */ /* 0x080fe200020f0eff */
[----:B------:R-:W-:Y:S01]  /*45d10*/  IMAD R5, R4, 0x174, RZ ;  /* 0x0000017404057824 */ /* 0x000fe200078e02ff */
[-C--:B------:R-:W-:Y:S02]  /*45d20*/  LEA.HI.X.SX32 R7, R10, R3.reuse, 0x1, P5 ;  /* 0x000000030a077211 */ /* 0x080fe400028f0eff */
        /* <DEDUP_REMOVED lines=25> */
[----:B------:R-:W-:-:S03]  /*45ec0*/  IMAD R10, R4, 0xbd, RZ ;  /* 0x000000bd040a7824 */ /* 0x000fc600078e02ff */
[-C--:B------:R-:W-:Y:S01]  /*45ed0*/  LEA.HI.X.SX32 R9, R5, R3.reuse, 0x1, P4 ;  /* 0x0000000305097211 */ /* 0x080fe200020f0eff */
[----:B------:R-:W-:Y:S01]  /*45ee0*/  IMAD R5, R4, 0x180, RZ ;  /* 0x0000018004057824 */ /* 0x000fe200078e02ff */
[----:B------:R-:W-:-:S03]  /*45ef0*/  LEA.HI.X.SX32 R7, R10, R3, 0x1, P5 ;  /* 0x000000030a077211 */ /* 0x000fc600028f0eff */
[----:B------:R0:W-:Y:S02]  /*45f00*/  STL.64 [R1+0x58], R8 ;  /* 0x0000580801007387 */ /* 0x0001e40000100a00 */
[----:B------:R1:W-:Y:S02]  /*45f10*/  STL.64 [R1+0x50], R6 ;  /* 0x0000500601007387 */ /* 0x0003e40000100a00 */
[C---:B------:R-:W-:Y:S02]  /*45f20*/  IMAD R11, R4.reuse, 0xbe, RZ ;  /* 0x000000be040b7824 */ /* 0x040fe400078e02ff */
[C---:B0-----:R-:W-:Y:S01]  /*45f30*/  IMAD R8, R4.reuse, 0x17e, RZ ;  /* 0x0000017e04087824 */ /* 0x041fe200078e02ff */
[----:B-1----:R-:W-:Y:S01]  /*45f40*/  IADD3 R6, P5, R5, R2, RZ ;  /* 0x0000000205067210 */ /* 0x002fe20007fbe0ff */
[----:B------:R-:W-:-:S03]  /*45f50*/  IMAD R5, R4, 0xbf, RZ ;  /* 0x000000bf04057824 */ /* 0x000fc600078e02ff */
[----:B------:R-:W-:Y:S02]  /*45f60*/  IADD3 R8, P4, R8, R2, RZ ;  /* 0x0000000208087210 */ /* 0x000fe40007f9e0ff */
[-C--:B------:R-:W-:Y:S02]  /*45f70*/  LEA.HI.X.SX32 R13, R11, R3.reuse, 0x1, P6 ;  /* 0x000000030b0d7211 */ /* 0x080fe400030f0eff */
[----:B------:R-:W-:Y:S01]  /*45f80*/  LEA.HI.X.SX32 R9, R5, R3, 0x1, P4 ;  /* 0x0000000305097211 */ /* 0x000fe200020f0eff */
[C---:B------:R-:W-:Y:S02]  /*45f90*/  IMAD R10, R4.reuse, 0x182, RZ ;  /* 0x00000182040a7824 */ /* 0x040fe400078e02ff */
[----:B------:R-:W-:Y:S02]  /*45fa0*/  STL.64 [R1+0x48], R12 ;  /* 0x0000480c01007387 */ /* 0x000fe40000100a00 */
[----:B------:R0:W-:Y:S02]  /*45fb0*/  STL.64 [R1+0x40], R8 ;  /* 0x0000400801007387 */ /* 0x0001e40000100a00 */
[----:B------:R-:W-:-:S02]  /*45fc0*/  IMAD R5, R4, 0x186, RZ ;  /* 0x0000018604057824 */ /* 0x000fc400078e02ff */
[----:B0-----:R-:W-:Y:S01]  /*45fd0*/  IMAD R8, R4, 0xc0, RZ ;  /* 0x000000c004087824 */ /* 0x001fe200078e02ff */
[----:B------:R-:W-:Y:S01]  /*45fe0*/  IADD3 R12, P6, R10, R2, RZ ;  /* 0x000000020a0c7210 */ /* 0x000fe20007fde0ff */
[----:B------:R-:W-:-:S03]  /*45ff0*/  IMAD R10, R4, 0x184, RZ ;  /* 0x00000184040a7824 */ /* 0x000fc600078e02ff */
[-C--:B------:R-:W-:Y:S01]  /*46000*/  LEA.HI.X.SX32 R7, R8, R3.reuse, 0x1, P5 ;  /* 0x0000000308077211 */ /* 0x080fe200028f0eff */
[-C--:B------:R-:W-:Y:S02]  /*46010*/  IADD3 R8, P5, R5, R2.reuse, RZ ;  /* 0x0000000205087210 */ /* 0x080fe40007fbe0ff */
[----:B------:R-:W-:Y:S01]  /*46020*/  IMAD R5, R4, 0xc2, RZ ;  /* 0x000000c204057824 */ /* 0x000fe200078e02ff */
[----:B------:R-:W-:Y:S01]  /*46030*/  IADD3 R10, P4, R10, R2, RZ ;  /* 0x000000020a0a7210 */ /* 0x000fe20007f9e0ff */
[----:B------:R0:W-:Y:S03]  /*46040*/  STL.64 [R1+0x38], R6 ;  /* 0x0000380601007387 */ /* 0x0001e60000100a00 */
[----:B------:R-:W-:-:S05]  /*46050*/  LEA.HI.X.SX32 R11, R5, R3, 0x1, P4 ;  /* 0x00000003050b7211 */ /* 0x000fca00020f0eff */
[----:B------:R1:W-:Y:S01]  /*46060*/  STL.64 [R1+0x28], R10 ;  /* 0x0000280a01007387 */ /* 0x0003e20000100a00 */
[C---:B0-----:R-:W-:Y:S02]  /*46070*/  IMAD R6, R4.reuse, 0xc1, RZ ;  /* 0x000000c104067824 */ /* 0x041fe400078e02ff */
[----:B------:R-:W-:-:S03]  /*46080*/  IMAD R7, R4, 0x188, RZ ;  /* 0x0000018804077824 */ /* 0x000fc600078e02ff */
[-C--:B------:R-:W-:Y:S01]  /*46090*/  LEA.HI.X.SX32 R13, R6, R3.reuse, 0x1, P6 ;  /* 0x00000003060d7211 */ /* 0x080fe200030f0eff */
[C---:B-1----:R-:W-:Y:S02]  /*460a0*/  IMAD R11, R4.reuse, 0x18a, RZ ;  /* 0x0000018a040b7824 */ /* 0x042fe400078e02ff */
[C---:B------:R-:W-:Y:S02]  /*460b0*/  IMAD R10, R4.reuse, 0xc3, RZ ;  /* 0x000000c3040a7824 */ /* 0x040fe400078e02ff */
[----:B------:R0:W-:Y:S01]  /*460c0*/  STL.64 [R1+0x30], R12 ;  /* 0x0000300c01007387 */ /* 0x0001e20000100a00 */
[----:B------:R-:W-:Y:S02]  /*460d0*/  IMAD R5, R4, 0x18c, RZ ;  /* 0x0000018c04057824 */ /* 0x000fe400078e02ff */
[-C--:B------:R-:W-:Y:S02]  /*460e0*/  LEA.HI.X.SX32 R9, R10, R3.reuse, 0x1, P5 ;  /* 0x000000030a097211 */ /* 0x080fe400028f0eff */
[-C--:B------:R-:W-:Y:S01]  /*460f0*/  IADD3 R6, P6, R7, R2.reuse, RZ ;  /* 0x0000000207067210 */ /* 0x080fe20007fde0ff */
[----:B------:R-:W-:Y:S01]  /*46100*/  MOV R10, c[0x0][0x1c8] ;  /* 0x00007200000a7a02 */ /* 0x000fe20000000f00 */
[----:B0-----:R-:W-:Y:S01]  /*46110*/  IADD3 R12, P4, R11, R2, RZ ;  /* 0x000000020b0c7210 */ /* 0x001fe20007f9e0ff */
[C---:B------:R-:W-:Y:S01]  /*46120*/  IMAD R11, R4.reuse, 0xc4, RZ ;  /* 0x000000c4040b7824 */ /* 0x040fe200078e02ff */
[----:B------:R0:W-:Y:S04]  /*46130*/  STL.64 [R1+0x20], R8 ;  /* 0x0000200801007387 */ /* 0x0001e80000100a00 */
[-C--:B------:R-:W-:Y:S01]  /*46140*/  LEA.HI.X.SX32 R7, R11, R3.reuse, 0x1, P6 ;  /* 0x000000030b077211 */ /* 0x080fe200030f0eff */
[----:B------:R-:W-:Y:S01]  /*46150*/  IMAD R11, R4, 0x190, RZ ;  /* 0x00000190040b7824 */ /* 0x000fe200078e02ff */
[----:B------:R-:W-:-:S02]  /*46160*/  LEA.HI.X.SX32 R13, R14, R3, 0x1, P4 ;  /* 0x000000030e0d7211 */ /* 0x000fc400020f0eff */
[-C--:B0-----:R-:W-:Y:S01]  /*46170*/  IADD3 R8, P5, R5, R2.reuse, RZ ;  /* 0x0000000205087210 */ /* 0x081fe20007fbe0ff */
[----:B------:R-:W-:Y:S02]  /*46180*/  IMAD R5, R4, 0x18e, RZ ;  /* 0x0000018e04057824 */ /* 0x000fe400078e02ff */
[----:B------:R-:W-:Y:S01]  /*46190*/  IMAD R4, R10, 0xc6, RZ ;  /* 0x000000c60a047824 */ /* 0x000fe200078e02ff */
[----:B------:R0:W-:Y:S04]  /*461a0*/  STL.64 [R1+0x18], R6 ;  /* 0x0000180601007387 */ /* 0x0001e80000100a00 */
[----:B------:R-:W-:Y:S01]  /*461b0*/  LEA.HI.X.SX32 R9, R4, R3, 0x1, P5 ;  /* 0x0000000304097211 */ /* 0x000fe200028f0eff */
[----:B------:R-:W-:Y:S01]  /*461c0*/  STL.64 [R1+0x10], R12 ;  /* 0x0000100c01007387 */ /* 0x000fe20000100a00 */
[----:B0-----:R-:W-:Y:S01]  /*461d0*/  IADD3 R6, P6, R5, R2, RZ ;  /* 0x0000000205067210 */ /* 0x001fe20007fde0ff */
[----:B------:R-:W-:-:S02]  /*461e0*/  IMAD.MOV.U32 R5, RZ, RZ, c[0x0][0x1c8] ;  /* 0x00007200ff057624 */ /* 0x000fc400078e00ff */
[----:B------:R0:W-:Y:S02]  /*461f0*/  STL.64 [R1+0x8], R8 ;  /* 0x0000080801007387 */ /* 0x0001e40000100a00 */
[----:B------:R-:W-:Y:S01]  /*46200*/  IMAD R4, R5, 0x194, RZ ;  /* 0x0000019405047824 */ /* 0x000fe200078e02ff */
[----:B------:R-:W-:Y:S01]  /*46210*/  IADD3 R28, P4, R11, R2, RZ ;  /* 0x000000020b1c7210 */ /* 0x000fe20007f9e0ff */
[C---:B0-----:R-:W-:Y:S02]  /*46220*/  IMAD R8, R5.reuse, 0xc7, RZ ;  /* 0x000000c705087824 */ /* 0x041fe400078e02ff */
[----:B------:R-:W-:-:S03]  /*46230*/  IMAD R5, R5, 0xc8, RZ ;  /* 0x000000c805057824 */ /* 0x000fc600078e02ff */
[-C--:B------:R-:W-:Y:S01]  /*46240*/  LEA.HI.X.SX32 R7, R8, R3.reuse, 0x1, P6 ;  /* 0x0000000308077211 */ /* 0x080fe200030f0eff */
[----:B------:R-:W-:Y:S01]  /*46250*/  IADD3 R26, P6, R4, R2, RZ ;  /* 0x00000002041a7210 */ /* 0x000fe20007fde0ff */
[----:B------:R-:W-:Y:S01]  /*46260*/  MOV R4, c[0x0][0x1c8] ;  /* 0x0000720000047a02 */ /* 0x000fe20000000f00 */
[----:B------:R-:W-:Y:S01]  /*46270*/  IMAD R10, R10, 0x192, RZ ;  /* 0x000001920a0a7824 */ /* 0x000fe200078e02ff */
[----:B------:R-:W-:-:S03]  /*46280*/  LEA.HI.X.SX32 R29, R5, R3, 0x1, P4 ;  /* 0x00000003051d7211 */ /* 0x000fc600020f0eff */
[C---:B------:R-:W-:Y:S02]  /*46290*/  IMAD R5, R4.reuse, 0x196, RZ ;  /* 0x0000019604057824 */ /* 0x040fe400078e02ff */
[----:B------:R-:W-:Y:S01]  /*462a0*/  IMAD R4, R4, 0xc9, RZ ;  /* 0x000000c904047824 */ /* 0x000fe200078e02ff */
[----:B------:R-:W-:-:S04]  /*462b0*/  IADD3 R22, P5, R10, R2, RZ ;  /* 0x000000020a167210 */ /* 0x000fc80007fbe0ff */
[----:B------:R-:W-:Y:S01]  /*462c0*/  LEA.HI.X.SX32 R23, R4, R3, 0x1, P5 ;  /* 0x0000000304177211 */ /* 0x000fe200028f0eff */
[----:B------:R-:W-:Y:S01]  /*462d0*/  MOV R4, c[0x0][0x1c8] ;  /* 0x0000720000047a02 */ /* 0x000fe20000000f00 */
[----:B------:R-:W-:Y:S01]  /*462e0*/  IADD3 R24, P4, R5, R2, RZ ;  /* 0x0000000205187210 */ /* 0x000fe20007f9e0ff */
[----:B------:R0:W-:Y:S03]  /*462f0*/  STL.64 [R1], R6 ;  /* 0x0000000601007387 */ /* 0x0001e60000100a00 */
[----:B------:R-:W-:-:S05]  /*46300*/  IMAD R5, R4, 0xca, RZ ;  /* 0x000000ca04057824 */ /* 0x000fca00078e02ff */
[----:B------:R-:W-:Y:S01]  /*46310*/  LEA.HI.X.SX32 R27, R5, R3, 0x1, P6 ;  /* 0x00000003051b7211 */ /* 0x000fe200030f0eff */
[C---:B0-----:R-:W-:Y:S02]  /*46320*/  IMAD R7, R4.reuse, 0x198, RZ ;  /* 0x0000019804077824 */ /* 0x041fe400078e02ff */
[----:B------:R-:W-:-:S03]  /*46330*/  IMAD R5, R4, 0xcb, RZ ;  /* 0x000000cb04057824 */ /* 0x000fc600078e02ff */
[----:B------:R-:W-:Y:S01]  /*46340*/  IADD3 R20, P5, R7, R2, RZ ;  /* 0x0000000207147210 */ /* 0x000fe20007fbe0ff */
[C---:B------:R-:W-:Y:S01]  /*46350*/  IMAD R7, R4.reuse, 0x19a, RZ ;  /* 0x0000019a04077824 */ /* 0x040fe200078e02ff */
[----:B------:R-:W-:Y:S01]  /*46360*/  LEA.HI.X.SX32 R25, R5, R3, 0x1, P4 ;  /* 0x0000000305197211 */ /* 0x000fe200020f0eff */
[----:B------:R-:W-:-:S03]  /*46370*/  IMAD R5, R4, 0xcc, RZ ;  /* 0x000000cc04057824 */ /* 0x000fc600078e02ff */
[----:B------:R-:W-:Y:S01]  /*46380*/  IADD3 R14, P6, R7, R2, RZ ;  /* 0x00000002070e7210 */ /* 0x000fe20007fde0ff */
[C---:B------:R-:W-:Y:S01]  /*46390*/  IMAD R7, R4.reuse, 0x19c, RZ ;  /* 0x0000019c04077824 */ /* 0x040fe200078e02ff */
[----:B------:R-:W-:Y:S01]  /*463a0*/  LEA.HI.X.SX32 R21, R5, R3, 0x1, P5 ;  /* 0x0000000305157211 */ /* 0x000fe200028f0eff */
[----:B------:R-:W-:-:S03]  /*463b0*/  IMAD R5, R4, 0xcd, RZ ;  /* 0x000000cd04057824 */ /* 0x000fc600078e02ff */
[-C--:B------:R-:W-:Y:S01]  /*463c0*/  IADD3 R18, P4, R7, R2.reuse, RZ ;  /* 0x0000000207127210 */ /* 0x080fe20007f9e0ff */
[C---:B------:R-:W-:Y:S01]  /*463d0*/  IMAD R7, R4.reuse, 0x19e, RZ ;  /* 0x0000019e04077824 */ /* 0x040fe200078e02ff */
[-C--:B------:R-:W-:Y:S01]  /*463e0*/  LEA.HI.X.SX32 R15, R5, R3.reuse, 0x1, P6 ;  /* 0x00000003050f7211 */ /* 0x080fe200030f0eff */
[----:B------:R-:W-:Y:S01]  /*463f0*/  STL [R1+0xdf8], R28 ;  /* 0x000df81c01007387 */ /* 0x000fe20000100800 */
[C---:B------:R-:W-:Y:S02]  /*46400*/  IMAD R5, R4.reuse, 0xce, RZ ;  /* 0x000000ce04057824 */ /* 0x040fe400078e02ff */
[----:B------:R-:W-:Y:S01]  /*46410*/  STL [R1+0xe28], R28 ;  /* 0x000e281c01007387 */ /* 0x000fe20000100800 */
[-C--:B------:R-:W-:Y:S01]  /*46420*/  IADD3 R16, P5, R7, R2.reuse, RZ ;  /* 0x0000000207107210 */ /* 0x080fe20007fbe0ff */
[----:B------:R-:W-:Y:S01]  /*46430*/  STL [R1+0xe50], R28 ;  /* 0x000e501c01007387 */ /* 0x000fe20000100800 */
[C---:B------:R-:W-:Y:S02]  /*46440*/  IMAD R7, R4.reuse, 0x1a0, RZ ;  /* 0x000001a004077824 */ /* 0x040fe400078e02ff */
[----:B------:R-:W-:Y:S02]  /*46450*/  STL [R1+0xdec], R29 ;  /* 0x000dec1d01007387 */ /* 0x000fe40000100800 */
[----:B------:R-:W-:Y:S01]  /*46460*/  STL [R1+0xe08], R22 ;  /* 0x000e081601007387 */ /* 0x000fe20000100800 */
[----:B------:R-:W-:Y:S01]  /*46470*/  STL [R1+0xde8], R23 ;  /* 0x000de81701007387 */ /* 0x000fe20000100800 */
[----:B------:R-:W-:Y:S01]  /*46480*/  LEA.HI.X.SX32 R19, R5, R3, 0x1, P4 ;  /* 0x0000000305137211 */ /* 0x000fe200020f0eff */
[----:B------:R-:W-:Y:S02]  /*46490*/  STL [R1+0xec8], R23 ;  /* 0x000ec81701007387 */ /* 0x000fe40000100800 */
[C---:B------:R-:W-:Y:S01]  /*464a0*/  IMAD R5, R4.reuse, 0xcf, RZ ;  /* 0x000000cf04057824 */ /* 0x040fe200078e02ff */
[----:B------:R-:W-:Y:S01]  /*464b0*/  STL [R1+0xef0], R23 ;  /* 0x000ef01701007387 */ /* 0x000fe20000100800 */
[----:B------:R-:W-:Y:S01]  /*464c0*/  IADD3 R10, P6, R7, R2, RZ ;  /* 0x00000002070a7210 */ /* 0x000fe20007fde0ff */
[----:B------:R-:W-:Y:S02]  /*464d0*/  STL [R1+0xde4], R27 ;  /* 0x000de41b01007387 */ /* 0x000fe40000100800 */
[C---:B------:R-:W-:Y:S01]  /*464e0*/  IMAD R7, R4.reuse, 0x1a2, RZ ;  /* 0x000001a204077824 */ /* 0x040fe200078e02ff */
[----:B------:R-:W-:Y:S01]  /*464f0*/  STL.64 [R1+0xdf0], R26 ;  /* 0x000df01a01007387 */ /* 0x000fe20000100a00 */
[----:B------:R-:W-:Y:S02]  /*46500*/  STL [R1+0xe38], R24 ;  /* 0x000e381801007387 */ /* 0x000fe40000100800 */
[----:B------:R-:W-:-:S02]  /*46510*/  IMAD R6, R4, 0x1a4, RZ ;  /* 0x000001a404067824 */ /* 0x000fc400078e02ff */
[----:B------:R-:W-:Y:S01]  /*46520*/  STL [R1+0xde0], R25 ;  /* 0x000de01901007387 */ /* 0x000fe20000100800 */
[----:B------:R-:W-:Y:S01]  /*46530*/  LEA.HI.X.SX32 R17, R5, R3, 0x1, P5 ;  /* 0x0000000305117211 */ /* 0x000fe200028f0eff */
[----:B------:R0:W-:Y:S01]  /*46540*/  STL.64 [R1+0xe00], R20 ;  /* 0x000e001401007387 */ /* 0x0001e20000100a00 */
[----:B------:R-:W-:Y:S01]  /*46550*/  IMAD R5, R4, 0xd0, RZ ;  /* 0x000000d004057824 */ /* 0x000fe200078e02ff */
[----:B------:R-:W-:Y:S01]  /*46560*/  IADD3 R8, P5, R6, R2, RZ ;  /* 0x0000000206087210 */ /* 0x000fe20007fbe0ff */
[----:B------:R-:W-:-:S03]  /*46570*/  IMAD R6, R4, 0x1a6, RZ ;  /* 0x000001a604067824 */ /* 0x000fc600078e02ff */
[----:B------:R-:W-:Y:S01]  /*46580*/  LEA.HI.X.SX32 R11, R5, R3, 0x1, P6 ;  /* 0x00000003050b7211 */ /* 0x000fe200030f0eff */
[----:B------:R-:W-:Y:S01]  /*46590*/  MOV R5, c[0x0][0x1c8] ;  /* 0x0000720000057a02 */ /* 0x000fe20000000f00 */
[-C--:B0-----:R-:W-:Y:S01]  /*465a0*/  IADD3 R20, P4, R7, R2.reuse, RZ ;  /* 0x0000000207147210 */ /* 0x081fe20007f9e0ff */
[----:B------:R-:W-:Y:S01]  /*465b0*/  IMAD.MOV.U32 R7, RZ, RZ, c[0x0][0x1c8] ;  /* 0x00007200ff077624 */ /* 0x000fe200078e00ff */
[----:B------:R-:W-:-:S03]  /*465c0*/  IADD3 R12, P6, R6, R2, RZ ;  /* 0x00000002060c7210 */ /* 0x000fc60007fde0ff */
[C---:B------:R-:W-:Y:S02]  /*465d0*/  IMAD R4, R7.reuse, 0xd1, RZ ;  /* 0x000000d107047824 */ /* 0x040fe400078e02ff */
[----:B------:R-:W-:Y:S02]  /*465e0*/  IMAD R6, R7, 0x1a8, RZ ;  /* 0x000001a807067824 */ /* 0x000fe400078e02ff */
[C---:B------:R-:W-:Y:S01]  /*465f0*/  IMAD R7, R5.reuse, 0xd2, RZ ;  /* 0x000000d205077824 */ /* 0x040fe200078e02ff */
[----:B------:R-:W-:Y:S01]  /*46600*/  STL.64 [R1+0xe10], R14 ;  /* 0x000e100e01007387 */ /* 0x000fe20000100a00 */
[----:B------:R-:W-:Y:S01]  /*46610*/  IMAD R5, R5, 0x1aa, RZ ;  /* 0x000001aa05057824 */ /* 0x000fe200078e02ff */
[-C--:B------:R-:W-:Y:S01]  /*46620*/  LEA.HI.X.SX32 R21, R4, R3.reuse, 0x1, P4 ;  /* 0x0000000304157211 */ /* 0x080fe200020f0eff */
[----:B------:R-:W-:Y:S01]  /*46630*/  MOV R4, c[0x0][0x1c8] ;  /* 0x0000720000047a02 */ /* 0x000fe20000000f00 */
[----:B------:R-:W-:Y:S01]  /*46640*/  STL.64 [R1+0xe18], R18 ;  /* 0x000e181201007387 */ /* 0x000fe20000100a00 */
[----:B------:R-:W-:Y:S02]  /*46650*/  STL.64 [R1+0xe20], R16 ;  /* 0x000e201001007387 */ /* 0x000fe40000100a00 */
[----:B------:R0:W-:Y:S01]  /*46660*/  STL.64 [R1+0xe30], R10 ;  /* 0x000e300a01007387 */ /* 0x0001e20000100a00 */
[----:B------:R-:W-:Y:S01]  /*46670*/  LEA.HI.X.SX32 R9, R7, R3, 0x1, P5 ;  /* 0x0000000307097211 */ /* 0x000fe200028f0eff */
[----:B------:R-:W-:Y:S01]  /*46680*/  IMAD R28, R4, 0xd3, RZ ;  /* 0x000000d3041c7824 */ /* 0x000fe200078e02ff */
[----:B------:R-:W-:Y:S03]  /*46690*/  STL.64 [R1+0x178], R20 ;  /* 0x0001781401007387 */ /* 0x000fe60000100a00 */
[----:B------:R1:W-:Y:S01]  /*466a0*/  STL.64 [R1+0xe40], R8 ;  /* 0x000e400801007387 */ /* 0x0003e20000100a00 */
[-C--:B0-----:R-:W-:Y:S01]  /*466b0*/  IADD3 R10, P4, R6, R2.reuse, RZ ;  /* 0x00000002060a7210 */ /* 0x081fe20007f9e0ff */
[----:B------:R-:W-:-:S02]  /*466c0*/  IADD3 R6, P5, R5, R2, RZ ;  /* 0x0000000205067210 */ /* 0x000fc40007fbe0ff */
[----:B------:R-:W-:Y:S01]  /*466d0*/  IMAD R5, R4, 0x1ac, RZ ;  /* 0x000001ac04057824 */ /* 0x000fe200078e02ff */
[----:B------:R-:W-:Y:S01]  /*466e0*/  LEA.HI.X.SX32 R13, R28, R3, 0x1, P6 ;  /* 0x000000031c0d7211 */ /* 0x000fe200030f0eff */
[----:B------:R-:W-:-:S03]  /*466f0*/  IMAD R29, R4, 0xd4, RZ ;  /* 0x000000d4041d7824 */ /* 0x000fc600078e02ff */
[-C--:B-1----:R-:W-:Y:S01]  /*46700*/  IADD3 R8, P6, R5, R2.reuse, RZ ;  /* 0x0000000205087210 */ /* 0x082fe20007fde0ff */
[C---:B------:R-:W-:Y:S02]  /*46710*/  IMAD R5, R4.reuse, 0xd5, RZ ;  /* 0x000000d504057824 */ /* 0x040fe400078e02ff */
[C---:B------:R-:W-:Y:S01]  /*46720*/  IMAD R28, R4.reuse, 0x1ae, RZ ;  /* 0x000001ae041c7824 */ /* 0x040fe200078e02ff */
[----:B------:R0:W-:Y:S01]  /*46730*/  STL.64 [R1+0xe48], R12 ;  /* 0x000e480c01007387 */ /* 0x0001e20000100a00 */
[-C--:B------:R-:W-:Y:S02]  /*46740*/  LEA.HI.X.SX32 R11, R29, R3.reuse, 0x1, P4 ;  /* 0x000000031d0b7211 */ /* 0x080fe400020f0eff */
[-C--:B------:R-:W-:Y:S01]  /*46750*/  LEA.HI.X.SX32 R7, R5, R3.reuse, 0x1, P5 ;  /* 0x0000000305077211 */ /* 0x080fe200028f0eff */
[C---:B------:R-:W-:Y:S02]  /*46760*/  IMAD R5, R4.reuse, 0xd6, RZ ;  /* 0x000000d604057824 */ /* 0x040fe400078e02ff */
[----:B------:R-:W-:Y:S01]  /*46770*/  IMAD R29, R4, 0x1b2, RZ ;  /* 0x000001b2041d7824 */ /* 0x000fe200078e02ff */
[----:B------:R1:W-:Y:S01]  /*46780*/  STL.64 [R1+0x180], R10 ;  /* 0x0001800a01007387 */ /* 0x0003e20000100a00 */
[-C--:B0-----:R-:W-:Y:S01]  /*46790*/  IADD3 R12, P4, R28, R2.reuse, RZ ;  /* 0x000000021c0c7210 */ /* 0x081fe20007f9e0ff */
[----:B------:R-:W-:Y:S01]  /*467a0*/  IMAD R28, R4, 0x1b0, RZ ;  /* 0x000001b0041c7824 */ /* 0x000fe200078e02ff */
[----:B------:R-:W-:Y:S01]  /*467b0*/  LEA.HI.X.SX32 R9, R5, R3, 0x1, P6 ;  /* 0x0000000305097211 */ /* 0x000fe200030f0eff */
[----:B------:R-:W-:Y:S03]  /*467c0*/  STL.64 [R1+0xe58], R6 ;  /* 0x000e580601007387 */ /* 0x000fe60000100a00 */
[----:B-1----:R-:W-:Y:S01]  /*467d0*/  IADD3 R10, P5, R28, R2, RZ ;  /* 0x000000021c0a7210 */ /* 0x002fe20007fbe0ff */
[C---:B------:R-:W-:Y:S01]  /*467e0*/  IMAD R28, R4.reuse, 0xd7, RZ ;  /* 0x000000d7041c7824 */ /* 0x040fe200078e02ff */
[----:B------:R0:W-:Y:S01]  /*467f0*/  STL.64 [R1+0x250], R8 ;  /* 0x0002500801007387 */ /* 0x0001e20000100a00 */
[----:B------:R-:W-:-:S03]  /*46800*/  IMAD R5, R4, 0x1b4, RZ ;  /* 0x000001b404057824 */ /* 0x000fc600078e02ff */
[-C--:B------:R-:W-:Y:S01]  /*46810*/  LEA.HI.X.SX32 R13, R28, R3.reuse, 0x1, P4 ;  /* 0x000000031c0d7211 */ /* 0x080fe200020f0eff */
[C---:B------:R-:W-:Y:S01]  /*46820*/  IMAD R28, R4.reuse, 0x1b6, RZ ;  /* 0x000001b6041c7824 */ /* 0x040fe200078e02ff */
[----:B0-----:R-:W-:Y:S01]  /*46830*/  IADD3 R8, P6, R29, R2, RZ ;  /* 0x000000021d087210 */ /* 0x001fe20007fde0ff */
[C---:B------:R-:W-:Y:S02]  /*46840*/  IMAD R29, R4.reuse, 0xd8, RZ ;  /* 0x000000d8041d7824 */ /* 0x040fe400078e02ff */
[----:B------:R0:W-:Y:S03]  /*46850*/  STL.64 [R1+0x248], R12 ;  /* 0x0002480c01007387 */ /* 0x0001e60000100a00 */
[----:B------:R-:W-:Y:S01]  /*46860*/  LEA.HI.X.SX32 R11, R29, R3, 0x1, P5 ;  /* 0x000000031d0b7211 */ /* 0x000fe200028f0eff */
[----:B------:R-:W-:-:S04]  /*46870*/  IMAD R29, R4, 0x1b8, RZ ;  /* 0x000001b8041d7824 */ /* 0x000fc800078e02ff */
[----:B------:R1:W-:Y:S01]  /*46880*/  STL.64 [R1+0x240], R10 ;  /* 0x0002400a01007387 */ /* 0x0003e20000100a00 */
[----:B0-----:R-:W-:Y:S01]  /*46890*/  IADD3 R12, P4, R5, R2, RZ ;  /* 0x00000002050c7210 */ /* 0x001fe20007f9e0ff */
[----:B------:R-:W-:-:S05]  /*468a0*/  IMAD R5, R4, 0xd9, RZ ;  /* 0x000000d904057824 */ /* 0x000fca00078e02ff */
[-C--:B------:R-:W-:Y:S02]  /*468b0*/  LEA.HI.X.SX32 R9, R5, R3.reuse, 0x1, P6 ;  /* 0x0000000305097211 */ /* 0x080fe400030f0eff */
[----:B-1----:R-:W-:Y:S01]  /*468c0*/  IADD3 R10, P5, R28, R2, RZ ;  /* 0x000000021c0a7210 */ /* 0x002fe20007fbe0ff */
[C---:B------:R-:W-:Y:S02]  /*468d0*/  IMAD R28, R4.reuse, 0xda, RZ ;  /* 0x000000da041c7824 */ /* 0x040fe400078e02ff */
[----:B------:R-:W-:Y:S01]  /*468e0*/  IMAD R5, R4, 0x1ba, RZ ;  /* 0x000001ba04057824 */ /* 0x000fe200078e02ff */
[----:B------:R0:W-:Y:S02]  /*468f0*/  STL.64 [R1+0x238], R8 ;  /* 0x0002380801007387 */ /* 0x0001e40000100a00 */
        /* <DEDUP_REMOVED lines=8> */
[C---:B------:R-:W-:Y:S01]  /*46980*/  IMAD R29, R4.reuse, 0x1be, RZ ;  /* 0x000001be041d7824 */ /* 0x040fe200078e02ff */
        /* <DEDUP_REMOVED lines=107> */
[-C--:B-1----:R-:W-:Y:S01]  /*47040*/  IADD3 R10, P5, R28, R2.reuse, RZ ;  /* 0x000000021c0a7210 */ /* 0x082fe20007fbe0ff */
[----:B------:R-:W-:Y:S02]  /*47050*/  IMAD R28, R4, 0xf2, RZ ;  /* 0x000000f2041c7824 */ /* 0x000fe400078e02ff */
[----:B------:R-:W-:Y:S01]  /*47060*/  IMAD.MOV.U32 R5, RZ, RZ, c[0x0][0x1c8] ;  /* 0x00007200ff057624 */ /* 0x000fe200078e00ff */
[----:B------:R0:W-:Y:S01]  /*47070*/  STL.64 [R1+0x290], R8 ;  /* 0x0002900801007387 */ /* 0x0001e20000100a00 */
[----:B------:R-:W2:Y:S01]  /*47080*/  LDL.LU R19, [R1+0x37c] ;  /* 0x00037c0001137983 */ /* 0x000ea20000300800 */
[----:B------:R-:W-:Y:S01]  /*47090*/  LEA.HI.X.SX32 R13, R28, R3, 0x1, P4 ;  /* 0x000000031c0d7211 */ /* 0x000fe200020f0eff */
[C---:B------:R-:W-:Y:S01]  /*470a0*/  IMAD R28, R4.reuse, 0xf3, RZ ;  /* 0x000000f3041c7824 */ /* 0x040fe200078e02ff */
[----:B0-----:R-:W-:Y:S01]  /*470b0*/  IADD3 R8, P6, R29, R2, RZ ;  /* 0x000000021d087210 */ /* 0x001fe20007fde0ff */
[----:B------:R-:W-:-:S02]  /*470c0*/  IMAD R29, R4, 0x1ea, RZ ;  /* 0x000001ea041d7824 */ /* 0x000fc400078e02ff */
[C---:B------:R-:W-:Y:S02]  /*470d0*/  IMAD R4, R5.reuse, 0x1ec, RZ ;  /* 0x000001ec05047824 */ /* 0x040fe400078e02ff */
[----:B------:R-:W-:Y:S01]  /*470e0*/  IMAD R5, R5, 0xf4, RZ ;  /* 0x000000f405057824 */ /* 0x000fe200078e02ff */
[-C--:B------:R-:W-:Y:S01]  /*470f0*/  LEA.HI.X.SX32 R11, R28, R3.reuse, 0x1, P5 ;  /* 0x000000031c0b7211 */ /* 0x080fe200028f0eff */
[----:B------:R0:W-:Y:S03]  /*47100*/  STL.64 [R1+0x2a8], R12 ;  /* 0x0002a80c01007387 */ /* 0x0001e60000100a00 */
[----:B------:R-:W-:Y:S01]  /*47110*/  LEA.HI.X.SX32 R9, R5, R3, 0x1, P6 ;  /* 0x0000000305097211 */ /* 0x000fe200030f0eff */
[----:B------:R1:W-:Y:S01]  /*47120*/  STL.64 [R1+0x2c0], R10 ;  /* 0x0002c00a01007387 */ /* 0x0003e20000100a00 */
[----:B0-----:R-:W-:-:S03]  /*47130*/  IADD3 R12, P4, R29, R2, RZ ;  /* 0x000000021d0c7210 */ /* 0x001fc60007f9e0ff */
[----:B------:R-:W3:Y:S01]  /*47140*/  LDL.LU R29, [R1+0x36c] ;  /* 0x00036c00011d7983 */ /* 0x000ee20000300800 */
[----:B------:R-:W4:Y:S02]  /*47150*/  LDL.LU.64 R20, [R1+0x170] ;  /* 0x0001700001147983 */ /* 0x000f240000300a00 */
[----:B------:R-:W5:Y:S02]  /*47160*/  LDL.LU.64 R24, [R1+0x168] ;  /* 0x0001680001187983 */ /* 0x000f640000300a00 */
[----:B------:R0:W-:Y:S01]  /*47170*/  STL.64 [R1+0x2b8], R8 ;  /* 0x0002b80801007387 */ /* 0x0001e20000100a00 */
[----:B------:R-:W5:Y:S01]  /*47180*/  LDL.LU.64 R26, [R1+0x160] ;  /* 0x00016000011a7983 */ /* 0x000f620000300a00 */
[----:B------:R-:W5:Y:S02]  /*47190*/  LDL.LU R28, [R1+0x35c] ;  /* 0x00035c00011c7983 */ /* 0x000f640000300800 */
[----:B------:R-:W5:Y:S01]  /*471a0*/  LDL.LU.64 R22, [R1+0x158] ;  /* 0x0001580001167983 */ /* 0x000f620000300a00 */
[----:B-1----:R-:W-:Y:S01]  /*471b0*/  IADD3 R10, P5, R4, R2, RZ ;  /* 0x00000002040a7210 */ /* 0x002fe20007fbe0ff */
[----:B------:R-:W-:-:S05]  /*471c0*/  MOV R4, c[0x0][0x1c8] ;  /* 0x0000720000047a02 */ /* 0x000fca0000000f00 */
[C---:B------:R-:W-:Y:S02]  /*471d0*/  IMAD R18, R4.reuse, 0xf5, RZ ;  /* 0x000000f504127824 */ /* 0x040fe400078e02ff */
[C---:B------:R-:W-:Y:S02]  /*471e0*/  IMAD R5, R4.reuse, 0x1ee, RZ ;  /* 0x000001ee04057824 */ /* 0x040fe400078e02ff */
[----:B------:R-:W-:Y:S01]  /*471f0*/  IMAD R15, R4, 0x1f0, RZ ;  /* 0x000001f0040f7824 */ /* 0x000fe200078e02ff */
[-C--:B------:R-:W-:Y:S02]  /*47200*/  LEA.HI.X.SX32 R13, R18, R3.reuse, 0x1, P4 ;  /* 0x00000003120d7211 */ /* 0x080fe400020f0eff */
[----:B0-----:R-:W-:Y:S01]  /*47210*/  IADD3 R8, P6, R5, R2, RZ ;  /* 0x0000000205087210 */ /* 0x001fe20007fde0ff */
[C---:B------:R-:W-:Y:S02]  /*47220*/  IMAD R5, R4.reuse, 0xf6, RZ ;  /* 0x000000f604057824 */ /* 0x040fe400078e02ff */
[----:B------:R0:W-:Y:S03]  /*47230*/  STL.64 [R1+0x2b0], R12 ;  /* 0x0002b00c01007387 */ /* 0x0001e60000100a00 */
[----:B------:R-:W-:Y:S01]  /*47240*/  LEA.HI.X.SX32 R11, R5, R3, 0x1, P5 ;  /* 0x00000003050b7211 */ /* 0x000fe200028f0eff */
[----:B------:R-:W-:-:S02]  /*47250*/  IMAD R5, R4, 0x1f4, RZ ;  /* 0x000001f404057824 */ /* 0x000fc400078e02ff */
[C---:B------:R-:W-:Y:S01]  /*47260*/  IMAD R18, R4.reuse, 0x1f2, RZ ;  /* 0x000001f204127824 */ /* 0x040fe200078e02ff */
[----:B0-----:R-:W-:Y:S01]  /*47270*/  IADD3 R12, P4, R15, R2, RZ ;  /* 0x000000020f0c7210 */ /* 0x001fe20007f9e0ff */
[----:B------:R-:W-:Y:S01]  /*47280*/  IMAD R15, R4, 0xf7, RZ ;  /* 0x000000f7040f7824 */ /* 0x000fe200078e02ff */
[----:B------:R0:W-:Y:S04]  /*47290*/  STL.64 [R1+0x288], R10 ;  /* 0x0002880a01007387 */ /* 0x0001e80000100a00 */
[----:B------:R-:W-:-:S05]  /*472a0*/  LEA.HI.X.SX32 R9, R15, R3, 0x1, P6 ;  /* 0x000000030f097211 */ /* 0x000fca00030f0eff */
[----:B------:R1:W-:Y:S01]  /*472b0*/  STL.64 [R1+0x260], R8 ;  /* 0x0002600801007387 */ /* 0x0003e20000100a00 */
[-C--:B0-----:R-:W-:Y:S01]  /*472c0*/  IADD3 R10, P5, R18, R2.reuse, RZ ;  /* 0x00000002120a7210 */ /* 0x081fe20007fbe0ff */
[C---:B------:R-:W-:Y:S01]  /*472d0*/  IMAD R18, R4.reuse, 0xf8, RZ ;  /* 0x000000f804127824 */ /* 0x040fe200078e02ff */
[----:B-1----:R-:W-:Y:S01]  /*472e0*/  IADD3 R8, P6, R5, R2, RZ ;  /* 0x0000000205087210 */ /* 0x002fe20007fde0ff */
[----:B------:R-:W-:-:S03]  /*472f0*/  IMAD R5, R4, 0xf9, RZ ;  /* 0x000000f904057824 */ /* 0x000fc600078e02ff */
[-C--:B------:R-:W-:Y:S01]  /*47300*/  LEA.HI.X.SX32 R13, R18, R3.reuse, 0x1, P4 ;  /* 0x00000003120d7211 */ /* 0x080fe200020f0eff */
[C---:B------:R-:W-:Y:S01]  /*47310*/  IMAD R15, R4.reuse, 0x1f6, RZ ;  /* 0x000001f6040f7824 */ /* 0x040fe200078e02ff */
[-C--:B------:R-:W-:Y:S01]  /*47320*/  LEA.HI.X.SX32 R11, R5, R3.reuse, 0x1, P5 ;  /* 0x00000003050b7211 */ /* 0x080fe200028f0eff */
[C---:B------:R-:W-:Y:S02]  /*47330*/  IMAD R5, R4.reuse, 0xfa, RZ ;  /* 0x000000fa04057824 */ /* 0x040fe400078e02ff */
[----:B------:R0:W-:Y:S01]  /*47340*/  STL.64 [R1+0x1b0], R12 ;  /* 0x0001b00c01007387 */ /* 0x0001e20000100a00 */
[C---:B------:R-:W-:Y:S02]  /*47350*/  IMAD R18, R4.reuse, 0x1f8, RZ ;  /* 0x000001f804127824 */ /* 0x040fe400078e02ff */
[----:B------:R-:W-:Y:S01]  /*47360*/  IMAD R4, R4, 0x1fa, RZ ;  /* 0x000001fa04047824 */ /* 0x000fe200078e02ff */
[----:B------:R-:W-:Y:S01]  /*47370*/  LEA.HI.X.SX32 R9, R5, R3, 0x1, P6 ;  /* 0x0000000305097211 */ /* 0x000fe200030f0eff */
[----:B------:R1:W-:Y:S01]  /*47380*/  STL.64 [R1+0x1a8], R10 ;  /* 0x0001a80a01007387 */ /* 0x0003e20000100a00 */
[----:B0-----:R-:W-:Y:S01]  /*47390*/  IADD3 R12, P4, R15, R2, RZ ;  /* 0x000000020f0c7210 */ /* 0x001fe20007f9e0ff */
[----:B------:R-:W-:-:S02]  /*473a0*/  MOV R15, c[0x0][0x1c8] ;  /* 0x00007200000f7a02 */ /* 0x000fc40000000f00 */
[----:B------:R0:W-:Y:S01]  /*473b0*/  STL.64 [R1+0x1a0], R8 ;  /* 0x0001a00801007387 */ /* 0x0001e20000100a00 */
[-C--:B-1----:R-:W-:Y:S02]  /*473c0*/  IADD3 R10, P5, R18, R2.reuse, RZ ;  /* 0x00000002120a7210 */ /* 0x082fe40007fbe0ff */
[C---:B------:R-:W-:Y:S02]  /*473d0*/  IMAD R5, R15.reuse, 0xfb, RZ ;  /* 0x000000fb0f057824 */ /* 0x040fe400078e02ff */
[----:B------:R-:W-:Y:S01]  /*473e0*/  IMAD.MOV.U32 R18, RZ, RZ, c[0x0][0x1c8] ;  /* 0x00007200ff127624 */ /* 0x000fe200078e00ff */
[-C--:B0-----:R-:W-:Y:S01]  /*473f0*/  IADD3 R8, P6, R4, R2.reuse, RZ ;  /* 0x0000000204087210 */ /* 0x081fe20007fde0ff */
[C---:B------:R-:W-:Y:S02]  /*47400*/  IMAD R4, R15.reuse, 0x1fc, RZ ;  /* 0x000001fc0f047824 */ /* 0x040fe400078e02ff */
[----:B------:R-:W-:Y:S01]  /*47410*/  IMAD R15, R15, 0xfc, RZ ;  /* 0x000000fc0f0f7824 */ /* 0x000fe200078e02ff */
[----:B------:R-:W-:Y:S01]  /*47420*/  LEA.HI.X.SX32 R13, R5, R3, 0x1, P4 ;  /* 0x00000003050d7211 */ /* 0x000fe200020f0eff */
[----:B------:R-:W-:Y:S01]  /*47430*/  IMAD R5, R18, 0xfd, RZ ;  /* 0x000000fd12057824 */ /* 0x000fe200078e02ff */
[----:B------:R-:W-:-:S02]  /*47440*/  IADD3 R4, P4, R4, R2, RZ ;  /* 0x0000000204047210 */ /* 0x000fc40007f9e0ff */
[-C--:B------:R-:W-:Y:S01]  /*47450*/  LEA.HI.X.SX32 R11, R15, R3.reuse, 0x1, P5 ;  /* 0x000000030f0b7211 */ /* 0x080fe200028f0eff */
[----:B------:R-:W-:Y:S01]  /*47460*/  IMAD R15, R18, 0xfe, RZ ;  /* 0x000000fe120f7824 */ /* 0x000fe200078e02ff */
[----:B------:R-:W-:Y:S01]  /*47470*/  IADD3 R2, P5, R0, R2, RZ ;  /* 0x0000000200027210 */ /* 0x000fe20007fbe0ff */
[----:B------:R-:W-:Y:S01]  /*47480*/  IMAD R0, R18, 0xff, RZ ;  /* 0x000000ff12007824 */ /* 0x000fe200078e02ff */
[-C--:B------:R-:W-:Y:S02]  /*47490*/  LEA.HI.X.SX32 R9, R5, R3.reuse, 0x1, P6 ;  /* 0x0000000305097211 */ /* 0x080fe400030f0eff */
[-C--:B------:R-:W-:Y:S01]  /*474a0*/  LEA.HI.X.SX32 R5, R15, R3.reuse, 0x1, P4 ;  /* 0x000000030f057211 */ /* 0x080fe200020f0eff */
[----:B------:R-:W-:Y:S01]  /*474b0*/  STL.64 [R1+0x198], R12 ;  /* 0x0001980c01007387 */ /* 0x000fe20000100a00 */
[----:B------:R-:W-:Y:S01]  /*474c0*/  LEA.HI.X.SX32 R3, R0, R3, 0x1, P5 ;  /* 0x0000000300037211 */ /* 0x000fe200028f0eff */
[----:B------:R-:W-:Y:S02]  /*474d0*/  STL.64 [R1+0x190], R10 ;  /* 0x0001900a01007387 */ /* 0x000fe40000100a00 */
[----:B------:R-:W-:Y:S01]  /*474e0*/  STL.64 [R1+0xd28], R4 ;  /* 0x000d280401007387 */ /* 0x000fe20000100a00 */
[----:B------:R-:W-:Y:S02]  /*474f0*/  STL.64 [R1+0x188], R8 ;  /* 0x0001880801007387 */ /* 0x000fe40000100a00 */
[----:B------:R-:W-:Y:S02]  /*47500*/  STL.64 [R1+0xd30], R2 ;  /* 0x000d300201007387 */ /* 0x000fe40000100a00 */
[----:B------:R-:W-:Y:S01]  /*47510*/  STL.64 [R1+0xed0], R2 ;  /* 0x000ed00201007387 */ /* 0x000fe20000100a00 */
[----:B--2---:R-:W-:-:S02]  /*47520*/  PRMT R6, R19, 0x7632, R6 ;  /* 0x0000763213067816 */ /* 0x004fc40000000006 */
[----:B---3--:R-:W-:-:S03]  /*47530*/  PRMT R0, R29, 0x7632, R0 ;  /* 0x000076321d007816 */ /* 0x008fc60000000000 */
[----:B----4-:R-:W-:Y:S01]  /*47540*/  STG.E.U16 [R20.64], R6 ;  /* 0x0000000614007986 */ /* 0x010fe2000c101506 */
[----:B-----5:R0:W-:Y:S03]  /*47550*/  STG.E.U16 [R24.64], R29 ;  /* 0x0000001d18007986 */ /* 0x0201e6000c101506 */
[----:B------:R1:W-:Y:S01]  /*47560*/  STG.E.U16 [R26.64], R0 ;  /* 0x000000001a007986 */ /* 0x0003e2000c101506 */
[----:B------:R-:W-:Y:S01]  /*47570*/  PRMT R14, R28, 0x7632, R14 ;  /* 0x000076321c0e7816 */ /* 0x000fe2000000000e */
[----:B------:R2:W-:Y:S02]  /*47580*/  STG.E.U16 [R22.64], R28 ;  /* 0x0000001c16007986 */ /* 0x0005e4000c101506 */
[----:B0-----:R-:W3:Y:S01]  /*47590*/  LDL.LU.64 R24, [R1+0x150] ;  /* 0x0001500001187983 */ /* 0x001ee20000300a00 */
[----:B-1----:R-:W4:Y:S03]  /*475a0*/  LDL.LU.64 R26, [R1+0x148] ;  /* 0x00014800011a7983 */ /* 0x002f260000300a00 */
[----:B--2---:R-:W2:Y:S01]  /*475b0*/  LDL.LU R28, [R1+0x2cc] ;  /* 0x0002cc00011c7983 */ /* 0x004ea20000300800 */
[----:B------:R-:W5:Y:S03]  /*475c0*/  LDL.LU R23, [R1+0x310] ;  /* 0x0003100001177983 */ /* 0x000f660000300800 */
[----:B-----5:R0:W-:Y:S04]  /*475d0*/  STL [R1+0xf10], R23 ;  /* 0x000f101701007387 */ /* 0x0201e80000100800 */
[----:B0-----:R-:W5:Y:S04]  /*475e0*/  LDL.LU R23, [R1+0x320] ;  /* 0x0003200001177983 */ /* 0x001f680000300800 */
[----:B-----5:R0:W-:Y:S04]  /*475f0*/  STL [R1+0xf28], R23 ;  /* 0x000f281701007387 */ /* 0x0201e80000100800 */
[----:B0-----:R-:W5:Y:S04]  /*47600*/  LDL.LU R23, [R1+0x330] ;  /* 0x0003300001177983 */ /* 0x001f680000300800 */
[----:B-----5:R0:W-:Y:S04]  /*47610*/  STL [R1+0xf48], R23 ;  /* 0x000f481701007387 */ /* 0x0201e80000100800 */
[----:B0-----:R-:W5:Y:S01]  /*47620*/  LDL.LU R23, [R1+0x340] ;  /* 0x0003400001177983 */ /* 0x001f620000300800 */
[----:B------:R-:W2:Y:S03]  /*47630*/  LDL.LU.64 R2, [R1+0xf0] ;  /* 0x0000f00001027983 */ /* 0x000ea60000300a00 */
[----:B--2---:R0:W-:Y:S04]  /*47640*/  STL [R1+0xed8], R3 ;  /* 0x000ed80301007387 */ /* 0x0041e80000100800 */
[----:B0-----:R-:W2:Y:S04]  /*47650*/  LDL.LU R3, [R1+0x344] ;  /* 0x0003440001037983 */ /* 0x001ea80000300800 */
[----:B--2---:R0:W-:Y:S04]  /*47660*/  STL.64 [R1+0xee8], R2 ;  /* 0x000ee80201007387 */ /* 0x0041e80000100a00 */
[----:B0-----:R-:W2:Y:S04]  /*47670*/  LDL.LU.64 R2, [R1+0x100] ;  /* 0x0001000001027983 */ /* 0x001ea80000300a00 */
[----:B--2---:R0:W-:Y:S04]  /*47680*/  STL.64 [R1+0xef8], R2 ;  /* 0x000ef80201007387 */ /* 0x0041e80000100a00 */
[----:B0-----:R-:W2:Y:S04]  /*47690*/  LDL.LU.64 R2, [R1+0x108] ;  /* 0x0001080001027983 */ /* 0x001ea80000300a00 */
[----:B--2---:R-:W-:Y:S01]  /*476a0*/  STL [R1+0xf00], R3 ;  /* 0x000f000301007387 */ /* 0x004fe20000100800 */
[----:B------:R0:W-:Y:S03]  /*476b0*/  STL.64 [R1+0xf20], R2 ;  /* 0x000f200201007387 */ /* 0x0001e60000100a00 */
[----:B0-----:R-:W2:Y:S04]  /*476c0*/  LDL.LU.64 R2, [R1+0x120] ;  /* 0x0001200001027983 */ /* 0x001ea80000300a00 */
[----:B--2---:R0:W-:Y:S04]  /*476d0*/  STL.64 [R1+0xf30], R2 ;  /* 0x000f300201007387 */ /* 0x0041e80000100a00 */
[----:B0-----:R-:W2:Y:S04]  /*476e0*/  LDL.LU.64 R2, [R1+0x128] ;  /* 0x0001280001027983 */ /* 0x001ea80000300a00 */
[----:B--2---:R-:W-:Y:S01]  /*476f0*/  STL [R1+0xf38], R3 ;  /* 0x000f380301007387 */ /* 0x004fe20000100800 */
[----:B------:R0:W-:Y:S03]  /*47700*/  STL.64 [R1+0xf58], R2 ;  /* 0x000f580201007387 */ /* 0x0001e60000100a00 */
[----:B0-----:R-:W2:Y:S01]  /*47710*/  LDL.LU.64 R2, [R1+0x140] ;  /* 0x0001400001027983 */ /* 0x001ea20000300a00 */
[----:B------:R-:W2:Y:S03]  /*47720*/  LDL.LU.64 R4, [R1+0xe8] ;  /* 0x0000e80001047983 */ /* 0x000ea60000300a00 */
[----:B--2---:R0:W-:Y:S04]  /*47730*/  STL.64 [R1+0xee0], R4 ;  /* 0x000ee00401007387 */ /* 0x0041e80000100a00 */
[----:B0-----:R-:W2:Y:S04]  /*47740*/  LDL.LU.64 R4, [R1+0xf8] ;  /* 0x0000f80001047983 */ /* 0x001ea80000300a00 */
[----:B--2---:R0:W-:Y:S04]  /*47750*/  STL.64 [R1+0xf08], R4 ;  /* 0x000f080401007387 */ /* 0x0041e80000100a00 */
[----:B0-----:R-:W2:Y:S04]  /*47760*/  LDL.LU.64 R4, [R1+0x110] ;  /* 0x0001100001047983 */ /* 0x001ea80000300a00 */
[----:B--2---:R0:W-:Y:S04]  /*47770*/  STL.64 [R1+0xf18], R4 ;  /* 0x000f180401007387 */ /* 0x0041e80000100a00 */
[----:B0-----:R-:W2:Y:S04]  /*47780*/  LDL.LU.64 R4, [R1+0x118] ;  /* 0x0001180001047983 */ /* 0x001ea80000300a00 */
[----:B--2---:R0:W-:Y:S04]  /*47790*/  STL.64 [R1+0xf40], R4 ;  /* 0x000f400401007387 */ /* 0x0041e80000100a00 */
[----:B0-----:R-:W2:Y:S01]  /*477a0*/  LDL.LU.64 R4, [R1+0x130] ;  /* 0x0001300001047983 */ /* 0x001ea20000300a00 */
[----:B------:R-:W-:-:S03]  /*477b0*/  PRMT R0, R28, 0x7632, R0 ;  /* 0x000076321c007816 */ /* 0x000fc60000000000 */
[----:B---3--:R-:W-:Y:S01]  /*477c0*/  STG.E.U16 [R24.64], R14 ;  /* 0x0000000e18007986 */ /* 0x008fe2000c101506 */
[----:B----4-:R-:W-:Y:S03]  /*477d0*/  STG.E.U16 [R26.64], R28 ;  /* 0x0000001c1a007986 */ /* 0x010fe6000c101506 */
[----:B--2---:R0:W-:Y:S04]  /*477e0*/  STL.64 [R1+0xf50], R4 ;  /* 0x000f500401007387 */ /* 0x0041e80000100a00 */
[----:B0-----:R-:W5:Y:S01]  /*477f0*/  LDL.LU.64 R4, [R1+0x138] ;  /* 0x0001380001047983 */ /* 0x001f620000300a00 */
[----:B------:R-:W2:Y:S02]  /*47800*/  LDL.LU R8, [R1+0x334] ;  /* 0x0003340001087983 */ /* 0x000ea40000300800 */
[----:B------:R-:W3:Y:S02]  /*47810*/  LDL.LU.64 R6, [R1+0xe0] ;  /* 0x0000e00001067983 */ /* 0x000ee40000300a00 */
[----:B------:R-:W4:Y:S01]  /*47820*/  LDL.LU.64 R12, [R1+0xd8] ;  /* 0x0000d800010c7983 */ /* 0x000f220000300a00 */
[----:B------:R-:W4:Y:S01]  /*47830*/  LDL.LU R9, [R1+0x324] ;  /* 0x0003240001097983 */ /* 0x000f220000300800 */
[----:B------:R-:W2:Y:S02]  /*47840*/  LDL.LU.64 R10, [R1+0xd0] ;  /* 0x0000d000010a7983 */ /* 0x000ea40000300a00 */
[----:B------:R-:W2:Y:S02]  /*47850*/  LDL.LU.64 R16, [R1+0xc8] ;  /* 0x0000c80001107983 */ /* 0x000ea40000300a00 */
[----:B------:R-:W2:Y:S01]  /*47860*/  LDL.LU R20, [R1+0x314] ;  /* 0x0003140001147983 */ /* 0x000ea20000300800 */
[----:B------:R-:W2:Y:S01]  /*47870*/  LDL.LU.64 R18, [R1+0xc0] ;  /* 0x0000c00001127983 */ /* 0x000ea20000300a00 */
[----:B------:R-:W2:Y:S02]  /*47880*/  LDL.LU R21, [R1+0x348] ;  /* 0x0003480001157983 */ /* 0x000ea40000300800 */
[----:B------:R-:W2:Y:S02]  /*47890*/  LDL.LU R22, [R1+0x338] ;  /* 0x0003380001167983 */ /* 0x000ea40000300800 */
[----:B------:R-:W2:Y:S01]  /*478a0*/  LDL.LU.64 R14, [R1+0xb8] ;  /* 0x0000b800010e7983 */ /* 0x000ea20000300a00 */
[----:B------:R-:W2:Y:S01]  /*478b0*/  LDL.LU.64 R24, [R1+0xb0] ;  /* 0x0000b00001187983 */ /* 0x000ea20000300a00 */
[----:B------:R-:W2:Y:S02]  /*478c0*/  LDL.LU.64 R26, [R1+0xa8] ;  /* 0x0000a800011a7983 */ /* 0x000ea40000300a00 */
[----:B------:R-:W2:Y:S01]  /*478d0*/  LDL.LU.64 R28, [R1+0xa0] ;  /* 0x0000a000011c7983 */ /* 0x000ea20000300a00 */
[----:B------:R0:W-:Y:S04]  /*478e0*/  STG.E.U16 [R2.64], R0 ;  /* 0x0000000002007986 */ /* 0x0001e8000c101506 */
[----:B0-----:R-:W2:Y:S04]  /*478f0*/  LDL.LU.64 R2, [R1+0xf58] ;  /* 0x000f580001027983 */ /* 0x001ea80000300a00 */
[----:B-----5:R0:W-:Y:S04]  /*47900*/  STG.E.U16 [R4.64], R23 ;  /* 0x0000001704007986 */ /* 0x0201e8000c101506 */
[----:B0-----:R-:W5:Y:S01]  /*47910*/  LDL.LU.64 R4, [R1+0xf50] ;  /* 0x000f500001047983 */ /* 0x001f620000300a00 */
[----:B--2---:R-:W-:-:S03]  /*47920*/  PRMT R3, R23, 0x7632, R3 ;  /* 0x0000763217037816 */ /* 0x004fc60000000003 */
[----:B------:R-:W2:Y:S04]  /*47930*/  LDL.LU R23, [R1+0xf48] ;  /* 0x000f480001177983 */ /* 0x000ea80000300800 */
[----:B-----5:R0:W-:Y:S04]  /*47940*/  STG.E.U16 [R4.64], R3 ;  /* 0x0000000304007986 */ /* 0x0201e8000c101506 */
[----:B0-----:R-:W5:Y:S01]  /*47950*/  LDL.LU.64 R4, [R1+0xf40] ;  /* 0x000f400001047983 */ /* 0x001f620000300a00 */
[----:B------:R-:W3:Y:S01]  /*47960*/  LDL.LU R3, [R1+0xf38] ;  /* 0x000f380001037983 */ /* 0x000ee20000300800 */
[----:B--2---:R-:W-:-:S02]  /*47970*/  PRMT R0, R23, 0x7632, R0 ;  /* 0x0000763217007816 */ /* 0x004fc40000000000 */
[----:B---3--:R0:W-:Y:S04]  /*47980*/  STG.E.U16 [R2.64], R23 ;  /* 0x0000001702007986 */ /* 0x0081e8000c101506 */
[----:B0-----:R-:W2:Y:S01]  /*47990*/  LDL.LU.64 R2, [R1+0xf30] ;  /* 0x000f300001027983 */ /* 0x001ea20000300a00 */
[----:B------:R-:W5:Y:S03]  /*479a0*/  LDL.LU R23, [R1+0xf28] ;  /* 0x000f280001177983 */ /* 0x000f660000300800 */
[----:B--2---:R0:W-:Y:S01]  /*479b0*/  STG.E.U16 [R2.64], R0 ;  /* 0x0000000002007986 */ /* 0x0041e2000c101506 */
[----:B-----5:R1:W-:Y:S03]  /*479c0*/  STG.E.U16 [R4.64], R23 ;  /* 0x0000001704007986 */ /* 0x0203e6000c101506 */
[----:B0-----:R-:W2:Y:S01]  /*479d0*/  LDL.LU.64 R2, [R1+0xf20] ;  /* 0x000f200001027983 */ /* 0x001ea20000300a00 */
[----:B-1----:R-:W3:Y:S01]  /*479e0*/  LDL.LU.64 R4, [R1+0xf18] ;  /* 0x000f180001047983 */ /* 0x002ee20000300a00 */
[----:B--2---:R-:W-:-:S02]  /*479f0*/  PRMT R3, R23, 0x7632, R3 ;  /* 0x0000763217037816 */ /* 0x004fc40000000003 */
[----:B------:R-:W2:Y:S04]  /*47a00*/  LDL.LU R23, [R1+0xf10] ;  /* 0x000f100001177983 */ /* 0x000ea80000300800 */
[----:B---3--:R0:W-:Y:S04]  /*47a10*/  STG.E.U16 [R4.64], R3 ;  /* 0x0000000304007986 */ /* 0x0081e8000c101506 */
[----:B0-----:R-:W3:Y:S01]  /*47a20*/  LDL.LU.64 R4, [R1+0xf08] ;  /* 0x000f080001047983 */ /* 0x001ee20000300a00 */
[----:B------:R-:W2:Y:S03]  /*47a30*/  LDL.LU R3, [R1+0xf00] ;  /* 0x000f000001037983 */ /* 0x000ea60000300800 */
[----:B--2---:R0:W-:Y:S04]  /*47a40*/  STG.E.U16 [R2.64], R23 ;  /* 0x0000001702007986 */ /* 0x0041e8000c101506 */
[----:B0-----:R-:W2:Y:S01]  /*47a50*/  LDL.LU.64 R2, [R1+0xef8] ;  /* 0x000ef80001027983 */ /* 0x001ea20000300a00 */
[----:B------:R-:W-:-:S02]  /*47a60*/  PRMT R0, R23, 0x7632, R0 ;  /* 0x0000763217007816 */ /* 0x000fc40000000000 */
[----:B------:R-:W5:Y:S03]  /*47a70*/  LDL.LU R23, [R1+0xef0] ;  /* 0x000ef00001177983 */ /* 0x000f660000300800 */
[----:B--2---:R0:W-:Y:S04]  /*47a80*/  STG.E.U16 [R2.64], R0 ;  /* 0x0000000002007986 */ /* 0x0041e8000c101506 */
[----:B0-----:R-:W3:Y:S04]  /*47a90*/  LDL.LU.64 R2, [R1+0xee8] ;  /* 0x000ee80001027983 */ /* 0x001ee80000300a00 */
[----:B---3--:R0:W-:Y:S01]  /*47aa0*/  STG.E.U16 [R4.64], R3 ;  /* 0x0000000304007986 */ /* 0x0081e2000c101506 */
[----:B-----5:R-:W-:-:S03]  /*47ab0*/  PRMT R23, R3, 0x7632, R23 ;  /* 0x0000763203177816 */ /* 0x020fc60000000017 */
[----:B0-----:R-:W2:Y:S01]  /*47ac0*/  LDL.LU.64 R4, [R1+0xee0] ;  /* 0x000ee00001047983 */ /* 0x001ea20000300a00 */
[----:B------:R-:W3:Y:S01]  /*47ad0*/  LDL.LU R3, [R1+0xed8] ;  /* 0x000ed80001037983 */ /* 0x000ee20000300800 */
[----:B------:R-:W-:Y:S02]  /*47ae0*/  PRMT R0, R8, 0x7632, R0 ;  /* 0x0000763208007816 */ /* 0x000fe40000000000 */
[----:B---3--:R0:W-:Y:S04]  /*47af0*/  STG.E.U16 [R2.64], R23 ;  /* 0x0000001702007986 */ /* 0x0081e8000c101506 */
[----:B0-----:R-:W3:Y:S01]  /*47b00*/  LDL.LU.64 R2, [R1+0xed0] ;  /* 0x000ed00001027983 */ /* 0x001ee20000300a00 */
[----:B--2---:R-:W-:Y:S02]  /*47b10*/  STG.E.U16 [R4.64], R8 ;  /* 0x0000000804007986 */ /* 0x004fe4000c101506 */
[----:B------:R0:W-:Y:S02]  /*47b20*/  STG.E.U16 [R6.64], R0 ;  /* 0x0000000006007986 */ /* 0x0001e4000c101506 */
[----:B----4-:R-:W-:Y:S01]  /*47b30*/  STG.E.U16 [R12.64], R9 ;  /* 0x000000090c007986 */ /* 0x010fe2000c101506 */
[----:B------:R-:W2:Y:S01]  /*47b40*/  LDL.LU R23, [R1+0xec8] ;  /* 0x000ec80001177983 */ /* 0x000ea20000300800 */
[----:B0-----:R-:W-:-:S02]  /*47b50*/  PRMT R0, R20, 0x7632, R0 ;  /* 0x0000763214007816 */ /* 0x001fc40000000000 */
[----:B---3--:R-:W-:Y:S02]  /*47b60*/  PRMT R3, R9, 0x7632, R3 ;  /* 0x0000763209037816 */ /* 0x008fe40000000003 */
[----:B------:R-:W-:-:S03]  /*47b70*/  PRMT R2, R21, 0x7632, R2 ;  /* 0x0000763215027816 */ /* 0x000fc60000000002 */
[----:B------:R-:W-:Y:S01]  /*47b80*/  STG.E.U16 [R10.64], R3 ;  /* 0x000000030a007986 */ /* 0x000fe2000c101506 */
[----:B------:R-:W-:Y:S02]  /*47b90*/  STG.E.U16 [R16.64], R20 ;  /* 0x0000001410007986 */ /* 0x000fe4000c101506 */
[----:B------:R-:W-:Y:S02]  /*47ba0*/  STG.E.U16 [R18.64], R0 ;  /* 0x0000000012007986 */ /* 0x000fe4000c101506 */
[----:B------:R0:W-:Y:S01]  /*47bb0*/  STG.E.U16 [R14.64], R21 ;  /* 0x000000150e007986 */ /* 0x0001e2000c101506 */
[----:B------:R-:W-:Y:S01]  /*47bc0*/  STG.E.U16 [R24.64], R2 ;  /* 0x0000000218007986 */ /* 0x000fe2000c101506 */
[----:B------:R1:W-:Y:S03]  /*47bd0*/  STG.E.U16 [R26.64], R22 ;  /* 0x000000161a007986 */ /* 0x0003e6000c101506 */
[----:B0-----:R-:W3:Y:S01]  /*47be0*/  LDL.LU.64 R20, [R1+0x98] ;  /* 0x0000980001147983 */ /* 0x001ee20000300a00 */
[----:B-1----:R-:W2:Y:S02]  /*47bf0*/  LDL.LU R27, [R1+0x328] ;  /* 0x00032800011b7983 */ /* 0x002ea40000300800 */
[----:B------:R-:W4:Y:S02]  /*47c00*/  LDL.LU R25, [R1+0x318] ;  /* 0x0003180001197983 */ /* 0x000f240000300800 */
[----:B------:R-:W5:Y:S02]  /*47c10*/  LDL.LU R4, [R1+0x33c] ;  /* 0x00033c0001047983 */ /* 0x000f640000300800 */
[----:B-----5:R0:W-:Y:S04]  /*47c20*/  STL [R1+0xea0], R4 ;  /* 0x000ea00401007387 */ /* 0x0201e80000100800 */
[----:B0-----:R-:W5:Y:S01]  /*47c30*/  LDL.LU R4, [R1+0x34c] ;  /* 0x00034c0001047983 */ /* 0x001f620000300800 */
[----:B------:R-:W2:Y:S03]  /*47c40*/  LDL.LU.64 R6, [R1+0x48] ;  /* 0x0000480001067983 */ /* 0x000ea60000300a00 */
[----:B--2---:R0:W-:Y:S04]  /*47c50*/  STL [R1+0xe70], R6 ;  /* 0x000e700601007387 */ /* 0x0041e80000100800 */
[----:B0-----:R-:W2:Y:S01]  /*47c60*/  LDL.LU R6, [R1+0x32c] ;  /* 0x00032c0001067983 */ /* 0x001ea20000300800 */
[----:B------:R-:W-:Y:S03]  /*47c70*/  STL [R1+0xe60], R7 ;  /* 0x000e600701007387 */ /* 0x000fe60000100800 */
[----:B--2---:R0:W-:Y:S04]  /*47c80*/  STL.64 [R1+0xe80], R6 ;  /* 0x000e800601007387 */ /* 0x0041e80000100a00 */
[----:B0-----:R-:W2:Y:S04]  /*47c90*/  LDL.LU.64 R6, [R1+0x60] ;  /* 0x0000600001067983 */ /* 0x001ea80000300a00 */
[----:B--2---:R0:W-:Y:S04]  /*47ca0*/  STL.64 [R1+0xe88], R6 ;  /* 0x000e880601007387 */ /* 0x0041e80000100a00 */
[----:B0-----:R-:W2:Y:S04]  /*47cb0*/  LDL.LU.64 R6, [R1+0x68] ;  /* 0x0000680001067983 */ /* 0x001ea80000300a00 */
[----:B--2---:R-:W-:Y:S01]  /*47cc0*/  STL [R1+0xe90], R7 ;  /* 0x000e900701007387 */ /* 0x004fe20000100800 */
[----:B------:R0:W-:Y:S03]  /*47cd0*/  STL.64 [R1+0xeb0], R6 ;  /* 0x000eb00601007387 */ /* 0x0001e60000100a00 */
[----:B0-----:R-:W2:Y:S01]  /*47ce0*/  LDL.LU.64 R6, [R1+0x80] ;  /* 0x0000800001067983 */ /* 0x001ea20000300a00 */
[----:B------:R-:W-:-:S03]  /*47cf0*/  PRMT R0, R22, 0x7632, R0 ;  /* 0x0000763216007816 */ /* 0x000fc60000000000 */
[----:B--2---:R0:W-:Y:S04]  /*47d00*/  STL.64 [R1+0xeb8], R6 ;  /* 0x000eb80601007387 */ /* 0x0041e80000100a00 */
[----:B0-----:R-:W2:Y:S04]  /*47d10*/  LDL.LU.64 R6, [R1+0x88] ;  /* 0x0000880001067983 */ /* 0x001ea80000300a00 */
[----:B------:R-:W-:Y:S04]  /*47d20*/  STG.E.U16 [R28.64], R0 ;  /* 0x000000001c007986 */ /* 0x000fe8000c101506 */
[----:B--2---:R0:W-:Y:S04]  /*47d30*/  STL.64 [R1+0xec0], R6 ;  /* 0x000ec00601007387 */ /* 0x0041e80000100a00 */
[----:B0-----:R-:W2:Y:S01]  /*47d40*/  LDL.LU.64 R6, [R1+0x90] ;  /* 0x0000900001067983 */ /* 0x001ea20000300a00 */
[----:B------:R-:W2:Y:S02]  /*47d50*/  LDL.LU R28, [R1+0x31c] ;  /* 0x00031c00011c7983 */ /* 0x000ea40000300800 */
[----:B------:R-:W2:Y:S02]  /*47d60*/  LDL.LU.64 R12, [R1+0x40] ;  /* 0x00004000010c7983 */ /* 0x000ea40000300a00 */
[----:B--2---:R0:W-:Y:S04]  /*47d70*/  STL.64 [R1+0xe68], R12 ;  /* 0x000e680c01007387 */ /* 0x0041e80000100a00 */
[----:B0-----:R-:W2:Y:S04]  /*47d80*/  LDL.LU.64 R12, [R1+0x50] ;  /* 0x00005000010c7983 */ /* 0x001ea80000300a00 */
[----:B--2---:R0:W-:Y:S04]  /*47d90*/  STL.64 [R1+0xe78], R12 ;  /* 0x000e780c01007387 */ /* 0x0041e80000100a00 */
[----:B0-----:R-:W2:Y:S04]  /*47da0*/  LDL.LU.64 R12, [R1+0x58] ;  /* 0x00005800010c7983 */ /* 0x001ea80000300a00 */
[----:B--2---:R0:W-:Y:S04]  /*47db0*/  STL.64 [R1+0xe98], R12 ;  /* 0x000e980c01007387 */ /* 0x0041e80000100a00 */
[----:B0-----:R-:W2:Y:S01]  /*47dc0*/  LDL.LU.64 R12, [R1+0x70] ;  /* 0x00007000010c7983 */ /* 0x001ea20000300a00 */
[----:B------:R-:W-:Y:S01]  /*47dd0*/  PRMT R23, R27, 0x7632, R23 ;  /* 0x000076321b177816 */ /* 0x000fe20000000017 */
[----:B---3--:R-:W-:Y:S04]  /*47de0*/  STG.E.U16 [R20.64], R27 ;  /* 0x0000001b14007986 */ /* 0x008fe8000c101506 */
[----:B------:R-:W-:Y:S04]  /*47df0*/  STG.E.U16 [R6.64], R23 ;  /* 0x0000001706007986 */ /* 0x000fe8000c101506 */
[----:B--2---:R0:W-:Y:S04]  /*47e00*/  STL.64 [R1+0xea8], R12 ;  /* 0x000ea80c01007387 */ /* 0x0041e80000100a00 */
[----:B0-----:R-:W5:Y:S01]  /*47e10*/  LDL.LU.64 R12, [R1+0x78] ;  /* 0x00007800010c7983 */ /* 0x001f620000300a00 */
[----:B------:R-:W2:Y:S02]  /*47e20*/  LDL.LU.64 R8, [R1+0x38] ;  /* 0x0000380001087983 */ /* 0x000ea40000300a00 */
[----:B------:R-:W2:Y:S02]  /*47e30*/  LDL.LU R24, [R1+0x300] ;  /* 0x0003000001187983 */ /* 0x000ea40000300800 */
[----:B------:R-:W3:Y:S01]  /*47e40*/  LDL.LU.64 R10, [R1+0x30] ;  /* 0x00003000010a7983 */ /* 0x000ee20000300a00 */
[----:B------:R-:W2:Y:S01]  /*47e50*/  LDL.LU.64 R16, [R1+0x28] ;  /* 0x0000280001107983 */ /* 0x000ea20000300a00 */
[----:B------:R-:W2:Y:S02]  /*47e60*/  LDL.LU R5, [R1+0x2f0] ;  /* 0x0002f00001057983 */ /* 0x000ea40000300800 */
[----:B------:R-:W2:Y:S02]  /*47e70*/  LDL.LU.64 R18, [R1+0x20] ;  /* 0x0000200001127983 */ /* 0x000ea40000300a00 */
[----:B------:R-:W2:Y:S01]  /*47e80*/  LDL.LU R22, [R1+0x2e0] ;  /* 0x0002e00001167983 */ /* 0x000ea20000300800 */
[----:B------:R-:W2:Y:S01]  /*47e90*/  LDL.LU R29, [R1+0x2d0] ;  /* 0x0002d000011d7983 */ /* 0x000ea20000300800 */
[----:B------:R-:W2:Y:S02]  /*47ea0*/  LDL.LU.64 R14, [R1+0x18] ;  /* 0x00001800010e7983 */ /* 0x000ea40000300a00 */
[----:B------:R-:W2:Y:S02]  /*47eb0*/  LDL.LU.64 R20, [R1+0x10] ;  /* 0x0000100001147983 */ /* 0x000ea40000300a00 */
[----:B------:R-:W2:Y:S01]  /*47ec0*/  LDL.LU.64 R26, [R1+0x8] ;  /* 0x00000800011a7983 */ /* 0x000ea20000300a00 */
[----:B------:R-:W2:Y:S01]  /*47ed0*/  LDL.LU.64 R2, [R1] ;  /* 0x0000000001027983 */ /* 0x000ea20000300a00 */
[----:B------:R-:W2:Y:S02]  /*47ee0*/  LDL.LU.64 R6, [R1+0xec0] ;  /* 0x000ec00001067983 */ /* 0x000ea40000300a00 */
[----:B------:R-:W3:Y:S01]  /*47ef0*/  LDL.LU R23, [R1+0x304] ;  /* 0x0003040001177983 */ /* 0x000ee20000300800 */
[----:B----4-:R-:W-:Y:S01]  /*47f00*/  PRMT R0, R25, 0x7632, R0 ;  /* 0x0000763219007816 */ /* 0x010fe20000000000 */
[----:B--2---:R0:W-:Y:S04]  /*47f10*/  STG.E.U16 [R6.64], R25 ;  /* 0x0000001906007986 */ /* 0x0041e8000c101506 */
[----:B0-----:R-:W2:Y:S04]  /*47f20*/  LDL.LU.64 R6, [R1+0xeb8] ;  /* 0x000eb80001067983 */ /* 0x001ea80000300a00 */
[----:B--2---:R0:W-:Y:S01]  /*47f30*/  STG.E.U16 [R6.64], R0 ;  /* 0x0000000006007986 */ /* 0x0041e2000c101506 */
[----:B-----5:R1:W-:Y:S03]  /*47f40*/  STG.E.U16 [R12.64], R4 ;  /* 0x000000040c007986 */ /* 0x0203e6000c101506 */
[----:B0-----:R-:W2:Y:S01]  /*47f50*/  LDL.LU.64 R6, [R1+0xeb0] ;  /* 0x000eb00001067983 */ /* 0x001ea20000300a00 */
[----:B------:R-:W4:Y:S02]  /*47f60*/  LDL.LU R25, [R1+0x2f4] ;  /* 0x0002f40001197983 */ /* 0x000f240000300800 */
[----:B-1----:R-:W5:Y:S01]  /*47f70*/  LDL.LU.64 R12, [R1+0xea8] ;  /* 0x000ea800010c7983 */ /* 0x002f620000300a00 */
[----:B--2---:R-:W-:-:S02]  /*47f80*/  PRMT R7, R4, 0x7632, R7 ;  /* 0x0000763204077816 */ /* 0x004fc40000000007 */
[----:B------:R-:W2:Y:S04]  /*47f90*/  LDL.LU R4, [R1+0xea0] ;  /* 0x000ea00001047983 */ /* 0x000ea80000300800 */
[----:B-----5:R0:W-:Y:S04]  /*47fa0*/  STG.E.U16 [R12.64], R7 ;  /* 0x000000070c007986 */ /* 0x0201e8000c101506 */
[----:B0-----:R-:W5:Y:S01]  /*47fb0*/  LDL.LU.64 R12, [R1+0xe98] ;  /* 0x000e9800010c7983 */ /* 0x001f620000300a00 */
[----:B------:R-:W2:Y:S03]  /*47fc0*/  LDL.LU R7, [R1+0xe90] ;  /* 0x000e900001077983 */ /* 0x000ea60000300800 */
[----:B--2---:R0:W-:Y:S04]  /*47fd0*/  STG.E.U16 [R6.64], R4 ;  /* 0x0000000406007986 */ /* 0x0041e8000c101506 */
[----:B0-----:R-:W2:Y:S01]  /*47fe0*/  LDL.LU.64 R6, [R1+0xe88] ;  /* 0x000e880001067983 */ /* 0x001ea20000300a00 */
[----:B------:R-:W-:-:S05]  /*47ff0*/  PRMT R0, R4, 0x7632, R0 ;  /* 0x0000763204007816 */ /* 0x000fca0000000000 */
[----:B--2---:R0:W-:Y:S04]  /*48000*/  STG.E.U16 [R6.64], R0 ;  /* 0x0000000006007986 */ /* 0x0041e8000c101506 */
[----:B0-----:R-:W5:Y:S01]  /*48010*/  LDL.LU.64 R6, [R1+0xe80] ;  /* 0x000e800001067983 */ /* 0x001f620000300a00 */
[----:B------:R-:W2:Y:S03]  /*48020*/  LDL.LU R4, [R1+0x2e4] ;  /* 0x0002e40001047983 */ /* 0x000ea60000300800 */
[----:B-----5:R0:W-:Y:S04]  /*48030*/  STG.E.U16 [R12.64], R6 ;  /* 0x000000060c007986 */ /* 0x0201e8000c101506 */
[----:B0-----:R-:W5:Y:S01]  /*48040*/  LDL.LU.64 R12, [R1+0xe78] ;  /* 0x000e7800010c7983 */ /* 0x001f620000300a00 */
[----:B------:R-:W-:-:S02]  /*48050*/  PRMT R7, R6, 0x7632, R7 ;  /* 0x0000763206077816 */ /* 0x000fc40000000007 */
[----:B------:R-:W2:Y:S03]  /*48060*/  LDL.LU R6, [R1+0xe70] ;  /* 0x000e700001067983 */ /* 0x000ea60000300800 */
[----:B-----5:R0:W-:Y:S04]  /*48070*/  STG.E.U16 [R12.64], R7 ;  /* 0x000000070c007986 */ /* 0x0201e8000c101506 */
[----:B0-----:R-:W5:Y:S01]  /*48080*/  LDL.LU.64 R12, [R1+0xe68] ;  /* 0x000e6800010c7983 */ /* 0x001f620000300a00 */
[----:B------:R-:W2:Y:S01]  /*48090*/  LDL.LU R7, [R1+0xe60] ;  /* 0x000e600001077983 */ /* 0x000ea20000300800 */
[----:B------:R-:W-:Y:S02]  /*480a0*/  PRMT R0, R28, 0x7632, R0 ;  /* 0x000076321c007816 */ /* 0x000fe40000000000 */
[----:B--2---:R0:W-:Y:S04]  /*480b0*/  STG.E.U16 [R6.64], R28 ;  /* 0x0000001c06007986 */ /* 0x0041e8000c101506 */
[----:B0-----:R-:W2:Y:S01]  /*480c0*/  LDL.LU.64 R6, [R1+0xe58] ;  /* 0x000e580001067983 */ /* 0x001ea20000300a00 */
[----:B------:R-:W2:Y:S02]  /*480d0*/  LDL.LU R28, [R1+0xe50] ;  /* 0x000e5000011c7983 */ /* 0x000ea40000300800 */
[----:B-----5:R0:W-:Y:S02]  /*480e0*/  STG.E.U16 [R12.64], R0 ;  /* 0x000000000c007986 */ /* 0x0201e4000c101506 */
[----:B------:R1:W-:Y:S01]  /*480f0*/  STG.E.U16 [R8.64], R24 ;  /* 0x0000001808007986 */ /* 0x0003e2000c101506 */
[----:B0-----:R-:W5:Y:S01]  /*48100*/  LDL.LU.64 R12, [R1+0xe48] ;  /* 0x000e4800010c7983 */ /* 0x001f620000300a00 */
[----:B-1----:R-:W4:Y:S01]  /*48110*/  LDL.LU.64 R8, [R1+0xe40] ;  /* 0x000e400001087983 */ /* 0x002f220000300a00 */
[----:B--2---:R-:W-:-:S02]  /*48120*/  PRMT R28, R24, 0x7632, R28 ;  /* 0x00007632181c7816 */ /* 0x004fc4000000001c */
[----:B------:R-:W2:Y:S04]  /*48130*/  LDL.LU R24, [R1+0xe38] ;  /* 0x000e380001187983 */ /* 0x000ea80000300800 */
[----:B---3--:R0:W-:Y:S04]  /*48140*/  STG.E.U16 [R10.64], R28 ;  /* 0x0000001c0a007986 */ /* 0x0081e8000c101506 */
[----:B0-----:R-:W3:Y:S01]  /*48150*/  LDL.LU.64 R10, [R1+0xe30] ;  /* 0x000e3000010a7983 */ /* 0x001ee20000300a00 */
[----:B------:R-:W2:Y:S01]  /*48160*/  LDL.LU R28, [R1+0xe28] ;  /* 0x000e2800011c7983 */ /* 0x000ea20000300800 */
[----:B------:R-:W-:Y:S01]  /*48170*/  PRMT R0, R5, 0x7632, R0 ;  /* 0x0000763205007816 */ /* 0x000fe20000000000 */
[----:B------:R0:W-:Y:S04]  /*48180*/  STG.E.U16 [R16.64], R5 ;  /* 0x0000000510007986 */ /* 0x0001e8000c101506 */
[----:B------:R1:W-:Y:S01]  /*48190*/  STG.E.U16 [R18.64], R0 ;  /* 0x0000000012007986 */ /* 0x0003e2000c101506 */
[----:B------:R4:W-:Y:S03]  /*481a0*/  STG.E.U16 [R14.64], R22 ;  /* 0x000000160e007986 */ /* 0x0009e6000c101506 */
[----:B0-----:R-:W3:Y:S04]  /*481b0*/  LDL.LU.64 R16, [R1+0xe20] ;  /* 0x000e200001107983 */ /* 0x001ee80000300a00 */
[----:B-1----:R-:W3:Y:S01]  /*481c0*/  LDL.LU.64 R18, [R1+0xe18] ;  /* 0x000e180001127983 */ /* 0x002ee20000300a00 */
[----:B------:R-:W3:Y:S02]  /*481d0*/  LDL.LU R5, [R1+0x2e8] ;  /* 0x0002e80001057983 */ /* 0x000ee40000300800 */
[----:B----4-:R-:W4:Y:S01]  /*481e0*/  LDL.LU.64 R14, [R1+0xe10] ;  /* 0x000e1000010e7983 */ /* 0x010f220000300a00 */
[----:B------:R-:W-:-:S02]  /*481f0*/  PRMT R0, R29, 0x7632, R0 ;  /* 0x000076321d007816 */ /* 0x000fc40000000000 */
[----:B--2---:R-:W-:Y:S02]  /*48200*/  PRMT R28, R22, 0x7632, R28 ;  /* 0x00007632161c7816 */ /* 0x004fe4000000001c */
[----:B------:R-:W2:Y:S04]  /*48210*/  LDL.LU R22, [R1+0xe08] ;  /* 0x000e080001167983 */ /* 0x000ea80000300800 */
[----:B------:R0:W-:Y:S01]  /*48220*/  STG.E.U16 [R20.64], R28 ;  /* 0x0000001c14007986 */ /* 0x0001e2000c101506 */
[----:B------:R1:W-:Y:S03]  /*48230*/  STG.E.U16 [R26.64], R29 ;  /* 0x0000001d1a007986 */ /* 0x0003e6000c101506 */
[----:B0-----:R-:W2:Y:S01]  /*48240*/  LDL.LU.64 R20, [R1+0xe00] ;  /* 0x000e000001147983 */ /* 0x001ea20000300a00 */
[----:B------:R-:W2:Y:S02]  /*48250*/  LDL.LU R28, [R1+0xdf8] ;  /* 0x000df800011c7983 */ /* 0x000ea40000300800 */
[----:B-1----:R-:W2:Y:S02]  /*48260*/  LDL.LU.64 R26, [R1+0xdf0] ;  /* 0x000df000011a7983 */ /* 0x002ea40000300a00 */
[----:B------:R-:W3:Y:S01]  /*48270*/  LDL.LU R29, [R1+0xdec] ;  /* 0x000dec00011d7983 */ /* 0x000ee20000300800 */
[----:B------:R0:W-:Y:S04]  /*48280*/  STG.E.U16 [R2.64], R0 ;  /* 0x0000000002007986 */ /* 0x0001e8000c101506 */
[----:B0-----:R-:W4:Y:S01]  /*48290*/  LDL.LU.64 R2, [R1+0x180] ;  /* 0x0001800001027983 */ /* 0x001f220000300a00 */
[----:B--2---:R-:W-:-:S03]  /*482a0*/  PRMT R27, R23, 0x7632, R27 ;  /* 0x00007632171b7816 */ /* 0x004fc6000000001b */
[----:B---3--:R0:W-:Y:S04]  /*482b0*/  STG.E.U16 [R28.64], R23 ;  /* 0x000000171c007986 */ /* 0x0081e8000c101506 */
[----:B0-----:R-:W2:Y:S01]  /*482c0*/  LDL.LU R23, [R1+0xde8] ;  /* 0x000de80001177983 */ /* 0x001ea20000300800 */
[----:B------:R-:W3:Y:S02]  /*482d0*/  LDL.LU R29, [R1+0x308] ;  /* 0x00030800011d7983 */ /* 0x000ee40000300800 */
[----:B------:R-:W3:Y:S01]  /*482e0*/  LDL.LU R28, [R1+0x2f8] ;  /* 0x0002f800011c7983 */ /* 0x000ee20000300800 */
[----:B--2---:R0:W-:Y:S04]  /*482f0*/  STG.E.U16 [R22.64], R27 ;  /* 0x0000001b16007986 */ /* 0x0041e8000c101506 */
[----:B0-----:R-:W2:Y:S01]  /*48300*/  LDL.LU R27, [R1+0xde4] ;  /* 0x000de400011b7983 */ /* 0x001ea20000300800 */
[----:B------:R-:W-:Y:S01]  /*48310*/  PRMT R0, R25, 0x7632, R0 ;  /* 0x0000763219007816 */ /* 0x000fe20000000000 */
[----:B------:R-:W3:Y:S02]  /*48320*/  LDL.LU R23, [R1+0x2d4] ;  /* 0x0002d40001177983 */ /* 0x000ee40000300800 */
[----:B--2---:R0:W-:Y:S04]  /*48330*/  STG.E.U16 [R26.64], R25 ;  /* 0x000000191a007986 */ /* 0x0041e8000c101506 */
[----:B0-----:R-:W2:Y:S01]  /*48340*/  LDL.LU R25, [R1+0xde0] ;  /* 0x000de00001197983 */ /* 0x001ea20000300800 */
[----:B------:R-:W3:Y:S01]  /*48350*/  LDL.LU R27, [R1+0x2d8] ;  /* 0x0002d800011b7983 */ /* 0x000ee20000300800 */
[----:B------:R-:W-:-:S02]  /*48360*/  PRMT R22, R4, 0x7632, R22 ;  /* 0x0000763204167816 */ /* 0x000fc40000000016 */
[----:B--2---:R0:W-:Y:S04]  /*48370*/  STG.E.U16 [R24.64], R0 ;  /* 0x0000000018007986 */ /* 0x0041e8000c101506 */
[----:B0-----:R-:W2:Y:S01]  /*48380*/  LDL.LU.64 R24, [R1+0x178] ;  /* 0x0001780001187983 */ /* 0x001ea20000300a00 */
[----:B------:R0:W-:Y:S01]  /*48390*/  STG.E.U16 [R20.64], R4 ;  /* 0x0000000414007986 */ /* 0x0001e2000c101506 */
[----:B---3--:R-:W-:Y:S02]  /*483a0*/  PRMT R0, R23, 0x7632, R0 ;  /* 0x0000763217007816 */ /* 0x008fe40000000000 */
[----:B0-----:R-:W0:Y:S01]  /*483b0*/  S2R R4, SR_TID.X ;  /* 0x0000000000047919 */ /* 0x001e220000002100 */
[----:B----4-:R-:W-:Y:S02]  /*483c0*/  STG.E.U16 [R14.64], R22 ;  /* 0x000000160e007986 */ /* 0x010fe4000c101506 */
[----:B------:R-:W-:Y:S02]  /*483d0*/  STG.E.U16 [R18.64], R23 ;  /* 0x0000001712007986 */ /* 0x000fe4000c101506 */
[----:B------:R1:W-:Y:S01]  /*483e0*/  STG.E.U16 [R16.64], R0 ;  /* 0x0000000010007986 */ /* 0x0003e2000c101506 */
[----:B------:R3:W-:Y:S01]  /*483f0*/  STG.E.U16 [R10.64], R29 ;  /* 0x0000001d0a007986 */ /* 0x0007e2000c101506 */
[----:B-1----:R-:W-:-:S03]  /*48400*/  PRMT R0, R29, 0x7632, R0 ;  /* 0x000076321d007816 */ /* 0x002fc60000000000 */
[----:B---3--:R-:W1:Y:S01]  /*48410*/  S2R R29, SR_TID.X ;  /* 0x00000000001d7919 */ /* 0x008e620000002100 */
[C---:B0-----:R-:W-:Y:S01]  /*48420*/  LOP3.LUT R23, R4.reuse, 0xff, RZ, 0xc0, !PT ;  /* 0x000000ff04177812 */ /* 0x041fe200078ec0ff */
[----:B------:R-:W-:-:S04]  /*48430*/  SHF.L.U32 R4, R4, 0xb, RZ ;  /* 0x0000000b04047819 */ /* 0x000fc800000006ff */
[----:B------:R-:W-:-:S04]  /*48440*/  LOP3.LUT R4, R4, 0x3000, RZ, 0xc0, !PT ;  /* 0x0000300004047812 */ /* 0x000fc800078ec0ff */
[----:B------:R-:W-:-:S05]  /*48450*/  LEA R4, R23, R4, 0x4 ;  /* 0x0000000417047211 */ /* 0x000fca00078e20ff */
[----:B------:R1:W0:Y:S02]  /*48460*/  LDS.128 R16, [R4] ;  /* 0x0000000004107984 */ /* 0x0002240000000c00 */
[C---:B-1----:R-:W-:Y:S01]  /*48470*/  LOP3.LUT R4, R29.reuse, 0xff, RZ, 0xc0, !PT ;  /* 0x000000ff1d047812 */ /* 0x042fe200078ec0ff */
[----:B------:R-:W-:-:S05]  /*48480*/  IMAD.SHL.U32 R29, R29, 0x800, RZ ;  /* 0x000008001d1d7824 */ /* 0x000fca00078e00ff */
[----:B------:R-:W-:-:S04]  /*48490*/  LOP3.LUT R29, R29, 0x3000, RZ, 0xc0, !PT ;  /* 0x000030001d1d7812 */ /* 0x000fc800078ec0ff */
[----:B------:R-:W-:Y:S02]  /*484a0*/  LEA R29, R4, R29, 0x4 ;  /* 0x0000001d041d7211 */ /* 0x000fe400078e20ff */
[----:B------:R-:W1:Y:S02]  /*484b0*/  S2R R4, SR_TID.X ;  /* 0x0000000000047919 */ /* 0x000e640000002100 */
[----:B------:R-:W-:Y:S02]  /*484c0*/  LOP3.LUT R29, R29, 0x20, RZ, 0x3c, !PT ;  /* 0x000000201d1d7812 */ /* 0x000fe400078e3cff */
[C---:B-1----:R-:W-:Y:S01]  /*484d0*/  LOP3.LUT R23, R4.reuse, 0xff, RZ, 0xc0, !PT ;  /* 0x000000ff04177812 */ /* 0x042fe200078ec0ff */
[----:B------:R-:W-:-:S04]  /*484e0*/  SHF.L.U32 R4, R4, 0xb, RZ ;  /* 0x0000000b04047819 */ /* 0x000fc800000006ff */
[----:B------:R-:W-:-:S05]  /*484f0*/  LOP3.LUT R4, R4, 0x3000, RZ, 0xc0, !PT ;  /* 0x0000300004047812 */ /* 0x000fca00078ec0ff */
[----:B------:R-:W-:-:S05]  /*48500*/  IMAD R4, R23, 0x10, R4 ;  /* 0x0000001017047824 */ /* 0x000fca00078e0204 */
[----:B------:R-:W-:Y:S01]  /*48510*/  LOP3.LUT R4, R4, 0x40, RZ, 0x3c, !PT ;  /* 0x0000004004047812 */ /* 0x000fe200078e3cff */
[----:B0-----:R-:W-:Y:S01]  /*48520*/  STL.64 [R1+0xdb0], R16 ;  /* 0x000db01001007387 */ /* 0x001fe20000100a00 */
[----:B------:R-:W-:Y:S03]  /*48530*/  STL.64 [R1+0xd80], R18 ;  /* 0x000d801201007387 */ /* 0x000fe60000100a00 */
[----:B--2---:R0:W-:Y:S01]  /*48540*/  STG.E.U16 [R24.64], R0 ;  /* 0x0000000018007986 */ /* 0x0041e2000c101506 */
[----:B------:R-:W-:Y:S02]  /*48550*/  STG.E.U16 [R8.64], R28 ;  /* 0x0000001c08007986 */ /* 0x000fe4000c101506 */
[----:B------:R-:W1:Y:S01]  /*48560*/  LDS.128 R8, [R29] ;  /* 0x000000001d087984 */ /* 0x000e620000000c00 */
[----:B0-----:R-:W-:-:S05]  /*48570*/  PRMT R0, R28, 0x7632, R0 ;  /* 0x000076321c007816 */ /* 0x001fca0000000000 */
[----:B-----5:R-:W-:Y:S02]  /*48580*/  STG.E.U16 [R12.64], R0 ;  /* 0x000000000c007986 */ /* 0x020fe4000c101506 */
[----:B------:R-:W0:Y:S02]  /*48590*/  LDS.128 R12, [R4] ;  /* 0x00000000040c7984 */ /* 0x000e240000000c00 */
[----:B-1----:R-:W-:Y:S02]  /*485a0*/  STL.64 [R1+0xda0], R8 ;  /* 0x000da00801007387 */ /* 0x002fe40000100a00 */
[----:B------:R-:W-:Y:S02]  /*485b0*/  STL.64 [R1+0xd78], R10 ;  /* 0x000d780a01007387 */ /* 0x000fe40000100a00 */
[----:B------:R-:W2:Y:S01]  /*485c0*/  LDL.LU R24, [R1+0x30c] ;  /* 0x00030c0001187983 */ /* 0x000ea20000300800 */
[----:B0-----:R-:W-:Y:S01]  /*485d0*/  STL.64 [R1+0xd98], R12 ;  /* 0x000d980c01007387 */ /* 0x001fe20000100a00 */
[----:B------:R0:W-:Y:S02]  /*485e0*/  STL.64 [R1+0xd70], R14 ;  /* 0x000d700e01007387 */ /* 0x0001e40000100a00 */
[----:B------:R-:W3:Y:S02]  /*485f0*/  LDL.LU.64 R18, [R1+0x250] ;  /* 0x0002500001127983 */ /* 0x000ee40000300a00 */
[----:B------:R-:W4:Y:S01]  /*48600*/  LDL.LU.64 R28, [R1+0x248] ;  /* 0x00024800011c7983 */ /* 0x000f220000300a00 */
[----:B0-----:R-:W5:Y:S01]  /*48610*/  LDL.LU.64 R14, [R1+0x238] ;  /* 0x00023800010e7983 */ /* 0x001f620000300a00 */
[----:B------:R-:W-:-:S03]  /*48620*/  PRMT R0, R5, 0x7632, R0 ;  /* 0x0000763205007816 */ /* 0x000fc60000000000 */
[----:B------:R-:W-:Y:S04]  /*48630*/  STG.E.U16 [R2.64], R5 ;  /* 0x0000000502007986 */ /* 0x000fe8000c101506 */
[----:B------:R-:W-:Y:S04]  /*48640*/  STG.E.U16 [R6.64], R0 ;  /* 0x0000000006007986 */ /* 0x000fe8000c101506 */
[----:B-----5:R0:W-:Y:S04]  /*48650*/  STL.64 [R1+0xdd8], R14 ;  /* 0x000dd80e01007387 */ /* 0x0201e80000100a00 */
[----:B0-----:R-:W2:Y:S01]  /*48660*/  LDL.LU.64 R14, [R1+0x240] ;  /* 0x00024000010e7983 */ /* 0x001ea20000300a00 */
[----:B------:R-:W5:Y:S02]  /*48670*/  LDL.LU.64 R10, [R1+0x230] ;  /* 0x00023000010a7983 */ /* 0x000f640000300a00 */
[----:B------:R-:W2:Y:S02]  /*48680*/  LDL.LU R25, [R1+0x2fc] ;  /* 0x0002fc0001197983 */ /* 0x000ea40000300800 */
[----:B------:R-:W2:Y:S02]  /*48690*/  LDL.LU R7, [R1+0x2dc] ;  /* 0x0002dc0001077983 */ /* 0x000ea40000300800 */
[----:B--2---:R0:W-:Y:S04]  /*486a0*/  STL [R1+0xdc0], R7 ;  /* 0x000dc00701007387 */ /* 0x0041e80000100800 */
[----:B0-----:R-:W2:Y:S01]  /*486b0*/  LDL.LU R7, [R1+0x2ec] ;  /* 0x0002ec0001077983 */ /* 0x001ea20000300800 */
[----:B------:R-:W2:Y:S03]  /*486c0*/  LDL.LU.64 R16, [R1+0x210] ;  /* 0x0002100001107983 */ /* 0x000ea60000300a00 */
[----:B--2---:R0:W-:Y:S04]  /*486d0*/  STL.64 [R1+0xdb8], R16 ;  /* 0x000db81001007387 */ /* 0x0041e80000100a00 */
[----:B0-----:R-:W2:Y:S04]  /*486e0*/  LDL.LU.64 R16, [R1+0x218] ;  /* 0x0002180001107983 */ /* 0x001ea80000300a00 */
[----:B------:R-:W0:Y:S04]  /*486f0*/  S2R R5, SR_TID.X ;  /* 0x0000000000057919 */ /* 0x000e280000002100 */
[----:B--2---:R1:W-:Y:S04]  /*48700*/  STL.64 [R1+0xdc8], R16 ;  /* 0x000dc81001007387 */ /* 0x0043e80000100a00 */
[----:B-1----:R-:W2:Y:S01]  /*48710*/  LDL.LU.64 R16, [R1+0x220] ;  /* 0x0002200001107983 */ /* 0x002ea20000300a00 */
[C---:B0-----:R-:W-:Y:S01]  /*48720*/  LOP3.LUT R2, R5.reuse, 0xff, RZ, 0xc0, !PT ;  /* 0x000000ff05027812 */ /* 0x041fe200078ec0ff */
[----:B------:R-:W-:-:S04]  /*48730*/  SHF.L.U32 R5, R5, 0xb, RZ ;  /* 0x0000000b05057819 */ /* 0x000fc800000006ff */
[----:B------:R-:W-:-:S04]  /*48740*/  LOP3.LUT R5, R5, 0x3000, RZ, 0xc0, !PT ;  /* 0x0000300005057812 */ /* 0x000fc800078ec0ff */
[----:B------:R-:W-:-:S04]  /*48750*/  LEA R5, R2, R5, 0x4 ;  /* 0x0000000502057211 */ /* 0x000fc800078e20ff */
[----:B------:R-:W-:-:S05]  /*48760*/  LOP3.LUT R5, R5, 0x60, RZ, 0x3c, !PT ;  /* 0x0000006005057812 */ /* 0x000fca00078e3cff */
[----:B------:R-:W0:Y:S04]  /*48770*/  LDS.128 R20, [R5] ;  /* 0x0000000005147984 */ /* 0x000e280000000c00 */
[----:B--2---:R1:W-:Y:S04]  /*48780*/  STL.64 [R1+0xdd0], R16 ;  /* 0x000dd01001007387 */ /* 0x0043e80000100a00 */
[----:B-1----:R-:W2:Y:S01]  /*48790*/  LDL.LU.64 R16, [R1+0x228] ;  /* 0x0002280001107983 */ /* 0x002ea20000300a00 */
[----:B------:R-:W2:Y:S02]  /*487a0*/  LDL.LU.64 R2, [R1+0x208] ;  /* 0x0002080001027983 */ /* 0x000ea40000300a00 */
[----:B------:R-:W2:Y:S02]  /*487b0*/  LDL.LU.64 R8, [R1+0x1f8] ;  /* 0x0001f80001087983 */ /* 0x000ea40000300a00 */
[----:B--2---:R1:W-:Y:S04]  /*487c0*/  STL.64 [R1+0xda8], R8 ;  /* 0x000da80801007387 */ /* 0x0043e80000100a00 */
[----:B-1----:R-:W2:Y:S01]  /*487d0*/  LDL.LU.64 R8, [R1+0x200] ;  /* 0x0002000001087983 */ /* 0x002ea20000300a00 */
[----:B------:R-:W2:Y:S02]  /*487e0*/  LDL.LU.64 R12, [R1+0x1f0] ;  /* 0x0001f000010c7983 */ /* 0x000ea40000300a00 */
[----:B0-----:R0:W-:Y:S02]  /*487f0*/  STL.64 [R1+0xd88], R20 ;  /* 0x000d881401007387 */ /* 0x0011e40000100a00 */
[----:B0-----:R-:W2:Y:S01]  /*48800*/  LDL.LU.64 R20, [R1+0x1e0] ;  /* 0x0001e00001147983 */ /* 0x001ea20000300a00 */
[----:B------:R-:W-:-:S03]  /*48810*/  PRMT R6, R27, 0x7632, R6 ;  /* 0x000076321b067816 */ /* 0x000fc60000000006 */
[----:B---3--:R-:W-:Y:S04]  /*48820*/  STG.E.U16 [R18.64], R27 ;  /* 0x0000001b12007986 */ /* 0x008fe8000c101506 */
[----:B----4-:R-:W-:Y:S01]  /*48830*/  STG.E.U16 [R28.64], R6 ;  /* 0x000000061c007986 */ /* 0x010fe2000c101506 */
[----:B------:R-:W-:Y:S03]  /*48840*/  STG.E.U16 [R14.64], R24 ;  /* 0x000000180e007986 */ /* 0x000fe6000c101506 */
[----:B--2---:R0:W-:Y:S04]  /*48850*/  STL.64 [R1+0xd90], R20 ;  /* 0x000d901401007387 */ /* 0x0041e80000100a00 */
[----:B0-----:R-:W2:Y:S01]  /*48860*/  LDL.LU.64 R20, [R1+0x1e8] ;  /* 0x0001e80001147983 */ /* 0x001ea20000300a00 */
[----:B------:R-:W3:Y:S02]  /*48870*/  LDL.LU.64 R4, [R1+0x1d8] ;  /* 0x0001d80001047983 */ /* 0x000ee40000300a00 */
[----:B------:R0:W-:Y:S02]  /*48880*/  STL.64 [R1+0xd58], R22 ;  /* 0x000d581601007387 */ /* 0x0001e40000100a00 */
[----:B------:R-:W4:Y:S01]  /*48890*/  LDL.LU.64 R18, [R1+0x1d0] ;  /* 0x0001d00001127983 */ /* 0x000f220000300a00 */
[----:B0-----:R-:W2:Y:S01]  /*488a0*/  LDL.LU.64 R22, [R1+0x1c8] ;  /* 0x0001c80001167983 */ /* 0x001ea20000300a00 */
[----:B------:R-:W2:Y:S02]  /*488b0*/  LDL.LU.64 R26, [R1+0x1c0] ;  /* 0x0001c000011a7983 */ /* 0x000ea40000300a00 */
[----:B------:R-:W2:Y:S02]  /*488c0*/  LDL.LU.64 R28, [R1+0x1b8] ;  /* 0x0001b800011c7983 */ /* 0x000ea40000300a00 */
[----:B------:R-:W2:Y:S01]  /*488d0*/  LDL.LU.64 R14, [R1+0xdd8] ;  /* 0x000dd800010e7983 */ /* 0x000ea20000300a00 */
[----:B------:R-:W-:-:S02]  /*488e0*/  PRMT R0, R24, 0x7632, R0 ;  /* 0x0000763218007816 */ /* 0x000fc40000000000 */
[----:B------:R-:W-:-:S03]  /*488f0*/  PRMT R6, R25, 0x7632, R6 ;  /* 0x0000763219067816 */ /* 0x000fc60000000006 */
[----:B--2---:R0:W-:Y:S01]  /*48900*/  STG.E.U16 [R14.64], R0 ;  /* 0x000000000e007986 */ /* 0x0041e2000c101506 */
[----:B-----5:R1:W-:Y:S02]  /*48910*/  STG.E.U16 [R10.64], R25 ;  /* 0x000000190a007986 */ /* 0x0203e4000c101506 */
[----:B------:R2:W-:Y:S01]  /*48920*/  STG.E.U16 [R16.64], R6 ;  /* 0x0000000610007986 */ /* 0x0005e2000c101506 */
[----:B0-----:R-:W5:Y:S01]  /*48930*/  LDL.LU.64 R14, [R1+0x258] ;  /* 0x00025800010e7983 */ /* 0x001f620000300a00 */
[----:B-1----:R-:W3:Y:S02]  /*48940*/  LDL.LU.64 R10, [R1+0x278] ;  /* 0x00027800010a7983 */ /* 0x002ee40000300a00 */
[----:B------:R-:W3:Y:S02]  /*48950*/  LDL.LU.64 R24, [R1+0x270] ;  /* 0x0002700001187983 */ /* 0x000ee40000300a00 */
[----:B--2---:R-:W2:Y:S01]  /*48960*/  LDL.LU.64 R16, [R1+0xdd0] ;  /* 0x000dd00001107983 */ /* 0x004ea20000300a00 */
[----:B------:R-:W-:Y:S01]  /*48970*/  PRMT R0, R7, 0x7632, R0 ;  /* 0x0000763207007816 */ /* 0x000fe20000000000 */
[----:B--2---:R0:W-:Y:S04]  /*48980*/  STG.E.U16 [R16.64], R7 ;  /* 0x0000000710007986 */ /* 0x0041e8000c101506 */
[----:B0-----:R-:W2:Y:S01]  /*48990*/  LDL.LU.64 R16, [R1+0xdc8] ;  /* 0x000dc80001107983 */ /* 0x001ea20000300a00 */
[----:B------:R-:W3:Y:S03]  /*489a0*/  LDL.LU R7, [R1+0xdc0] ;  /* 0x000dc00001077983 */ /* 0x000ee60000300800 */
[----:B--2---:R0:W-:Y:S04]  /*489b0*/  STG.E.U16 [R16.64], R0 ;  /* 0x0000000010007986 */ /* 0x0041e8000c101506 */
[----:B0-----:R-:W2:Y:S01]  /*489c0*/  LDL.LU.64 R16, [R1+0xdb8] ;  /* 0x000db80001107983 */ /* 0x001ea20000300a00 */
[----:B---3--:R-:W-:-:S03]  /*489d0*/  PRMT R6, R7, 0x7632, R6 ;  /* 0x0000763207067816 */ /* 0x008fc60000000006 */
[----:B--2---:R0:W-:Y:S04]  /*489e0*/  STG.E.U16 [R16.64], R7 ;  /* 0x0000000710007986 */ /* 0x0041e8000c101506 */
[----:B0-----:R-:W2:Y:S01]  /*489f0*/  LDL.LU.64 R16, [R1+0xdb0] ;  /* 0x000db00001107983 */ /* 0x001ea20000300a00 */
[----:B------:R0:W-:Y:S03]  /*48a00*/  STG.E.U16 [R2.64], R6 ;  /* 0x0000000602007986 */ /* 0x0001e6000c101506 */
[----:B0-----:R-:W3:Y:S04]  /*48a10*/  LDL.LU.64 R2, [R1+0x268] ;  /* 0x0002680001027983 */ /* 0x001ee80000300a00 */
[----:B--2---:R0:W-:Y:S04]  /*48a20*/  STG.E.U16 [R8.64], R16 ;  /* 0x0000001008007986 */ /* 0x0041e8000c101506 */
[----:B0-----:R-:W2:Y:S01]  /*48a30*/  LDL.LU.64 R8, [R1+0xda8] ;  /* 0x000da80001087983 */ /* 0x001ea20000300a00 */
[----:B------:R-:W-:-:S05]  /*48a40*/  PRMT R0, R16, 0x7632, R0 ;  /* 0x0000763210007816 */ /* 0x000fca0000000000 */
[----:B--2---:R0:W-:Y:S04]  /*48a50*/  STG.E.U16 [R8.64], R0 ;  /* 0x0000000008007986 */ /* 0x0041e8000c101506 */
[----:B0-----:R-:W2:Y:S02]  /*48a60*/  LDL.LU.64 R8, [R1+0xda0] ;  /* 0x000da00001087983 */ /* 0x001ea40000300a00 */
[----:B--2---:R-:W-:Y:S02]  /*48a70*/  PRMT R6, R8, 0x7632, R6 ;  /* 0x0000763208067816 */ /* 0x004fe40000000006 */
[----:B------:R0:W-:Y:S04]  /*48a80*/  STG.E.U16 [R12.64], R8 ;  /* 0x000000080c007986 */ /* 0x0001e8000c101506 */
[----:B------:R1:W-:Y:S04]  /*48a90*/  STG.E.U16 [R20.64], R6 ;  /* 0x0000000614007986 */ /* 0x0003e8000c101506 */
[----:B0-----:R-:W2:Y:S04]  /*48aa0*/  LDL.LU.64 R12, [R1+0xd98] ;  /* 0x000d9800010c7983 */ /* 0x001ea80000300a00 */
[----:B-1----:R-:W2:Y:S04]  /*48ab0*/  LDL.LU.64 R20, [R1+0xd90] ;  /* 0x000d900001147983 */ /* 0x002ea80000300a00 */
[----:B--2---:R0:W-:Y:S04]  /*48ac0*/  STG.E.U16 [R20.64], R12 ;  /* 0x0000000c14007986 */ /* 0x0041e8000c101506 */
[----:B0-----:R-:W2:Y:S01]  /*48ad0*/  LDL.LU.64 R20, [R1+0xd88] ;  /* 0x000d880001147983 */ /* 0x001ea20000300a00 */
[----:B------:R-:W-:-:S05]  /*48ae0*/  PRMT R0, R12, 0x7632, R0 ;  /* 0x000076320c007816 */ /* 0x000fca0000000000 */
[----:B------:R0:W-:Y:S02]  /*48af0*/  STG.E.U16 [R4.64], R0 ;  /* 0x0000000004007986 */ /* 0x0001e4000c101506 */
[----:B0-----:R-:W-:Y:S02]  /*48b00*/  PRMT R0, R17, 0x7632, R0 ;  /* 0x0000763211007816 */ /* 0x001fe40000000000 */
[----:B------:R-:W3:Y:S01]  /*48b10*/  LDL.LU.64 R4, [R1+0x280] ;  /* 0x0002800001047983 */ /* 0x000ee20000300a00 */
[----:B--2---:R-:W-:-:S03]  /*48b20*/  PRMT R6, R20, 0x7632, R6 ;  /* 0x0000763214067816 */ /* 0x004fc60000000006 */
[----:B----4-:R0:W-:Y:S04]  /*48b30*/  STG.E.U16 [R18.64], R20 ;  /* 0x0000001412007986 */ /* 0x0101e8000c101506 */
[----:B------:R-:W-:Y:S01]  /*48b40*/  STG.E.U16 [R22.64], R6 ;  /* 0x0000000616007986 */ /* 0x000fe2000c101506 */
[----:B------:R1:W-:Y:S02]  /*48b50*/  STG.E.U16 [R26.64], R17 ;  /* 0x000000111a007986 */ /* 0x0003e4000c101506 */
[----:B------:R2:W-:Y:S02]  /*48b60*/  STG.E.U16 [R28.64], R0 ;  /* 0x000000001c007986 */ /* 0x0005e4000c101506 */
[----:B-----5:R-:W-:Y:S01]  /*48b70*/  STG.E.U16 [R14.64], R9 ;  /* 0x000000090e007986 */ /* 0x020fe2000c101506 */
[----:B0-----:R-:W4:Y:S04]  /*48b80*/  LDL.LU.64 R18, [R1+0xd80] ;  /* 0x000d800001127983 */ /* 0x001f280000300a00 */
[----:B-1----:R-:W5:Y:S01]  /*48b90*/  LDL.LU.64 R26, [R1+0x2a0] ;  /* 0x0002a000011a7983 */ /* 0x002f620000300a00 */
[----:B--2---:R-:W-:Y:S01]  /*48ba0*/  PRMT R0, R9, 0x7632, R0 ;  /* 0x0000763209007816 */ /* 0x004fe20000000000 */
[----:B------:R-:W4:Y:S04]  /*48bb0*/  LDL.LU.64 R28, [R1+0x298] ;  /* 0x00029800011c7983 */ /* 0x000f280000300a00 */
[----:B------:R0:W-:Y:S04]  /*48bc0*/  STG.E.U16 [R10.64], R0 ;  /* 0x000000000a007986 */ /* 0x0001e8000c101506 */
[----:B0-----:R-:W2:Y:S01]  /*48bd0*/  LDL.LU.64 R10, [R1+0x290] ;  /* 0x00029000010a7983 */ /* 0x001ea20000300a00 */
[----:B------:R-:W2:Y:S02]  /*48be0*/  LDL.LU.64 R14, [R1+0x2a8] ;  /* 0x0002a800010e7983 */ /* 0x000ea40000300a00 */
[----:B------:R-:W2:Y:S02]  /*48bf0*/  LDL.LU.64 R22, [R1+0x2b0] ;  /* 0x0002b00001167983 */ /* 0x000ea40000300a00 */
[----:B--2---:R0:W-:Y:S04]  /*48c00*/  STL.64 [R1+0xd60], R22 ;  /* 0x000d601601007387 */ /* 0x0041e80000100a00 */
[----:B0-----:R-:W2:Y:S01]  /*48c10*/  LDL.LU.64 R22, [R1+0x2b8] ;  /* 0x0002b80001167983 */ /* 0x001ea20000300a00 */
[----:B------:R-:W-:Y:S01]  /*48c20*/  PRMT R6, R13, 0x7632, R6 ;  /* 0x000076320d067816 */ /* 0x000fe20000000006 */
[----:B------:R-:W-:Y:S02]  /*48c30*/  STG.E.U16 [R24.64], R13 ;  /* 0x0000000d18007986 */ /* 0x000fe4000c101506 */
[----:B--2---:R0:W-:Y:S04]  /*48c40*/  STL.64 [R1+0xd68], R22 ;  /* 0x000d681601007387 */ /* 0x0041e80000100a00 */
[----:B0-----:R-:W2:Y:S01]  /*48c50*/  LDL.LU.64 R22, [R1+0x2c0] ;  /* 0x0002c00001167983 */ /* 0x001ea20000300a00 */
[----:B------:R0:W-:Y:S03]  /*48c60*/  STL [R1+0xd38], R12 ;  /* 0x000d380c01007387 */ /* 0x0001e60000100800 */
[----:B0-----:R-:W2:Y:S04]  /*48c70*/  LDL.LU.64 R12, [R1+0x1a8] ;  /* 0x0001a800010c7983 */ /* 0x001ea80000300a00 */
[----:B--2---:R0:W-:Y:S04]  /*48c80*/  STL.64 [R1+0xd40], R12 ;  /* 0x000d400c01007387 */ /* 0x0041e80000100a00 */
[----:B0-----:R-:W2:Y:S04]  /*48c90*/  LDL.LU.64 R12, [R1+0x1b0] ;  /* 0x0001b000010c7983 */ /* 0x001ea80000300a00 */
[----:B--2---:R0:W-:Y:S04]  /*48ca0*/  STL.64 [R1+0xd48], R12 ;  /* 0x000d480c01007387 */ /* 0x0041e80000100a00 */
[----:B0-----:R-:W2:Y:S04]  /*48cb0*/  LDL.LU.64 R12, [R1+0x260] ;  /* 0x00026000010c7983 */ /* 0x001ea80000300a00 */
[----:B---3--:R0:W-:Y:S01]  /*48cc0*/  STG.E.U16 [R2.64], R6 ;  /* 0x0000000602007986 */ /* 0x0081e2000c101506 */
[----:B------:R-:W-:Y:S01]  /*48cd0*/  STG.E.U16 [R4.64], R21 ;  /* 0x0000001504007986 */ /* 0x000fe2000c101506 */
[----:B------:R-:W-:-:S05]  /*48ce0*/  PRMT R0, R21, 0x7632, R0 ;  /* 0x0000763215007816 */ /* 0x000fca0000000000 */
[----:B-----5:R-:W-:Y:S01]  /*48cf0*/  STG.E.U16 [R26.64], R0 ;  /* 0x000000001a007986 */ /* 0x020fe2000c101506 */
[----:B----4-:R-:W-:Y:S01]  /*48d00*/  STG.E.U16 [R28.64], R18 ;  /* 0x000000121c007986 */ /* 0x010fe2000c101506 */
[----:B0-----:R-:W-:-:S05]  /*48d10*/  PRMT R6, R18, 0x7632, R6 ;  /* 0x0000763212067816 */ /* 0x001fca0000000006 */
[----:B------:R-:W-:Y:S04]  /*48d20*/  STG.E.U16 [R10.64], R6 ;  /* 0x000000060a007986 */ /* 0x000fe8000c101506 */
[----:B--2---:R0:W-:Y:S04]  /*48d30*/  STL.64 [R1+0xd50], R12 ;  /* 0x000d500c01007387 */ /* 0x0041e80000100a00 */
[----:B0-----:R-:W2:Y:S01]  /*48d40*/  LDL.LU.64 R12, [R1+0x288] ;  /* 0x00028800010c7983 */ /* 0x001ea20000300a00 */
[----:B------:R-:W3:Y:S02]  /*48d50*/  LDL.LU.64 R2, [R1+0x1a0] ;  /* 0x0001a00001027983 */ /* 0x000ee40000300a00 */
[----:B------:R-:W4:Y:S02]  /*48d60*/  LDL.LU.64 R4, [R1+0x198] ;  /* 0x0001980001047983 */ /* 0x000f240000300a00 */
[----:B------:R-:W5:Y:S01]  /*48d70*/  LDL.LU.64 R20, [R1+0x188] ;  /* 0x0001880001147983 */ /* 0x000f620000300a00 */
[----:B------:R-:W2:Y:S01]  /*48d80*/  LDL.LU R8, [R1+0x49c] ;  /* 0x00049c0001087983 */ /* 0x000ea20000300800 */
[----:B------:R-:W2:Y:S02]  /*48d90*/  LDL.LU R7, [R1+0x498] ;  /* 0x0004980001077983 */ /* 0x000ea40000300800 */
[----:B------:R-:W2:Y:S02]  /*48da0*/  LDL.LU R24, [R1+0x494] ;  /* 0x0004940001187983 */ /* 0x000ea40000300800 */
[----:B------:R-:W2:Y:S01]  /*48db0*/  LDL.LU R16, [R1+0x490] ;  /* 0x0004900001107983 */ /* 0x000ea20000300800 */
[----:B------:R-:W2:Y:S01]  /*48dc0*/  LDL.LU R25, [R1+0x4b0] ;  /* 0x0004b00001197983 */ /* 0x000ea20000300800 */
[----:B------:R-:W2:Y:S02]  /*48dd0*/  LDL.LU R26, [R1+0x4b4] ;  /* 0x0004b400011a7983 */ /* 0x000ea40000300800 */
[----:B------:R-:W2:Y:S02]  /*48de0*/  LDL.LU R28, [R1+0x4b8] ;  /* 0x0004b800011c7983 */ /* 0x000ea40000300800 */
[----:B------:R-:W2:Y:S01]  /*48df0*/  LDL.LU R29, [R1+0x4bc] ;  /* 0x0004bc00011d7983 */ /* 0x000ea20000300800 */
[----:B------:R-:W2:Y:S02]  /*48e00*/  LDL.LU.64 R10, [R1+0xd78] ;  /* 0x000d7800010a7983 */ /* 0x000ea40000300a00 */
[----:B--2---:R-:W-:-:S02]  /*48e10*/  PRMT R0, R10, 0x7632, R0 ;  /* 0x000076320a007816 */ /* 0x004fc40000000000 */
[----:B------:R0:W-:Y:S04]  /*48e20*/  STG.E.U16 [R14.64], R10 ;  /* 0x0000000a0e007986 */ /* 0x0001e8000c101506 */
[----:B------:R1:W-:Y:S04]  /*48e30*/  STG.E.U16 [R22.64], R0 ;  /* 0x0000000016007986 */ /* 0x0003e8000c101506 */
[----:B0-----:R-:W2:Y:S04]  /*48e40*/  LDL.LU.64 R14, [R1+0xd70] ;  /* 0x000d7000010e7983 */ /* 0x001ea80000300a00 */
[----:B-1----:R-:W2:Y:S04]  /*48e50*/  LDL.LU.64 R22, [R1+0xd68] ;  /* 0x000d680001167983 */ /* 0x002ea80000300a00 */
[----:B--2---:R0:W-:Y:S04]  /*48e60*/  STG.E.U16 [R22.64], R14 ;  /* 0x0000000e16007986 */ /* 0x0041e8000c101506 */
[----:B0-----:R-:W2:Y:S01]  /*48e70*/  LDL.LU.64 R22, [R1+0xd60] ;  /* 0x000d600001167983 */ /* 0x001ea20000300a00 */
[----:B------:R-:W-:-:S05]  /*48e80*/  PRMT R6, R14, 0x7632, R6 ;  /* 0x000076320e067816 */ /* 0x000fca0000000006 */
[----:B--2---:R0:W-:Y:S04]  /*48e90*/  STG.E.U16 [R22.64], R6 ;  /* 0x0000000616007986 */ /* 0x0041e8000c101506 */
[----:B0-----:R-:W2:Y:S01]  /*48ea0*/  LDL.LU.64 R22, [R1+0xd58] ;  /* 0x000d580001167983 */ /* 0x001ea20000300a00 */
[----:B------:R-:W3:Y:S03]  /*48eb0*/  LDL.LU R27, [R1+0x4c0] ;  /* 0x0004c000011b7983 */ /* 0x000ee60000300800 */
[----:B--2---:R0:W-:Y:S04]  /*48ec0*/  STG.E.U16 [R12.64], R22 ;  /* 0x000000160c007986 */ /* 0x0041e8000c101506 */
[----:B0-----:R-:W2:Y:S01]  /*48ed0*/  LDL.LU.64 R12, [R1+0xd50] ;  /* 0x000d5000010c7983 */ /* 0x001ea20000300a00 */
[----:B------:R-:W-:-:S05]  /*48ee0*/  PRMT R0, R22, 0x7632, R0 ;  /* 0x0000763216007816 */ /* 0x000fca0000000000 */
[----:B--2---:R0:W-:Y:S04]  /*48ef0*/  STG.E.U16 [R12.64], R0 ;  /* 0x000000000c007986 */ /* 0x0041e8000c101506 */
[----:B0-----:R-:W2:Y:S01]  /*48f00*/  LDL.LU.64 R12, [R1+0xd48] ;  /* 0x000d4800010c7983 */ /* 0x001ea20000300a00 */
[----:B------:R-:W-:-:S03]  /*48f10*/  PRMT R6, R19, 0x7632, R6 ;  /* 0x0000763213067816 */ /* 0x000fc60000000006 */
[----:B--2---:R0:W-:Y:S04]  /*48f20*/  STG.E.U16 [R12.64], R19 ;  /* 0x000000130c007986 */ /* 0x0041e8000c101506 */
[----:B0-----:R-:W2:Y:S01]  /*48f30*/  LDL.LU.64 R12, [R1+0xd40] ;  /* 0x000d4000010c7983 */ /* 0x001ea20000300a00 */
[----:B------:R-:W3:Y:S01]  /*48f40*/  LDL.LU.64 R18, [R1+0x190] ;  /* 0x0001900001127983 */ /* 0x000ee20000300a00 */
[----:B------:R-:W-:Y:S02]  /*48f50*/  PRMT R10, R11, 0x7632, R10 ;  /* 0x000076320b0a7816 */ /* 0x000fe4000000000a */
[----:B--2---:R0:W-:Y:S01]  /*48f60*/  STG.E.U16 [R12.64], R6 ;  /* 0x000000060c007986 */ /* 0x0041e2000c101506 */
[----:B---3--:R1:W-:Y:S02]  /*48f70*/  STG.E.U16 [R2.64], R11 ;  /* 0x0000000b02007986 */ /* 0x0083e4000c101506 */
[----:B----4-:R2:W-:Y:S01]  /*48f80*/  STG.E.U16 [R4.64], R10 ;  /* 0x0000000a04007986 */ /* 0x0105e2000c101506 */
[----:B0-----:R-:W3:Y:S01]  /*48f90*/  LDL.LU R12, [R1+0xd38] ;  /* 0x000d3800010c7983 */ /* 0x001ee20000300800 */
[----:B-1----:R-:W4:Y:S02]  /*48fa0*/  LDL.LU.64 R2, [R1+0xd30] ;  /* 0x000d300001027983 */ /* 0x002f240000300a00 */
[----:B--2---:R-:W2:Y:S01]  /*48fb0*/  LDL.LU.64 R4, [R1+0xd28] ;  /* 0x000d280001047983 */ /* 0x004ea20000300a00 */
[----:B------:R-:W-:-:S02]  /*48fc0*/  FSEL R0, R24, -INF , P1 ;  /* 0xff80000018007808 */ /* 0x000fc40000800000 */
[----:B------:R-:W0:Y:S01]  /*48fd0*/  S2R R24, SR_TID.X ;  /* 0x0000000000187919 */ /* 0x000e220000002100 */
[----:B------:R-:W-:-:S03]  /*48fe0*/  PRMT R14, R23, 0x7632, R14 ;  /* 0x00007632170e7816 */ /* 0x000fc6000000000e */
[----:B------:R-:W-:Y:S01]  /*48ff0*/  STG.E.U16 [R18.64], R15 ;  /* 0x0000000f12007986 */ /* 0x000fe2000c101506 */
[----:B------:R-:W-:Y:S02]  /*49000*/  FSEL R8, R8, -INF , P3 ;  /* 0xff80000008087808 */ /* 0x000fe40001800000 */
[----:B------:R-:W-:Y:S02]  /*49010*/  FSEL R7, R7, -INF , P2 ;  /* 0xff80000007077808 */ /* 0x000fe40001000000 */
[----:B------:R-:W-:Y:S01]  /*49020*/  FSEL R9, R16, -INF , P0 ;  /* 0xff80000010097808 */ /* 0x000fe20000000000 */
[----:B------:R-:W-:Y:S02]  /*49030*/  FFMA R6, R8, 0.69314718246459960938, R25 ;  /* 0x3f31721808067823 */ /* 0x000fe40000000019 */
[----:B------:R-:W-:Y:S02]  /*49040*/  FFMA R7, R7, 0.69314718246459960938, R26 ;  /* 0x3f31721807077823 */ /* 0x000fe4000000001a */
[----:B------:R-:W-:-:S02]  /*49050*/  FFMA R8, R0, 0.69314718246459960938, R28 ;  /* 0x3f31721800087823 */ /* 0x000fc4000000001c */
[----:B------:R-:W-:Y:S02]  /*49060*/  FFMA R9, R9, 0.69314718246459960938, R29 ;  /* 0x3f31721809097823 */ /* 0x000fe4000000001d */
[----:B0-----:R-:W-:-:S05]  /*49070*/  IMAD.SHL.U32 R13, R24, 0x2, RZ ;  /* 0x00000002180d7824 */ /* 0x001fca00078e00ff */
[----:B------:R-:W-:Y:S01]  /*49080*/  LOP3.LUT R10, R13, 0x1f8, RZ, 0xc0, !PT ;  /* 0x000001f80d0a7812 */ /* 0x000fe200078ec0ff */
[----:B------:R-:W0:Y:S04]  /*49090*/  S2R R28, SR_CTAID.Y ;  /* 0x00000000001c7919 */ /* 0x000e280000002600 */
[----:B------:R-:W1:Y:S04]  /*490a0*/  S2R R29, SR_TID.X ;  /* 0x00000000001d7919 */ /* 0x000e680000002100 */
[----:B------:R-:W1:Y:S01]  /*490b0*/  S2R R26, SR_CTAID.X ;  /* 0x00000000001a7919 */ /* 0x000e620000002500 */
[----:B0-----:R-:W-:Y:S01]  /*490c0*/  IMAD R0, R28, c[0x0][0x1cc], RZ ;  /* 0x000073001c007a24 */ /* 0x001fe200078e02ff */
[----:B-1----:R-:W-:-:S05]  /*490d0*/  PRMT R29, R29, 0x6540, R26 ;  /* 0x000065401d1d7816 */ /* 0x002fca000000001a */
[----:B------:R-:W-:Y:S01]  /*490e0*/  IMAD.HI R11, R29, 0x4, RZ ;  /* 0x000000041d0b7827 */ /* 0x000fe200078e02ff */
[----:B---3--:R-:W-:-:S05]  /*490f0*/  PRMT R12, R15, 0x7632, R12 ;  /* 0x000076320f0c7816 */ /* 0x008fca000000000c */
[----:B-----5:R-:W-:Y:S01]  /*49100*/  STG.E.U16 [R20.64], R12 ;  /* 0x0000000c14007986 */ /* 0x020fe2000c101506 */
[----:B--2---:R0:W-:Y:S02]  /*49110*/  STG.E.U16 [R4.64], R23 ;  /* 0x0000001704007986 */ /* 0x0041e4000c101506 */
[----:B----4-:R1:W-:Y:S02]  /*49120*/  STG.E.U16 [R2.64], R14 ;  /* 0x0000000e02007986 */ /* 0x0103e4000c101506 */
[----:B------:R-:W-:Y:S06]  /*49130*/  BAR.SYNC.DEFER_BLOCKING 0x0 ;  /* 0x0000000000007b1d */ /* 0x000fec0000010000 */
[----:B------:R-:W-:Y:S04]  /*49140*/  STS.64 [R10], R6 ;  /* 0x000000060a007388 */ /* 0x000fe80000000a00 */
[----:B------:R-:W-:Y:S01]  /*49150*/  STS.64 [R10+0x200], R8 ;  /* 0x000200080a007388 */ /* 0x000fe20000000a00 */
[----:B------:R-:W-:Y:S06]  /*49160*/  BAR.SYNC.DEFER_BLOCKING 0x0 ;  /* 0x0000000000007b1d */ /* 0x000fec0000010000 */
[----:B------:R-:W2:Y:S01]  /*49170*/  LDS R13, [R27] ;  /* 0x000000001b0d7984 */ /* 0x000ea20000000800 */
[----:B0-----:R-:W-:-:S02]  /*49180*/  SHF.L.U32 R5, R29, 0x2, RZ ;  /* 0x000000021d057819 */ /* 0x001fc400000006ff */
[C---:B------:R-:W-:Y:S01]  /*49190*/  SHF.L.U32 R4, R0.reuse, 0x2, RZ ;  /* 0x0000000200047819 */ /* 0x040fe200000006ff */
[----:B------:R-:W-:-:S03]  /*491a0*/  IMAD.HI R0, R0, 0x4, RZ ;  /* 0x0000000400007827 */ /* 0x000fc600078e02ff */
[----:B-1----:R-:W-:-:S04]  /*491b0*/  IADD3 R2, P0, P1, R5, c[0x0][0x180], R4 ;  /* 0x0000600005027a10 */ /* 0x002fc8000791e004 */
[----:B------:R-:W-:-:S05]  /*491c0*/  IADD3.X R3, R11, c[0x0][0x184], R0, P0, P1 ;  /* 0x000061000b037a10 */ /* 0x000fca00007e2400 */
[----:B--2---:R-:W-:Y:S01]  /*491d0*/  STG.E [R2.64], R13 ;  /* 0x0000000d02007986 */ /* 0x004fe2000c101906 */
[----:B------:R-:W-:Y:S05]  /*491e0*/  EXIT ;  /* 0x000000000000794d */ /* 0x000fea0003800000 */
.L_x_3:
[----:B------:R-:W-:-:S00]  /*491f0*/  BRA `(.L_x_3) ;  /* 0xfffffff000007947 */ /* 0x000fc0000383ffff */
[----:B------:R-:W-:-:S00]  /*49200*/  NOP ;  /* 0x0000000000007918 */ /* 0x000fc00000000000 */
[----:B------:R-:W-:-:S00]  /*49210*/  NOP ;  /* 0x0000000000007918 */ /* 0x000fc00000000000 */
[----:B------:R-:W-:-:S00]  /*49220*/  NOP ;  /* 0x0000000000007918 */ /* 0x000fc00000000000 */
[----:B------:R-:W-:-:S00]  /*49230*/  NOP ;  /* 0x0000000000007918 */ /* 0x000fc00000000000 */
[----:B------:R-:W-:-:S00]  /*49240*/  NOP ;  /* 0x0000000000007918 */ /* 0x000fc00000000000 */
[----:B------:R-:W-:-:S00]  /*49250*/  NOP ;  /* 0x0000000000007918 */ /* 0x000fc00000000000 */
[----:B------:R-:W-:-:S00]  /*49260*/  NOP ;  /* 0x0000000000007918 */ /* 0x000fc00000000000 */
[----:B------:R-:W-:-:S00]  /*49270*/  NOP ;  /* 0x0000000000007918 */ /* 0x000fc00000000000 */
.L_x_4:


//--------------------- .nv.global.init           --------------------------
	.section	.nv.global.init,"aw",@progbits
.nv.global.init:
	.type		_$_str,@object
	.size		_$_str,(.L_0 - _$_str)
_$_str:
        /*0000*/ 	.byte	0x5f, 0x5f, 0x43, 0x55, 0x44, 0x41, 0x5f, 0x46, 0x54, 0x5a, 0x00
.L_0:


//--------------------- .nv.shared.attn_fwd       --------------------------
	.section	.nv.shared.attn_fwd,"aw",@nobits
	.sectionflags	@""
	.align	16
